//
// Generated by NVIDIA NVVM Compiler
//
// Compiler Build ID: CL-36424714
// Cuda compilation tools, release 13.0, V13.0.88
// Based on NVVM 20.0.0
//

.version 9.0
.target sm_100
.address_size 64

	// .globl	_ZN8pygpukit3ops2nn20transpose_f32_kernelEPKfPfii
// _ZZN8pygpukit3ops2nn20transpose_f32_kernelEPKfPfiiE4tile has been demoted
// _ZZN8pygpukit3ops2nn20transpose_f64_kernelEPKdPdiiE4tile has been demoted
// _ZZN8pygpukit3ops2nn20transpose_f16_kernelEPK6__halfPS2_iiE4tile has been demoted
// _ZZN8pygpukit3ops2nn21transpose_bf16_kernelEPK13__nv_bfloat16PS2_iiE4tile has been demoted

.visible .entry _ZN8pygpukit3ops2nn20transpose_f32_kernelEPKfPfii(
	.param .u64 .ptr .align 1 _ZN8pygpukit3ops2nn20transpose_f32_kernelEPKfPfii_param_0,
	.param .u64 .ptr .align 1 _ZN8pygpukit3ops2nn20transpose_f32_kernelEPKfPfii_param_1,
	.param .u32 _ZN8pygpukit3ops2nn20transpose_f32_kernelEPKfPfii_param_2,
	.param .u32 _ZN8pygpukit3ops2nn20transpose_f32_kernelEPKfPfii_param_3
)
{
	.reg .pred 	%p<25>;
	.reg .b32 	%r<36>;
	.reg .b32 	%f<9>;
	.reg .b64 	%rd<21>;
	// demoted variable
	.shared .align 4 .b8 _ZZN8pygpukit3ops2nn20transpose_f32_kernelEPKfPfiiE4tile[4224];
	ld.param.u64 	%rd3, [_ZN8pygpukit3ops2nn20transpose_f32_kernelEPKfPfii_param_0];
	ld.param.u64 	%rd4, [_ZN8pygpukit3ops2nn20transpose_f32_kernelEPKfPfii_param_1];
	ld.param.u32 	%r18, [_ZN8pygpukit3ops2nn20transpose_f32_kernelEPKfPfii_param_2];
	ld.param.u32 	%r19, [_ZN8pygpukit3ops2nn20transpose_f32_kernelEPKfPfii_param_3];
	cvta.to.global.u64 	%rd1, %rd3;
	cvta.to.global.u64 	%rd2, %rd4;
	mov.u32 	%r20, %ctaid.x;
	shl.b32 	%r1, %r20, 5;
	mov.u32 	%r2, %tid.x;
	add.s32 	%r3, %r1, %r2;
	mov.u32 	%r21, %ctaid.y;
	shl.b32 	%r4, %r21, 5;
	mov.u32 	%r5, %tid.y;
	add.s32 	%r6, %r4, %r5;
	setp.ge.s32 	%p1, %r3, %r19;
	shl.b32 	%r22, %r2, 2;
	mov.u32 	%r23, _ZZN8pygpukit3ops2nn20transpose_f32_kernelEPKfPfiiE4tile;
	add.s32 	%r7, %r23, %r22;
	setp.ge.s32 	%p2, %r6, %r18;
	mad.lo.s32 	%r8, %r5, 132, %r7;
	or.pred  	%p3, %p1, %p2;
	@%p3 bra 	$L__BB0_2;
	mad.lo.s32 	%r24, %r6, %r19, %r3;
	mul.wide.s32 	%rd5, %r24, 4;
	add.s64 	%rd6, %rd1, %rd5;
	ld.global.nc.f32 	%f1, [%rd6];
	st.shared.f32 	[%r8], %f1;
$L__BB0_2:
	setp.ge.s32 	%p4, %r3, %r19;
	add.s32 	%r9, %r6, 8;
	setp.ge.s32 	%p5, %r9, %r18;
	or.pred  	%p6, %p4, %p5;
	@%p6 bra 	$L__BB0_4;
	mad.lo.s32 	%r25, %r9, %r19, %r3;
	mul.wide.s32 	%rd7, %r25, 4;
	add.s64 	%rd8, %rd1, %rd7;
	ld.global.nc.f32 	%f2, [%rd8];
	st.shared.f32 	[%r8+1056], %f2;
$L__BB0_4:
	setp.ge.s32 	%p7, %r3, %r19;
	add.s32 	%r10, %r6, 16;
	setp.ge.s32 	%p8, %r10, %r18;
	or.pred  	%p9, %p7, %p8;
	@%p9 bra 	$L__BB0_6;
	mad.lo.s32 	%r26, %r10, %r19, %r3;
	mul.wide.s32 	%rd9, %r26, 4;
	add.s64 	%rd10, %rd1, %rd9;
	ld.global.nc.f32 	%f3, [%rd10];
	st.shared.f32 	[%r8+2112], %f3;
$L__BB0_6:
	setp.ge.s32 	%p10, %r3, %r19;
	add.s32 	%r11, %r6, 24;
	setp.ge.s32 	%p11, %r11, %r18;
	or.pred  	%p12, %p10, %p11;
	@%p12 bra 	$L__BB0_8;
	mad.lo.s32 	%r27, %r11, %r19, %r3;
	mul.wide.s32 	%rd11, %r27, 4;
	add.s64 	%rd12, %rd1, %rd11;
	ld.global.nc.f32 	%f4, [%rd12];
	st.shared.f32 	[%r8+3168], %f4;
$L__BB0_8:
	bar.sync 	0;
	add.s32 	%r28, %r4, %r2;
	add.s32 	%r13, %r1, %r5;
	setp.ge.s32 	%p13, %r28, %r18;
	shl.b32 	%r29, %r2, 7;
	add.s32 	%r30, %r7, %r29;
	setp.ge.s32 	%p14, %r13, %r19;
	shl.b32 	%r31, %r5, 2;
	add.s32 	%r14, %r30, %r31;
	or.pred  	%p15, %p14, %p13;
	@%p15 bra 	$L__BB0_10;
	ld.shared.f32 	%f5, [%r14];
	mad.lo.s32 	%r32, %r13, %r18, %r28;
	mul.wide.s32 	%rd13, %r32, 4;
	add.s64 	%rd14, %rd2, %rd13;
	st.global.f32 	[%rd14], %f5;
$L__BB0_10:
	setp.ge.s32 	%p16, %r28, %r18;
	add.s32 	%r15, %r13, 8;
	setp.ge.s32 	%p17, %r15, %r19;
	or.pred  	%p18, %p17, %p16;
	@%p18 bra 	$L__BB0_12;
	ld.shared.f32 	%f6, [%r14+32];
	mad.lo.s32 	%r33, %r15, %r18, %r28;
	mul.wide.s32 	%rd15, %r33, 4;
	add.s64 	%rd16, %rd2, %rd15;
	st.global.f32 	[%rd16], %f6;
$L__BB0_12:
	setp.ge.s32 	%p19, %r28, %r18;
	add.s32 	%r16, %r13, 16;
	setp.ge.s32 	%p20, %r16, %r19;
	or.pred  	%p21, %p20, %p19;
	@%p21 bra 	$L__BB0_14;
	ld.shared.f32 	%f7, [%r14+64];
	mad.lo.s32 	%r34, %r16, %r18, %r28;
	mul.wide.s32 	%rd17, %r34, 4;
	add.s64 	%rd18, %rd2, %rd17;
	st.global.f32 	[%rd18], %f7;
$L__BB0_14:
	setp.ge.s32 	%p22, %r28, %r18;
	add.s32 	%r17, %r13, 24;
	setp.ge.s32 	%p23, %r17, %r19;
	or.pred  	%p24, %p23, %p22;
	@%p24 bra 	$L__BB0_16;
	ld.shared.f32 	%f8, [%r14+96];
	mad.lo.s32 	%r35, %r17, %r18, %r28;
	mul.wide.s32 	%rd19, %r35, 4;
	add.s64 	%rd20, %rd2, %rd19;
	st.global.f32 	[%rd20], %f8;
$L__BB0_16:
	ret;

}
	// .globl	_ZN8pygpukit3ops2nn20transpose_f64_kernelEPKdPdii
.visible .entry _ZN8pygpukit3ops2nn20transpose_f64_kernelEPKdPdii(
	.param .u64 .ptr .align 1 _ZN8pygpukit3ops2nn20transpose_f64_kernelEPKdPdii_param_0,
	.param .u64 .ptr .align 1 _ZN8pygpukit3ops2nn20transpose_f64_kernelEPKdPdii_param_1,
	.param .u32 _ZN8pygpukit3ops2nn20transpose_f64_kernelEPKdPdii_param_2,
	.param .u32 _ZN8pygpukit3ops2nn20transpose_f64_kernelEPKdPdii_param_3
)
{
	.reg .pred 	%p<25>;
	.reg .b32 	%r<36>;
	.reg .b64 	%rd<21>;
	.reg .b64 	%fd<9>;
	// demoted variable
	.shared .align 8 .b8 _ZZN8pygpukit3ops2nn20transpose_f64_kernelEPKdPdiiE4tile[8448];
	ld.param.u64 	%rd3, [_ZN8pygpukit3ops2nn20transpose_f64_kernelEPKdPdii_param_0];
	ld.param.u64 	%rd4, [_ZN8pygpukit3ops2nn20transpose_f64_kernelEPKdPdii_param_1];
	ld.param.u32 	%r18, [_ZN8pygpukit3ops2nn20transpose_f64_kernelEPKdPdii_param_2];
	ld.param.u32 	%r19, [_ZN8pygpukit3ops2nn20transpose_f64_kernelEPKdPdii_param_3];
	cvta.to.global.u64 	%rd1, %rd3;
	cvta.to.global.u64 	%rd2, %rd4;
	mov.u32 	%r20, %ctaid.x;
	shl.b32 	%r1, %r20, 5;
	mov.u32 	%r2, %tid.x;
	add.s32 	%r3, %r1, %r2;
	mov.u32 	%r21, %ctaid.y;
	shl.b32 	%r4, %r21, 5;
	mov.u32 	%r5, %tid.y;
	add.s32 	%r6, %r4, %r5;
	setp.ge.s32 	%p1, %r3, %r19;
	shl.b32 	%r22, %r2, 3;
	mov.u32 	%r23, _ZZN8pygpukit3ops2nn20transpose_f64_kernelEPKdPdiiE4tile;
	add.s32 	%r7, %r23, %r22;
	setp.ge.s32 	%p2, %r6, %r18;
	mad.lo.s32 	%r8, %r5, 264, %r7;
	or.pred  	%p3, %p1, %p2;
	@%p3 bra 	$L__BB1_2;
	mad.lo.s32 	%r24, %r6, %r19, %r3;
	mul.wide.s32 	%rd5, %r24, 8;
	add.s64 	%rd6, %rd1, %rd5;
	ld.global.nc.f64 	%fd1, [%rd6];
	st.shared.f64 	[%r8], %fd1;
$L__BB1_2:
	setp.ge.s32 	%p4, %r3, %r19;
	add.s32 	%r9, %r6, 8;
	setp.ge.s32 	%p5, %r9, %r18;
	or.pred  	%p6, %p4, %p5;
	@%p6 bra 	$L__BB1_4;
	mad.lo.s32 	%r25, %r9, %r19, %r3;
	mul.wide.s32 	%rd7, %r25, 8;
	add.s64 	%rd8, %rd1, %rd7;
	ld.global.nc.f64 	%fd2, [%rd8];
	st.shared.f64 	[%r8+2112], %fd2;
$L__BB1_4:
	setp.ge.s32 	%p7, %r3, %r19;
	add.s32 	%r10, %r6, 16;
	setp.ge.s32 	%p8, %r10, %r18;
	or.pred  	%p9, %p7, %p8;
	@%p9 bra 	$L__BB1_6;
	mad.lo.s32 	%r26, %r10, %r19, %r3;
	mul.wide.s32 	%rd9, %r26, 8;
	add.s64 	%rd10, %rd1, %rd9;
	ld.global.nc.f64 	%fd3, [%rd10];
	st.shared.f64 	[%r8+4224], %fd3;
$L__BB1_6:
	setp.ge.s32 	%p10, %r3, %r19;
	add.s32 	%r11, %r6, 24;
	setp.ge.s32 	%p11, %r11, %r18;
	or.pred  	%p12, %p10, %p11;
	@%p12 bra 	$L__BB1_8;
	mad.lo.s32 	%r27, %r11, %r19, %r3;
	mul.wide.s32 	%rd11, %r27, 8;
	add.s64 	%rd12, %rd1, %rd11;
	ld.global.nc.f64 	%fd4, [%rd12];
	st.shared.f64 	[%r8+6336], %fd4;
$L__BB1_8:
	bar.sync 	0;
	add.s32 	%r28, %r4, %r2;
	add.s32 	%r13, %r1, %r5;
	setp.ge.s32 	%p13, %r28, %r18;
	shl.b32 	%r29, %r2, 8;
	add.s32 	%r30, %r7, %r29;
	setp.ge.s32 	%p14, %r13, %r19;
	shl.b32 	%r31, %r5, 3;
	add.s32 	%r14, %r30, %r31;
	or.pred  	%p15, %p14, %p13;
	@%p15 bra 	$L__BB1_10;
	ld.shared.f64 	%fd5, [%r14];
	mad.lo.s32 	%r32, %r13, %r18, %r28;
	mul.wide.s32 	%rd13, %r32, 8;
	add.s64 	%rd14, %rd2, %rd13;
	st.global.f64 	[%rd14], %fd5;
$L__BB1_10:
	setp.ge.s32 	%p16, %r28, %r18;
	add.s32 	%r15, %r13, 8;
	setp.ge.s32 	%p17, %r15, %r19;
	or.pred  	%p18, %p17, %p16;
	@%p18 bra 	$L__BB1_12;
	ld.shared.f64 	%fd6, [%r14+64];
	mad.lo.s32 	%r33, %r15, %r18, %r28;
	mul.wide.s32 	%rd15, %r33, 8;
	add.s64 	%rd16, %rd2, %rd15;
	st.global.f64 	[%rd16], %fd6;
$L__BB1_12:
	setp.ge.s32 	%p19, %r28, %r18;
	add.s32 	%r16, %r13, 16;
	setp.ge.s32 	%p20, %r16, %r19;
	or.pred  	%p21, %p20, %p19;
	@%p21 bra 	$L__BB1_14;
	ld.shared.f64 	%fd7, [%r14+128];
	mad.lo.s32 	%r34, %r16, %r18, %r28;
	mul.wide.s32 	%rd17, %r34, 8;
	add.s64 	%rd18, %rd2, %rd17;
	st.global.f64 	[%rd18], %fd7;
$L__BB1_14:
	setp.ge.s32 	%p22, %r28, %r18;
	add.s32 	%r17, %r13, 24;
	setp.ge.s32 	%p23, %r17, %r19;
	or.pred  	%p24, %p23, %p22;
	@%p24 bra 	$L__BB1_16;
	ld.shared.f64 	%fd8, [%r14+192];
	mad.lo.s32 	%r35, %r17, %r18, %r28;
	mul.wide.s32 	%rd19, %r35, 8;
	add.s64 	%rd20, %rd2, %rd19;
	st.global.f64 	[%rd20], %fd8;
$L__BB1_16:
	ret;

}
	// .globl	_ZN8pygpukit3ops2nn20transpose_f16_kernelEPK6__halfPS2_ii
.visible .entry _ZN8pygpukit3ops2nn20transpose_f16_kernelEPK6__halfPS2_ii(
	.param .u64 .ptr .align 1 _ZN8pygpukit3ops2nn20transpose_f16_kernelEPK6__halfPS2_ii_param_0,
	.param .u64 .ptr .align 1 _ZN8pygpukit3ops2nn20transpose_f16_kernelEPK6__halfPS2_ii_param_1,
	.param .u32 _ZN8pygpukit3ops2nn20transpose_f16_kernelEPK6__halfPS2_ii_param_2,
	.param .u32 _ZN8pygpukit3ops2nn20transpose_f16_kernelEPK6__halfPS2_ii_param_3
)
{
	.reg .pred 	%p<25>;
	.reg .b16 	%rs<9>;
	.reg .b32 	%r<36>;
	.reg .b64 	%rd<21>;
	// demoted variable
	.shared .align 2 .b8 _ZZN8pygpukit3ops2nn20transpose_f16_kernelEPK6__halfPS2_iiE4tile[2112];
	ld.param.u64 	%rd3, [_ZN8pygpukit3ops2nn20transpose_f16_kernelEPK6__halfPS2_ii_param_0];
	ld.param.u64 	%rd4, [_ZN8pygpukit3ops2nn20transpose_f16_kernelEPK6__halfPS2_ii_param_1];
	ld.param.u32 	%r18, [_ZN8pygpukit3ops2nn20transpose_f16_kernelEPK6__halfPS2_ii_param_2];
	ld.param.u32 	%r19, [_ZN8pygpukit3ops2nn20transpose_f16_kernelEPK6__halfPS2_ii_param_3];
	cvta.to.global.u64 	%rd1, %rd3;
	cvta.to.global.u64 	%rd2, %rd4;
	mov.u32 	%r20, %ctaid.x;
	shl.b32 	%r1, %r20, 5;
	mov.u32 	%r2, %tid.x;
	add.s32 	%r3, %r1, %r2;
	mov.u32 	%r21, %ctaid.y;
	shl.b32 	%r4, %r21, 5;
	mov.u32 	%r5, %tid.y;
	add.s32 	%r6, %r4, %r5;
	setp.ge.s32 	%p1, %r3, %r19;
	shl.b32 	%r22, %r2, 1;
	mov.u32 	%r23, _ZZN8pygpukit3ops2nn20transpose_f16_kernelEPK6__halfPS2_iiE4tile;
	add.s32 	%r7, %r23, %r22;
	setp.ge.s32 	%p2, %r6, %r18;
	mad.lo.s32 	%r8, %r5, 66, %r7;
	or.pred  	%p3, %p1, %p2;
	@%p3 bra 	$L__BB2_2;
	mad.lo.s32 	%r24, %r6, %r19, %r3;
	mul.wide.s32 	%rd5, %r24, 2;
	add.s64 	%rd6, %rd1, %rd5;
	ld.global.nc.u16 	%rs1, [%rd6];
	st.shared.u16 	[%r8], %rs1;
$L__BB2_2:
	setp.ge.s32 	%p4, %r3, %r19;
	add.s32 	%r9, %r6, 8;
	setp.ge.s32 	%p5, %r9, %r18;
	or.pred  	%p6, %p4, %p5;
	@%p6 bra 	$L__BB2_4;
	mad.lo.s32 	%r25, %r9, %r19, %r3;
	mul.wide.s32 	%rd7, %r25, 2;
	add.s64 	%rd8, %rd1, %rd7;
	ld.global.nc.u16 	%rs2, [%rd8];
	st.shared.u16 	[%r8+528], %rs2;
$L__BB2_4:
	setp.ge.s32 	%p7, %r3, %r19;
	add.s32 	%r10, %r6, 16;
	setp.ge.s32 	%p8, %r10, %r18;
	or.pred  	%p9, %p7, %p8;
	@%p9 bra 	$L__BB2_6;
	mad.lo.s32 	%r26, %r10, %r19, %r3;
	mul.wide.s32 	%rd9, %r26, 2;
	add.s64 	%rd10, %rd1, %rd9;
	ld.global.nc.u16 	%rs3, [%rd10];
	st.shared.u16 	[%r8+1056], %rs3;
$L__BB2_6:
	setp.ge.s32 	%p10, %r3, %r19;
	add.s32 	%r11, %r6, 24;
	setp.ge.s32 	%p11, %r11, %r18;
	or.pred  	%p12, %p10, %p11;
	@%p12 bra 	$L__BB2_8;
	mad.lo.s32 	%r27, %r11, %r19, %r3;
	mul.wide.s32 	%rd11, %r27, 2;
	add.s64 	%rd12, %rd1, %rd11;
	ld.global.nc.u16 	%rs4, [%rd12];
	st.shared.u16 	[%r8+1584], %rs4;
$L__BB2_8:
	bar.sync 	0;
	add.s32 	%r28, %r4, %r2;
	add.s32 	%r13, %r1, %r5;
	setp.ge.s32 	%p13, %r28, %r18;
	shl.b32 	%r29, %r2, 6;
	add.s32 	%r30, %r7, %r29;
	setp.ge.s32 	%p14, %r13, %r19;
	shl.b32 	%r31, %r5, 1;
	add.s32 	%r14, %r30, %r31;
	or.pred  	%p15, %p14, %p13;
	@%p15 bra 	$L__BB2_10;
	mad.lo.s32 	%r32, %r13, %r18, %r28;
	mul.wide.s32 	%rd13, %r32, 2;
	add.s64 	%rd14, %rd2, %rd13;
	ld.shared.u16 	%rs5, [%r14];
	st.global.u16 	[%rd14], %rs5;
$L__BB2_10:
	setp.ge.s32 	%p16, %r28, %r18;
	add.s32 	%r15, %r13, 8;
	setp.ge.s32 	%p17, %r15, %r19;
	or.pred  	%p18, %p17, %p16;
	@%p18 bra 	$L__BB2_12;
	mad.lo.s32 	%r33, %r15, %r18, %r28;
	mul.wide.s32 	%rd15, %r33, 2;
	add.s64 	%rd16, %rd2, %rd15;
	ld.shared.u16 	%rs6, [%r14+16];
	st.global.u16 	[%rd16], %rs6;
$L__BB2_12:
	setp.ge.s32 	%p19, %r28, %r18;
	add.s32 	%r16, %r13, 16;
	setp.ge.s32 	%p20, %r16, %r19;
	or.pred  	%p21, %p20, %p19;
	@%p21 bra 	$L__BB2_14;
	mad.lo.s32 	%r34, %r16, %r18, %r28;
	mul.wide.s32 	%rd17, %r34, 2;
	add.s64 	%rd18, %rd2, %rd17;
	ld.shared.u16 	%rs7, [%r14+32];
	st.global.u16 	[%rd18], %rs7;
$L__BB2_14:
	setp.ge.s32 	%p22, %r28, %r18;
	add.s32 	%r17, %r13, 24;
	setp.ge.s32 	%p23, %r17, %r19;
	or.pred  	%p24, %p23, %p22;
	@%p24 bra 	$L__BB2_16;
	mad.lo.s32 	%r35, %r17, %r18, %r28;
	mul.wide.s32 	%rd19, %r35, 2;
	add.s64 	%rd20, %rd2, %rd19;
	ld.shared.u16 	%rs8, [%r14+48];
	st.global.u16 	[%rd20], %rs8;
$L__BB2_16:
	ret;

}
	// .globl	_ZN8pygpukit3ops2nn21transpose_bf16_kernelEPK13__nv_bfloat16PS2_ii
.visible .entry _ZN8pygpukit3ops2nn21transpose_bf16_kernelEPK13__nv_bfloat16PS2_ii(
	.param .u64 .ptr .align 1 _ZN8pygpukit3ops2nn21transpose_bf16_kernelEPK13__nv_bfloat16PS2_ii_param_0,
	.param .u64 .ptr .align 1 _ZN8pygpukit3ops2nn21transpose_bf16_kernelEPK13__nv_bfloat16PS2_ii_param_1,
	.param .u32 _ZN8pygpukit3ops2nn21transpose_bf16_kernelEPK13__nv_bfloat16PS2_ii_param_2,
	.param .u32 _ZN8pygpukit3ops2nn21transpose_bf16_kernelEPK13__nv_bfloat16PS2_ii_param_3
)
{
	.reg .pred 	%p<25>;
	.reg .b16 	%rs<9>;
	.reg .b32 	%r<36>;
	.reg .b64 	%rd<21>;
	// demoted variable
	.shared .align 2 .b8 _ZZN8pygpukit3ops2nn21transpose_bf16_kernelEPK13__nv_bfloat16PS2_iiE4tile[2112];
	ld.param.u64 	%rd3, [_ZN8pygpukit3ops2nn21transpose_bf16_kernelEPK13__nv_bfloat16PS2_ii_param_0];
	ld.param.u64 	%rd4, [_ZN8pygpukit3ops2nn21transpose_bf16_kernelEPK13__nv_bfloat16PS2_ii_param_1];
	ld.param.u32 	%r18, [_ZN8pygpukit3ops2nn21transpose_bf16_kernelEPK13__nv_bfloat16PS2_ii_param_2];
	ld.param.u32 	%r19, [_ZN8pygpukit3ops2nn21transpose_bf16_kernelEPK13__nv_bfloat16PS2_ii_param_3];
	cvta.to.global.u64 	%rd1, %rd3;
	cvta.to.global.u64 	%rd2, %rd4;
	mov.u32 	%r20, %ctaid.x;
	shl.b32 	%r1, %r20, 5;
	mov.u32 	%r2, %tid.x;
	add.s32 	%r3, %r1, %r2;
	mov.u32 	%r21, %ctaid.y;
	shl.b32 	%r4, %r21, 5;
	mov.u32 	%r5, %tid.y;
	add.s32 	%r6, %r4, %r5;
	setp.ge.s32 	%p1, %r3, %r19;
	shl.b32 	%r22, %r2, 1;
	mov.u32 	%r23, _ZZN8pygpukit3ops2nn21transpose_bf16_kernelEPK13__nv_bfloat16PS2_iiE4tile;
	add.s32 	%r7, %r23, %r22;
	setp.ge.s32 	%p2, %r6, %r18;
	mad.lo.s32 	%r8, %r5, 66, %r7;
	or.pred  	%p3, %p1, %p2;
	@%p3 bra 	$L__BB3_2;
	mad.lo.s32 	%r24, %r6, %r19, %r3;
	mul.wide.s32 	%rd5, %r24, 2;
	add.s64 	%rd6, %rd1, %rd5;
	ld.global.nc.u16 	%rs1, [%rd6];
	st.shared.u16 	[%r8], %rs1;
$L__BB3_2:
	setp.ge.s32 	%p4, %r3, %r19;
	add.s32 	%r9, %r6, 8;
	setp.ge.s32 	%p5, %r9, %r18;
	or.pred  	%p6, %p4, %p5;
	@%p6 bra 	$L__BB3_4;
	mad.lo.s32 	%r25, %r9, %r19, %r3;
	mul.wide.s32 	%rd7, %r25, 2;
	add.s64 	%rd8, %rd1, %rd7;
	ld.global.nc.u16 	%rs2, [%rd8];
	st.shared.u16 	[%r8+528], %rs2;
$L__BB3_4:
	setp.ge.s32 	%p7, %r3, %r19;
	add.s32 	%r10, %r6, 16;
	setp.ge.s32 	%p8, %r10, %r18;
	or.pred  	%p9, %p7, %p8;
	@%p9 bra 	$L__BB3_6;
	mad.lo.s32 	%r26, %r10, %r19, %r3;
	mul.wide.s32 	%rd9, %r26, 2;
	add.s64 	%rd10, %rd1, %rd9;
	ld.global.nc.u16 	%rs3, [%rd10];
	st.shared.u16 	[%r8+1056], %rs3;
$L__BB3_6:
	setp.ge.s32 	%p10, %r3, %r19;
	add.s32 	%r11, %r6, 24;
	setp.ge.s32 	%p11, %r11, %r18;
	or.pred  	%p12, %p10, %p11;
	@%p12 bra 	$L__BB3_8;
	mad.lo.s32 	%r27, %r11, %r19, %r3;
	mul.wide.s32 	%rd11, %r27, 2;
	add.s64 	%rd12, %rd1, %rd11;
	ld.global.nc.u16 	%rs4, [%rd12];
	st.shared.u16 	[%r8+1584], %rs4;
$L__BB3_8:
	bar.sync 	0;
	add.s32 	%r28, %r4, %r2;
	add.s32 	%r13, %r1, %r5;
	setp.ge.s32 	%p13, %r28, %r18;
	shl.b32 	%r29, %r2, 6;
	add.s32 	%r30, %r7, %r29;
	setp.ge.s32 	%p14, %r13, %r19;
	shl.b32 	%r31, %r5, 1;
	add.s32 	%r14, %r30, %r31;
	or.pred  	%p15, %p14, %p13;
	@%p15 bra 	$L__BB3_10;
	mad.lo.s32 	%r32, %r13, %r18, %r28;
	mul.wide.s32 	%rd13, %r32, 2;
	add.s64 	%rd14, %rd2, %rd13;
	ld.shared.u16 	%rs5, [%r14];
	st.global.u16 	[%rd14], %rs5;
$L__BB3_10:
	setp.ge.s32 	%p16, %r28, %r18;
	add.s32 	%r15, %r13, 8;
	setp.ge.s32 	%p17, %r15, %r19;
	or.pred  	%p18, %p17, %p16;
	@%p18 bra 	$L__BB3_12;
	mad.lo.s32 	%r33, %r15, %r18, %r28;
	mul.wide.s32 	%rd15, %r33, 2;
	add.s64 	%rd16, %rd2, %rd15;
	ld.shared.u16 	%rs6, [%r14+16];
	st.global.u16 	[%rd16], %rs6;
$L__BB3_12:
	setp.ge.s32 	%p19, %r28, %r18;
	add.s32 	%r16, %r13, 16;
	setp.ge.s32 	%p20, %r16, %r19;
	or.pred  	%p21, %p20, %p19;
	@%p21 bra 	$L__BB3_14;
	mad.lo.s32 	%r34, %r16, %r18, %r28;
	mul.wide.s32 	%rd17, %r34, 2;
	add.s64 	%rd18, %rd2, %rd17;
	ld.shared.u16 	%rs7, [%r14+32];
	st.global.u16 	[%rd18], %rs7;
$L__BB3_14:
	setp.ge.s32 	%p22, %r28, %r18;
	add.s32 	%r17, %r13, 24;
	setp.ge.s32 	%p23, %r17, %r19;
	or.pred  	%p24, %p23, %p22;
	@%p24 bra 	$L__BB3_16;
	mad.lo.s32 	%r35, %r17, %r18, %r28;
	mul.wide.s32 	%rd19, %r35, 2;
	add.s64 	%rd20, %rd2, %rd19;
	ld.shared.u16 	%rs8, [%r14+48];
	st.global.u16 	[%rd20], %rs8;
$L__BB3_16:
	ret;

}
	// .globl	_ZN8pygpukit3ops2nn23concat_axis0_f32_kernelEPKfS3_Pfmmm
.visible .entry _ZN8pygpukit3ops2nn23concat_axis0_f32_kernelEPKfS3_Pfmmm(
	.param .u64 .ptr .align 1 _ZN8pygpukit3ops2nn23concat_axis0_f32_kernelEPKfS3_Pfmmm_param_0,
	.param .u64 .ptr .align 1 _ZN8pygpukit3ops2nn23concat_axis0_f32_kernelEPKfS3_Pfmmm_param_1,
	.param .u64 .ptr .align 1 _ZN8pygpukit3ops2nn23concat_axis0_f32_kernelEPKfS3_Pfmmm_param_2,
	.param .u64 _ZN8pygpukit3ops2nn23concat_axis0_f32_kernelEPKfS3_Pfmmm_param_3,
	.param .u64 _ZN8pygpukit3ops2nn23concat_axis0_f32_kernelEPKfS3_Pfmmm_param_4,
	.param .u64 _ZN8pygpukit3ops2nn23concat_axis0_f32_kernelEPKfS3_Pfmmm_param_5
)
{
	.reg .pred 	%p<3>;
	.reg .b32 	%r<5>;
	.reg .b32 	%f<3>;
	.reg .b64 	%rd<22>;

	ld.param.u64 	%rd4, [_ZN8pygpukit3ops2nn23concat_axis0_f32_kernelEPKfS3_Pfmmm_param_0];
	ld.param.u64 	%rd5, [_ZN8pygpukit3ops2nn23concat_axis0_f32_kernelEPKfS3_Pfmmm_param_1];
	ld.param.u64 	%rd6, [_ZN8pygpukit3ops2nn23concat_axis0_f32_kernelEPKfS3_Pfmmm_param_2];
	ld.param.u64 	%rd7, [_ZN8pygpukit3ops2nn23concat_axis0_f32_kernelEPKfS3_Pfmmm_param_3];
	ld.param.u64 	%rd8, [_ZN8pygpukit3ops2nn23concat_axis0_f32_kernelEPKfS3_Pfmmm_param_4];
	ld.param.u64 	%rd9, [_ZN8pygpukit3ops2nn23concat_axis0_f32_kernelEPKfS3_Pfmmm_param_5];
	cvta.to.global.u64 	%rd1, %rd6;
	mov.u32 	%r1, %ctaid.x;
	mov.u32 	%r2, %ntid.x;
	mov.u32 	%r3, %tid.x;
	mad.lo.s32 	%r4, %r1, %r2, %r3;
	cvt.u64.u32 	%rd2, %r4;
	mul.lo.s64 	%rd3, %rd9, %rd7;
	add.s64 	%rd10, %rd8, %rd7;
	mul.lo.s64 	%rd11, %rd10, %rd9;
	setp.le.u64 	%p1, %rd11, %rd2;
	@%p1 bra 	$L__BB4_4;
	setp.ge.u64 	%p2, %rd2, %rd3;
	@%p2 bra 	$L__BB4_3;
	cvta.to.global.u64 	%rd18, %rd4;
	shl.b64 	%rd19, %rd2, 2;
	add.s64 	%rd20, %rd18, %rd19;
	ld.global.nc.f32 	%f2, [%rd20];
	add.s64 	%rd21, %rd1, %rd19;
	st.global.f32 	[%rd21], %f2;
	bra.uni 	$L__BB4_4;
$L__BB4_3:
	sub.s64 	%rd12, %rd2, %rd3;
	cvta.to.global.u64 	%rd13, %rd5;
	shl.b64 	%rd14, %rd12, 2;
	add.s64 	%rd15, %rd13, %rd14;
	ld.global.nc.f32 	%f1, [%rd15];
	shl.b64 	%rd16, %rd2, 2;
	add.s64 	%rd17, %rd1, %rd16;
	st.global.f32 	[%rd17], %f1;
$L__BB4_4:
	ret;

}
	// .globl	_ZN8pygpukit3ops2nn23concat_axis0_f16_kernelEPK6__halfS4_PS2_mmm
.visible .entry _ZN8pygpukit3ops2nn23concat_axis0_f16_kernelEPK6__halfS4_PS2_mmm(
	.param .u64 .ptr .align 1 _ZN8pygpukit3ops2nn23concat_axis0_f16_kernelEPK6__halfS4_PS2_mmm_param_0,
	.param .u64 .ptr .align 1 _ZN8pygpukit3ops2nn23concat_axis0_f16_kernelEPK6__halfS4_PS2_mmm_param_1,
	.param .u64 .ptr .align 1 _ZN8pygpukit3ops2nn23concat_axis0_f16_kernelEPK6__halfS4_PS2_mmm_param_2,
	.param .u64 _ZN8pygpukit3ops2nn23concat_axis0_f16_kernelEPK6__halfS4_PS2_mmm_param_3,
	.param .u64 _ZN8pygpukit3ops2nn23concat_axis0_f16_kernelEPK6__halfS4_PS2_mmm_param_4,
	.param .u64 _ZN8pygpukit3ops2nn23concat_axis0_f16_kernelEPK6__halfS4_PS2_mmm_param_5
)
{
	.reg .pred 	%p<3>;
	.reg .b16 	%rs<3>;
	.reg .b32 	%r<5>;
	.reg .b64 	%rd<22>;

	ld.param.u64 	%rd4, [_ZN8pygpukit3ops2nn23concat_axis0_f16_kernelEPK6__halfS4_PS2_mmm_param_0];
	ld.param.u64 	%rd5, [_ZN8pygpukit3ops2nn23concat_axis0_f16_kernelEPK6__halfS4_PS2_mmm_param_1];
	ld.param.u64 	%rd6, [_ZN8pygpukit3ops2nn23concat_axis0_f16_kernelEPK6__halfS4_PS2_mmm_param_2];
	ld.param.u64 	%rd7, [_ZN8pygpukit3ops2nn23concat_axis0_f16_kernelEPK6__halfS4_PS2_mmm_param_3];
	ld.param.u64 	%rd8, [_ZN8pygpukit3ops2nn23concat_axis0_f16_kernelEPK6__halfS4_PS2_mmm_param_4];
	ld.param.u64 	%rd9, [_ZN8pygpukit3ops2nn23concat_axis0_f16_kernelEPK6__halfS4_PS2_mmm_param_5];
	cvta.to.global.u64 	%rd1, %rd6;
	mov.u32 	%r1, %ctaid.x;
	mov.u32 	%r2, %ntid.x;
	mov.u32 	%r3, %tid.x;
	mad.lo.s32 	%r4, %r1, %r2, %r3;
	cvt.u64.u32 	%rd2, %r4;
	mul.lo.s64 	%rd3, %rd9, %rd7;
	add.s64 	%rd10, %rd8, %rd7;
	mul.lo.s64 	%rd11, %rd10, %rd9;
	setp.le.u64 	%p1, %rd11, %rd2;
	@%p1 bra 	$L__BB5_4;
	setp.ge.u64 	%p2, %rd2, %rd3;
	@%p2 bra 	$L__BB5_3;
	shl.b64 	%rd18, %rd2, 1;
	add.s64 	%rd19, %rd1, %rd18;
	cvta.to.global.u64 	%rd20, %rd4;
	add.s64 	%rd21, %rd20, %rd18;
	ld.global.nc.u16 	%rs2, [%rd21];
	st.global.u16 	[%rd19], %rs2;
	bra.uni 	$L__BB5_4;
$L__BB5_3:
	shl.b64 	%rd12, %rd2, 1;
	add.s64 	%rd13, %rd1, %rd12;
	sub.s64 	%rd14, %rd2, %rd3;
	cvta.to.global.u64 	%rd15, %rd5;
	shl.b64 	%rd16, %rd14, 1;
	add.s64 	%rd17, %rd15, %rd16;
	ld.global.nc.u16 	%rs1, [%rd17];
	st.global.u16 	[%rd13], %rs1;
$L__BB5_4:
	ret;

}
	// .globl	_ZN8pygpukit3ops2nn24concat_axis0_bf16_kernelEPK13__nv_bfloat16S4_PS2_mmm
.visible .entry _ZN8pygpukit3ops2nn24concat_axis0_bf16_kernelEPK13__nv_bfloat16S4_PS2_mmm(
	.param .u64 .ptr .align 1 _ZN8pygpukit3ops2nn24concat_axis0_bf16_kernelEPK13__nv_bfloat16S4_PS2_mmm_param_0,
	.param .u64 .ptr .align 1 _ZN8pygpukit3ops2nn24concat_axis0_bf16_kernelEPK13__nv_bfloat16S4_PS2_mmm_param_1,
	.param .u64 .ptr .align 1 _ZN8pygpukit3ops2nn24concat_axis0_bf16_kernelEPK13__nv_bfloat16S4_PS2_mmm_param_2,
	.param .u64 _ZN8pygpukit3ops2nn24concat_axis0_bf16_kernelEPK13__nv_bfloat16S4_PS2_mmm_param_3,
	.param .u64 _ZN8pygpukit3ops2nn24concat_axis0_bf16_kernelEPK13__nv_bfloat16S4_PS2_mmm_param_4,
	.param .u64 _ZN8pygpukit3ops2nn24concat_axis0_bf16_kernelEPK13__nv_bfloat16S4_PS2_mmm_param_5
)
{
	.reg .pred 	%p<3>;
	.reg .b16 	%rs<3>;
	.reg .b32 	%r<5>;
	.reg .b64 	%rd<22>;

	ld.param.u64 	%rd4, [_ZN8pygpukit3ops2nn24concat_axis0_bf16_kernelEPK13__nv_bfloat16S4_PS2_mmm_param_0];
	ld.param.u64 	%rd5, [_ZN8pygpukit3ops2nn24concat_axis0_bf16_kernelEPK13__nv_bfloat16S4_PS2_mmm_param_1];
	ld.param.u64 	%rd6, [_ZN8pygpukit3ops2nn24concat_axis0_bf16_kernelEPK13__nv_bfloat16S4_PS2_mmm_param_2];
	ld.param.u64 	%rd7, [_ZN8pygpukit3ops2nn24concat_axis0_bf16_kernelEPK13__nv_bfloat16S4_PS2_mmm_param_3];
	ld.param.u64 	%rd8, [_ZN8pygpukit3ops2nn24concat_axis0_bf16_kernelEPK13__nv_bfloat16S4_PS2_mmm_param_4];
	ld.param.u64 	%rd9, [_ZN8pygpukit3ops2nn24concat_axis0_bf16_kernelEPK13__nv_bfloat16S4_PS2_mmm_param_5];
	cvta.to.global.u64 	%rd1, %rd6;
	mov.u32 	%r1, %ctaid.x;
	mov.u32 	%r2, %ntid.x;
	mov.u32 	%r3, %tid.x;
	mad.lo.s32 	%r4, %r1, %r2, %r3;
	cvt.u64.u32 	%rd2, %r4;
	mul.lo.s64 	%rd3, %rd9, %rd7;
	add.s64 	%rd10, %rd8, %rd7;
	mul.lo.s64 	%rd11, %rd10, %rd9;
	setp.le.u64 	%p1, %rd11, %rd2;
	@%p1 bra 	$L__BB6_4;
	setp.ge.u64 	%p2, %rd2, %rd3;
	@%p2 bra 	$L__BB6_3;
	shl.b64 	%rd18, %rd2, 1;
	add.s64 	%rd19, %rd1, %rd18;
	cvta.to.global.u64 	%rd20, %rd4;
	add.s64 	%rd21, %rd20, %rd18;
	ld.global.nc.u16 	%rs2, [%rd21];
	st.global.u16 	[%rd19], %rs2;
	bra.uni 	$L__BB6_4;
$L__BB6_3:
	shl.b64 	%rd12, %rd2, 1;
	add.s64 	%rd13, %rd1, %rd12;
	sub.s64 	%rd14, %rd2, %rd3;
	cvta.to.global.u64 	%rd15, %rd5;
	shl.b64 	%rd16, %rd14, 1;
	add.s64 	%rd17, %rd15, %rd16;
	ld.global.nc.u16 	%rs1, [%rd17];
	st.global.u16 	[%rd13], %rs1;
$L__BB6_4:
	ret;

}
	// .globl	_ZN8pygpukit3ops2nn22concat_axis0_u8_kernelEPKhS3_Phmmm
.visible .entry _ZN8pygpukit3ops2nn22concat_axis0_u8_kernelEPKhS3_Phmmm(
	.param .u64 .ptr .align 1 _ZN8pygpukit3ops2nn22concat_axis0_u8_kernelEPKhS3_Phmmm_param_0,
	.param .u64 .ptr .align 1 _ZN8pygpukit3ops2nn22concat_axis0_u8_kernelEPKhS3_Phmmm_param_1,
	.param .u64 .ptr .align 1 _ZN8pygpukit3ops2nn22concat_axis0_u8_kernelEPKhS3_Phmmm_param_2,
	.param .u64 _ZN8pygpukit3ops2nn22concat_axis0_u8_kernelEPKhS3_Phmmm_param_3,
	.param .u64 _ZN8pygpukit3ops2nn22concat_axis0_u8_kernelEPKhS3_Phmmm_param_4,
	.param .u64 _ZN8pygpukit3ops2nn22concat_axis0_u8_kernelEPKhS3_Phmmm_param_5
)
{
	.reg .pred 	%p<3>;
	.reg .b16 	%rs<5>;
	.reg .b32 	%r<5>;
	.reg .b64 	%rd<19>;

	ld.param.u64 	%rd4, [_ZN8pygpukit3ops2nn22concat_axis0_u8_kernelEPKhS3_Phmmm_param_0];
	ld.param.u64 	%rd5, [_ZN8pygpukit3ops2nn22concat_axis0_u8_kernelEPKhS3_Phmmm_param_1];
	ld.param.u64 	%rd6, [_ZN8pygpukit3ops2nn22concat_axis0_u8_kernelEPKhS3_Phmmm_param_2];
	ld.param.u64 	%rd7, [_ZN8pygpukit3ops2nn22concat_axis0_u8_kernelEPKhS3_Phmmm_param_3];
	ld.param.u64 	%rd8, [_ZN8pygpukit3ops2nn22concat_axis0_u8_kernelEPKhS3_Phmmm_param_4];
	ld.param.u64 	%rd9, [_ZN8pygpukit3ops2nn22concat_axis0_u8_kernelEPKhS3_Phmmm_param_5];
	cvta.to.global.u64 	%rd1, %rd6;
	mov.u32 	%r1, %ctaid.x;
	mov.u32 	%r2, %ntid.x;
	mov.u32 	%r3, %tid.x;
	mad.lo.s32 	%r4, %r1, %r2, %r3;
	cvt.u64.u32 	%rd2, %r4;
	mul.lo.s64 	%rd3, %rd9, %rd7;
	add.s64 	%rd10, %rd8, %rd7;
	mul.lo.s64 	%rd11, %rd10, %rd9;
	setp.le.u64 	%p1, %rd11, %rd2;
	@%p1 bra 	$L__BB7_4;
	setp.ge.u64 	%p2, %rd2, %rd3;
	@%p2 bra 	$L__BB7_3;
	cvta.to.global.u64 	%rd16, %rd4;
	add.s64 	%rd17, %rd16, %rd2;
	ld.global.nc.u8 	%rs3, [%rd17];
	cvt.u16.u8 	%rs4, %rs3;
	add.s64 	%rd18, %rd1, %rd2;
	st.global.u8 	[%rd18], %rs4;
	bra.uni 	$L__BB7_4;
$L__BB7_3:
	sub.s64 	%rd12, %rd2, %rd3;
	cvta.to.global.u64 	%rd13, %rd5;
	add.s64 	%rd14, %rd13, %rd12;
	ld.global.nc.u8 	%rs1, [%rd14];
	cvt.u16.u8 	%rs2, %rs1;
	add.s64 	%rd15, %rd1, %rd2;
	st.global.u8 	[%rd15], %rs2;
$L__BB7_4:
	ret;

}
	// .globl	_ZN8pygpukit3ops2nn34repeat_interleave_axis1_f32_kernelEPKfPfmmmm
.visible .entry _ZN8pygpukit3ops2nn34repeat_interleave_axis1_f32_kernelEPKfPfmmmm(
	.param .u64 .ptr .align 1 _ZN8pygpukit3ops2nn34repeat_interleave_axis1_f32_kernelEPKfPfmmmm_param_0,
	.param .u64 .ptr .align 1 _ZN8pygpukit3ops2nn34repeat_interleave_axis1_f32_kernelEPKfPfmmmm_param_1,
	.param .u64 _ZN8pygpukit3ops2nn34repeat_interleave_axis1_f32_kernelEPKfPfmmmm_param_2,
	.param .u64 _ZN8pygpukit3ops2nn34repeat_interleave_axis1_f32_kernelEPKfPfmmmm_param_3,
	.param .u64 _ZN8pygpukit3ops2nn34repeat_interleave_axis1_f32_kernelEPKfPfmmmm_param_4,
	.param .u64 _ZN8pygpukit3ops2nn34repeat_interleave_axis1_f32_kernelEPKfPfmmmm_param_5
)
{
	.reg .pred 	%p<5>;
	.reg .b32 	%r<18>;
	.reg .b32 	%f<2>;
	.reg .b64 	%rd<46>;

	ld.param.u64 	%rd18, [_ZN8pygpukit3ops2nn34repeat_interleave_axis1_f32_kernelEPKfPfmmmm_param_0];
	ld.param.u64 	%rd19, [_ZN8pygpukit3ops2nn34repeat_interleave_axis1_f32_kernelEPKfPfmmmm_param_1];
	ld.param.u64 	%rd23, [_ZN8pygpukit3ops2nn34repeat_interleave_axis1_f32_kernelEPKfPfmmmm_param_2];
	ld.param.u64 	%rd20, [_ZN8pygpukit3ops2nn34repeat_interleave_axis1_f32_kernelEPKfPfmmmm_param_3];
	ld.param.u64 	%rd21, [_ZN8pygpukit3ops2nn34repeat_interleave_axis1_f32_kernelEPKfPfmmmm_param_4];
	ld.param.u64 	%rd22, [_ZN8pygpukit3ops2nn34repeat_interleave_axis1_f32_kernelEPKfPfmmmm_param_5];
	mov.u32 	%r1, %ctaid.x;
	mov.u32 	%r2, %ntid.x;
	mov.u32 	%r3, %tid.x;
	mad.lo.s32 	%r4, %r1, %r2, %r3;
	cvt.u64.u32 	%rd1, %r4;
	mul.lo.s64 	%rd24, %rd20, %rd23;
	mul.lo.s64 	%rd25, %rd24, %rd21;
	mul.lo.s64 	%rd26, %rd25, %rd22;
	setp.le.u64 	%p1, %rd26, %rd1;
	@%p1 bra 	$L__BB8_11;
	and.b64  	%rd27, %rd21, -4294967296;
	setp.ne.s64 	%p2, %rd27, 0;
	@%p2 bra 	$L__BB8_3;
	cvt.u32.u64 	%r5, %rd21;
	cvt.u32.u64 	%r6, %rd1;
	div.u32 	%r7, %r6, %r5;
	mul.lo.s32 	%r8, %r7, %r5;
	sub.s32 	%r9, %r6, %r8;
	cvt.u64.u32 	%rd41, %r7;
	cvt.u64.u32 	%rd42, %r9;
	bra.uni 	$L__BB8_4;
$L__BB8_3:
	div.u64 	%rd41, %rd1, %rd21;
	mul.lo.s64 	%rd28, %rd41, %rd21;
	sub.s64 	%rd42, %rd1, %rd28;
$L__BB8_4:
	mul.lo.s64 	%rd8, %rd22, %rd20;
	and.b64  	%rd29, %rd8, -4294967296;
	setp.ne.s64 	%p3, %rd29, 0;
	@%p3 bra 	$L__BB8_6;
	cvt.u32.u64 	%r10, %rd8;
	cvt.u32.u64 	%r11, %rd41;
	div.u32 	%r12, %r11, %r10;
	mul.lo.s32 	%r13, %r12, %r10;
	sub.s32 	%r14, %r11, %r13;
	cvt.u64.u32 	%rd43, %r12;
	cvt.u64.u32 	%rd44, %r14;
	bra.uni 	$L__BB8_7;
$L__BB8_6:
	div.u64 	%rd43, %rd41, %rd8;
	mul.lo.s64 	%rd30, %rd43, %rd8;
	sub.s64 	%rd44, %rd41, %rd30;
$L__BB8_7:
	or.b64  	%rd31, %rd44, %rd22;
	and.b64  	%rd32, %rd31, -4294967296;
	setp.ne.s64 	%p4, %rd32, 0;
	@%p4 bra 	$L__BB8_9;
	cvt.u32.u64 	%r15, %rd22;
	cvt.u32.u64 	%r16, %rd44;
	div.u32 	%r17, %r16, %r15;
	cvt.u64.u32 	%rd45, %r17;
	bra.uni 	$L__BB8_10;
$L__BB8_9:
	div.u64 	%rd45, %rd44, %rd22;
$L__BB8_10:
	mad.lo.s64 	%rd33, %rd43, %rd20, %rd45;
	mad.lo.s64 	%rd34, %rd33, %rd21, %rd42;
	cvta.to.global.u64 	%rd35, %rd18;
	shl.b64 	%rd36, %rd34, 2;
	add.s64 	%rd37, %rd35, %rd36;
	ld.global.nc.f32 	%f1, [%rd37];
	cvta.to.global.u64 	%rd38, %rd19;
	shl.b64 	%rd39, %rd1, 2;
	add.s64 	%rd40, %rd38, %rd39;
	st.global.f32 	[%rd40], %f1;
$L__BB8_11:
	ret;

}
	// .globl	_ZN8pygpukit3ops2nn34repeat_interleave_axis1_f16_kernelEPK6__halfPS2_mmmm
.visible .entry _ZN8pygpukit3ops2nn34repeat_interleave_axis1_f16_kernelEPK6__halfPS2_mmmm(
	.param .u64 .ptr .align 1 _ZN8pygpukit3ops2nn34repeat_interleave_axis1_f16_kernelEPK6__halfPS2_mmmm_param_0,
	.param .u64 .ptr .align 1 _ZN8pygpukit3ops2nn34repeat_interleave_axis1_f16_kernelEPK6__halfPS2_mmmm_param_1,
	.param .u64 _ZN8pygpukit3ops2nn34repeat_interleave_axis1_f16_kernelEPK6__halfPS2_mmmm_param_2,
	.param .u64 _ZN8pygpukit3ops2nn34repeat_interleave_axis1_f16_kernelEPK6__halfPS2_mmmm_param_3,
	.param .u64 _ZN8pygpukit3ops2nn34repeat_interleave_axis1_f16_kernelEPK6__halfPS2_mmmm_param_4,
	.param .u64 _ZN8pygpukit3ops2nn34repeat_interleave_axis1_f16_kernelEPK6__halfPS2_mmmm_param_5
)
{
	.reg .pred 	%p<5>;
	.reg .b16 	%rs<2>;
	.reg .b32 	%r<18>;
	.reg .b64 	%rd<46>;

	ld.param.u64 	%rd18, [_ZN8pygpukit3ops2nn34repeat_interleave_axis1_f16_kernelEPK6__halfPS2_mmmm_param_0];
	ld.param.u64 	%rd19, [_ZN8pygpukit3ops2nn34repeat_interleave_axis1_f16_kernelEPK6__halfPS2_mmmm_param_1];
	ld.param.u64 	%rd23, [_ZN8pygpukit3ops2nn34repeat_interleave_axis1_f16_kernelEPK6__halfPS2_mmmm_param_2];
	ld.param.u64 	%rd20, [_ZN8pygpukit3ops2nn34repeat_interleave_axis1_f16_kernelEPK6__halfPS2_mmmm_param_3];
	ld.param.u64 	%rd21, [_ZN8pygpukit3ops2nn34repeat_interleave_axis1_f16_kernelEPK6__halfPS2_mmmm_param_4];
	ld.param.u64 	%rd22, [_ZN8pygpukit3ops2nn34repeat_interleave_axis1_f16_kernelEPK6__halfPS2_mmmm_param_5];
	mov.u32 	%r1, %ctaid.x;
	mov.u32 	%r2, %ntid.x;
	mov.u32 	%r3, %tid.x;
	mad.lo.s32 	%r4, %r1, %r2, %r3;
	cvt.u64.u32 	%rd1, %r4;
	mul.lo.s64 	%rd24, %rd20, %rd23;
	mul.lo.s64 	%rd25, %rd24, %rd21;
	mul.lo.s64 	%rd26, %rd25, %rd22;
	setp.le.u64 	%p1, %rd26, %rd1;
	@%p1 bra 	$L__BB9_11;
	and.b64  	%rd27, %rd21, -4294967296;
	setp.ne.s64 	%p2, %rd27, 0;
	@%p2 bra 	$L__BB9_3;
	cvt.u32.u64 	%r5, %rd21;
	cvt.u32.u64 	%r6, %rd1;
	div.u32 	%r7, %r6, %r5;
	mul.lo.s32 	%r8, %r7, %r5;
	sub.s32 	%r9, %r6, %r8;
	cvt.u64.u32 	%rd41, %r7;
	cvt.u64.u32 	%rd42, %r9;
	bra.uni 	$L__BB9_4;
$L__BB9_3:
	div.u64 	%rd41, %rd1, %rd21;
	mul.lo.s64 	%rd28, %rd41, %rd21;
	sub.s64 	%rd42, %rd1, %rd28;
$L__BB9_4:
	mul.lo.s64 	%rd8, %rd22, %rd20;
	and.b64  	%rd29, %rd8, -4294967296;
	setp.ne.s64 	%p3, %rd29, 0;
	@%p3 bra 	$L__BB9_6;
	cvt.u32.u64 	%r10, %rd8;
	cvt.u32.u64 	%r11, %rd41;
	div.u32 	%r12, %r11, %r10;
	mul.lo.s32 	%r13, %r12, %r10;
	sub.s32 	%r14, %r11, %r13;
	cvt.u64.u32 	%rd43, %r12;
	cvt.u64.u32 	%rd44, %r14;
	bra.uni 	$L__BB9_7;
$L__BB9_6:
	div.u64 	%rd43, %rd41, %rd8;
	mul.lo.s64 	%rd30, %rd43, %rd8;
	sub.s64 	%rd44, %rd41, %rd30;
$L__BB9_7:
	or.b64  	%rd31, %rd44, %rd22;
	and.b64  	%rd32, %rd31, -4294967296;
	setp.ne.s64 	%p4, %rd32, 0;
	@%p4 bra 	$L__BB9_9;
	cvt.u32.u64 	%r15, %rd22;
	cvt.u32.u64 	%r16, %rd44;
	div.u32 	%r17, %r16, %r15;
	cvt.u64.u32 	%rd45, %r17;
	bra.uni 	$L__BB9_10;
$L__BB9_9:
	div.u64 	%rd45, %rd44, %rd22;
$L__BB9_10:
	mad.lo.s64 	%rd33, %rd43, %rd20, %rd45;
	mad.lo.s64 	%rd34, %rd33, %rd21, %rd42;
	cvta.to.global.u64 	%rd35, %rd19;
	shl.b64 	%rd36, %rd1, 1;
	add.s64 	%rd37, %rd35, %rd36;
	cvta.to.global.u64 	%rd38, %rd18;
	shl.b64 	%rd39, %rd34, 1;
	add.s64 	%rd40, %rd38, %rd39;
	ld.global.nc.u16 	%rs1, [%rd40];
	st.global.u16 	[%rd37], %rs1;
$L__BB9_11:
	ret;

}
	// .globl	_ZN8pygpukit3ops2nn35repeat_interleave_axis1_bf16_kernelEPK13__nv_bfloat16PS2_mmmm
.visible .entry _ZN8pygpukit3ops2nn35repeat_interleave_axis1_bf16_kernelEPK13__nv_bfloat16PS2_mmmm(
	.param .u64 .ptr .align 1 _ZN8pygpukit3ops2nn35repeat_interleave_axis1_bf16_kernelEPK13__nv_bfloat16PS2_mmmm_param_0,
	.param .u64 .ptr .align 1 _ZN8pygpukit3ops2nn35repeat_interleave_axis1_bf16_kernelEPK13__nv_bfloat16PS2_mmmm_param_1,
	.param .u64 _ZN8pygpukit3ops2nn35repeat_interleave_axis1_bf16_kernelEPK13__nv_bfloat16PS2_mmmm_param_2,
	.param .u64 _ZN8pygpukit3ops2nn35repeat_interleave_axis1_bf16_kernelEPK13__nv_bfloat16PS2_mmmm_param_3,
	.param .u64 _ZN8pygpukit3ops2nn35repeat_interleave_axis1_bf16_kernelEPK13__nv_bfloat16PS2_mmmm_param_4,
	.param .u64 _ZN8pygpukit3ops2nn35repeat_interleave_axis1_bf16_kernelEPK13__nv_bfloat16PS2_mmmm_param_5
)
{
	.reg .pred 	%p<5>;
	.reg .b16 	%rs<2>;
	.reg .b32 	%r<18>;
	.reg .b64 	%rd<46>;

	ld.param.u64 	%rd18, [_ZN8pygpukit3ops2nn35repeat_interleave_axis1_bf16_kernelEPK13__nv_bfloat16PS2_mmmm_param_0];
	ld.param.u64 	%rd19, [_ZN8pygpukit3ops2nn35repeat_interleave_axis1_bf16_kernelEPK13__nv_bfloat16PS2_mmmm_param_1];
	ld.param.u64 	%rd23, [_ZN8pygpukit3ops2nn35repeat_interleave_axis1_bf16_kernelEPK13__nv_bfloat16PS2_mmmm_param_2];
	ld.param.u64 	%rd20, [_ZN8pygpukit3ops2nn35repeat_interleave_axis1_bf16_kernelEPK13__nv_bfloat16PS2_mmmm_param_3];
	ld.param.u64 	%rd21, [_ZN8pygpukit3ops2nn35repeat_interleave_axis1_bf16_kernelEPK13__nv_bfloat16PS2_mmmm_param_4];
	ld.param.u64 	%rd22, [_ZN8pygpukit3ops2nn35repeat_interleave_axis1_bf16_kernelEPK13__nv_bfloat16PS2_mmmm_param_5];
	mov.u32 	%r1, %ctaid.x;
	mov.u32 	%r2, %ntid.x;
	mov.u32 	%r3, %tid.x;
	mad.lo.s32 	%r4, %r1, %r2, %r3;
	cvt.u64.u32 	%rd1, %r4;
	mul.lo.s64 	%rd24, %rd20, %rd23;
	mul.lo.s64 	%rd25, %rd24, %rd21;
	mul.lo.s64 	%rd26, %rd25, %rd22;
	setp.le.u64 	%p1, %rd26, %rd1;
	@%p1 bra 	$L__BB10_11;
	and.b64  	%rd27, %rd21, -4294967296;
	setp.ne.s64 	%p2, %rd27, 0;
	@%p2 bra 	$L__BB10_3;
	cvt.u32.u64 	%r5, %rd21;
	cvt.u32.u64 	%r6, %rd1;
	div.u32 	%r7, %r6, %r5;
	mul.lo.s32 	%r8, %r7, %r5;
	sub.s32 	%r9, %r6, %r8;
	cvt.u64.u32 	%rd41, %r7;
	cvt.u64.u32 	%rd42, %r9;
	bra.uni 	$L__BB10_4;
$L__BB10_3:
	div.u64 	%rd41, %rd1, %rd21;
	mul.lo.s64 	%rd28, %rd41, %rd21;
	sub.s64 	%rd42, %rd1, %rd28;
$L__BB10_4:
	mul.lo.s64 	%rd8, %rd22, %rd20;
	and.b64  	%rd29, %rd8, -4294967296;
	setp.ne.s64 	%p3, %rd29, 0;
	@%p3 bra 	$L__BB10_6;
	cvt.u32.u64 	%r10, %rd8;
	cvt.u32.u64 	%r11, %rd41;
	div.u32 	%r12, %r11, %r10;
	mul.lo.s32 	%r13, %r12, %r10;
	sub.s32 	%r14, %r11, %r13;
	cvt.u64.u32 	%rd43, %r12;
	cvt.u64.u32 	%rd44, %r14;
	bra.uni 	$L__BB10_7;
$L__BB10_6:
	div.u64 	%rd43, %rd41, %rd8;
	mul.lo.s64 	%rd30, %rd43, %rd8;
	sub.s64 	%rd44, %rd41, %rd30;
$L__BB10_7:
	or.b64  	%rd31, %rd44, %rd22;
	and.b64  	%rd32, %rd31, -4294967296;
	setp.ne.s64 	%p4, %rd32, 0;
	@%p4 bra 	$L__BB10_9;
	cvt.u32.u64 	%r15, %rd22;
	cvt.u32.u64 	%r16, %rd44;
	div.u32 	%r17, %r16, %r15;
	cvt.u64.u32 	%rd45, %r17;
	bra.uni 	$L__BB10_10;
$L__BB10_9:
	div.u64 	%rd45, %rd44, %rd22;
$L__BB10_10:
	mad.lo.s64 	%rd33, %rd43, %rd20, %rd45;
	mad.lo.s64 	%rd34, %rd33, %rd21, %rd42;
	cvta.to.global.u64 	%rd35, %rd19;
	shl.b64 	%rd36, %rd1, 1;
	add.s64 	%rd37, %rd35, %rd36;
	cvta.to.global.u64 	%rd38, %rd18;
	shl.b64 	%rd39, %rd34, 1;
	add.s64 	%rd40, %rd38, %rd39;
	ld.global.nc.u16 	%rs1, [%rd40];
	st.global.u16 	[%rd37], %rs1;
$L__BB10_11:
	ret;

}
	// .globl	_ZN8pygpukit3ops2nn24transpose_021_f32_kernelEPKfPfmmm
.visible .entry _ZN8pygpukit3ops2nn24transpose_021_f32_kernelEPKfPfmmm(
	.param .u64 .ptr .align 1 _ZN8pygpukit3ops2nn24transpose_021_f32_kernelEPKfPfmmm_param_0,
	.param .u64 .ptr .align 1 _ZN8pygpukit3ops2nn24transpose_021_f32_kernelEPKfPfmmm_param_1,
	.param .u64 _ZN8pygpukit3ops2nn24transpose_021_f32_kernelEPKfPfmmm_param_2,
	.param .u64 _ZN8pygpukit3ops2nn24transpose_021_f32_kernelEPKfPfmmm_param_3,
	.param .u64 _ZN8pygpukit3ops2nn24transpose_021_f32_kernelEPKfPfmmm_param_4
)
{
	.reg .pred 	%p<4>;
	.reg .b32 	%r<15>;
	.reg .b32 	%f<2>;
	.reg .b64 	%rd<37>;

	ld.param.u64 	%rd14, [_ZN8pygpukit3ops2nn24transpose_021_f32_kernelEPKfPfmmm_param_0];
	ld.param.u64 	%rd15, [_ZN8pygpukit3ops2nn24transpose_021_f32_kernelEPKfPfmmm_param_1];
	ld.param.u64 	%rd16, [_ZN8pygpukit3ops2nn24transpose_021_f32_kernelEPKfPfmmm_param_2];
	ld.param.u64 	%rd17, [_ZN8pygpukit3ops2nn24transpose_021_f32_kernelEPKfPfmmm_param_3];
	ld.param.u64 	%rd18, [_ZN8pygpukit3ops2nn24transpose_021_f32_kernelEPKfPfmmm_param_4];
	mov.u32 	%r1, %ctaid.x;
	mov.u32 	%r2, %ntid.x;
	mov.u32 	%r3, %tid.x;
	mad.lo.s32 	%r4, %r1, %r2, %r3;
	cvt.u64.u32 	%rd1, %r4;
	mul.lo.s64 	%rd19, %rd17, %rd16;
	mul.lo.s64 	%rd20, %rd19, %rd18;
	setp.le.u64 	%p1, %rd20, %rd1;
	@%p1 bra 	$L__BB11_8;
	and.b64  	%rd21, %rd18, -4294967296;
	setp.ne.s64 	%p2, %rd21, 0;
	@%p2 bra 	$L__BB11_3;
	cvt.u32.u64 	%r5, %rd18;
	cvt.u32.u64 	%r6, %rd1;
	div.u32 	%r7, %r6, %r5;
	mul.lo.s32 	%r8, %r7, %r5;
	sub.s32 	%r9, %r6, %r8;
	cvt.u64.u32 	%rd33, %r7;
	cvt.u64.u32 	%rd34, %r9;
	bra.uni 	$L__BB11_4;
$L__BB11_3:
	div.u64 	%rd33, %rd1, %rd18;
	mul.lo.s64 	%rd22, %rd33, %rd18;
	sub.s64 	%rd34, %rd1, %rd22;
$L__BB11_4:
	and.b64  	%rd23, %rd17, -4294967296;
	setp.ne.s64 	%p3, %rd23, 0;
	@%p3 bra 	$L__BB11_6;
	cvt.u32.u64 	%r10, %rd17;
	cvt.u32.u64 	%r11, %rd33;
	div.u32 	%r12, %r11, %r10;
	mul.lo.s32 	%r13, %r12, %r10;
	sub.s32 	%r14, %r11, %r13;
	cvt.u64.u32 	%rd35, %r12;
	cvt.u64.u32 	%rd36, %r14;
	bra.uni 	$L__BB11_7;
$L__BB11_6:
	div.u64 	%rd35, %rd33, %rd17;
	mul.lo.s64 	%rd24, %rd35, %rd17;
	sub.s64 	%rd36, %rd33, %rd24;
$L__BB11_7:
	mad.lo.s64 	%rd25, %rd36, %rd16, %rd35;
	mad.lo.s64 	%rd26, %rd25, %rd18, %rd34;
	cvta.to.global.u64 	%rd27, %rd14;
	shl.b64 	%rd28, %rd1, 2;
	add.s64 	%rd29, %rd27, %rd28;
	ld.global.nc.f32 	%f1, [%rd29];
	cvta.to.global.u64 	%rd30, %rd15;
	shl.b64 	%rd31, %rd26, 2;
	add.s64 	%rd32, %rd30, %rd31;
	st.global.f32 	[%rd32], %f1;
$L__BB11_8:
	ret;

}
	// .globl	_ZN8pygpukit3ops2nn24transpose_021_f16_kernelEPK6__halfPS2_mmm
.visible .entry _ZN8pygpukit3ops2nn24transpose_021_f16_kernelEPK6__halfPS2_mmm(
	.param .u64 .ptr .align 1 _ZN8pygpukit3ops2nn24transpose_021_f16_kernelEPK6__halfPS2_mmm_param_0,
	.param .u64 .ptr .align 1 _ZN8pygpukit3ops2nn24transpose_021_f16_kernelEPK6__halfPS2_mmm_param_1,
	.param .u64 _ZN8pygpukit3ops2nn24transpose_021_f16_kernelEPK6__halfPS2_mmm_param_2,
	.param .u64 _ZN8pygpukit3ops2nn24transpose_021_f16_kernelEPK6__halfPS2_mmm_param_3,
	.param .u64 _ZN8pygpukit3ops2nn24transpose_021_f16_kernelEPK6__halfPS2_mmm_param_4
)
{
	.reg .pred 	%p<4>;
	.reg .b16 	%rs<2>;
	.reg .b32 	%r<15>;
	.reg .b64 	%rd<37>;

	ld.param.u64 	%rd14, [_ZN8pygpukit3ops2nn24transpose_021_f16_kernelEPK6__halfPS2_mmm_param_0];
	ld.param.u64 	%rd15, [_ZN8pygpukit3ops2nn24transpose_021_f16_kernelEPK6__halfPS2_mmm_param_1];
	ld.param.u64 	%rd16, [_ZN8pygpukit3ops2nn24transpose_021_f16_kernelEPK6__halfPS2_mmm_param_2];
	ld.param.u64 	%rd17, [_ZN8pygpukit3ops2nn24transpose_021_f16_kernelEPK6__halfPS2_mmm_param_3];
	ld.param.u64 	%rd18, [_ZN8pygpukit3ops2nn24transpose_021_f16_kernelEPK6__halfPS2_mmm_param_4];
	mov.u32 	%r1, %ctaid.x;
	mov.u32 	%r2, %ntid.x;
	mov.u32 	%r3, %tid.x;
	mad.lo.s32 	%r4, %r1, %r2, %r3;
	cvt.u64.u32 	%rd1, %r4;
	mul.lo.s64 	%rd19, %rd17, %rd16;
	mul.lo.s64 	%rd20, %rd19, %rd18;
	setp.le.u64 	%p1, %rd20, %rd1;
	@%p1 bra 	$L__BB12_8;
	and.b64  	%rd21, %rd18, -4294967296;
	setp.ne.s64 	%p2, %rd21, 0;
	@%p2 bra 	$L__BB12_3;
	cvt.u32.u64 	%r5, %rd18;
	cvt.u32.u64 	%r6, %rd1;
	div.u32 	%r7, %r6, %r5;
	mul.lo.s32 	%r8, %r7, %r5;
	sub.s32 	%r9, %r6, %r8;
	cvt.u64.u32 	%rd33, %r7;
	cvt.u64.u32 	%rd34, %r9;
	bra.uni 	$L__BB12_4;
$L__BB12_3:
	div.u64 	%rd33, %rd1, %rd18;
	mul.lo.s64 	%rd22, %rd33, %rd18;
	sub.s64 	%rd34, %rd1, %rd22;
$L__BB12_4:
	and.b64  	%rd23, %rd17, -4294967296;
	setp.ne.s64 	%p3, %rd23, 0;
	@%p3 bra 	$L__BB12_6;
	cvt.u32.u64 	%r10, %rd17;
	cvt.u32.u64 	%r11, %rd33;
	div.u32 	%r12, %r11, %r10;
	mul.lo.s32 	%r13, %r12, %r10;
	sub.s32 	%r14, %r11, %r13;
	cvt.u64.u32 	%rd35, %r12;
	cvt.u64.u32 	%rd36, %r14;
	bra.uni 	$L__BB12_7;
$L__BB12_6:
	div.u64 	%rd35, %rd33, %rd17;
	mul.lo.s64 	%rd24, %rd35, %rd17;
	sub.s64 	%rd36, %rd33, %rd24;
$L__BB12_7:
	mad.lo.s64 	%rd25, %rd36, %rd16, %rd35;
	mad.lo.s64 	%rd26, %rd25, %rd18, %rd34;
	cvta.to.global.u64 	%rd27, %rd15;
	shl.b64 	%rd28, %rd26, 1;
	add.s64 	%rd29, %rd27, %rd28;
	cvta.to.global.u64 	%rd30, %rd14;
	shl.b64 	%rd31, %rd1, 1;
	add.s64 	%rd32, %rd30, %rd31;
	ld.global.nc.u16 	%rs1, [%rd32];
	st.global.u16 	[%rd29], %rs1;
$L__BB12_8:
	ret;

}
	// .globl	_ZN8pygpukit3ops2nn25transpose_021_bf16_kernelEPK13__nv_bfloat16PS2_mmm
.visible .entry _ZN8pygpukit3ops2nn25transpose_021_bf16_kernelEPK13__nv_bfloat16PS2_mmm(
	.param .u64 .ptr .align 1 _ZN8pygpukit3ops2nn25transpose_021_bf16_kernelEPK13__nv_bfloat16PS2_mmm_param_0,
	.param .u64 .ptr .align 1 _ZN8pygpukit3ops2nn25transpose_021_bf16_kernelEPK13__nv_bfloat16PS2_mmm_param_1,
	.param .u64 _ZN8pygpukit3ops2nn25transpose_021_bf16_kernelEPK13__nv_bfloat16PS2_mmm_param_2,
	.param .u64 _ZN8pygpukit3ops2nn25transpose_021_bf16_kernelEPK13__nv_bfloat16PS2_mmm_param_3,
	.param .u64 _ZN8pygpukit3ops2nn25transpose_021_bf16_kernelEPK13__nv_bfloat16PS2_mmm_param_4
)
{
	.reg .pred 	%p<4>;
	.reg .b16 	%rs<2>;
	.reg .b32 	%r<15>;
	.reg .b64 	%rd<37>;

	ld.param.u64 	%rd14, [_ZN8pygpukit3ops2nn25transpose_021_bf16_kernelEPK13__nv_bfloat16PS2_mmm_param_0];
	ld.param.u64 	%rd15, [_ZN8pygpukit3ops2nn25transpose_021_bf16_kernelEPK13__nv_bfloat16PS2_mmm_param_1];
	ld.param.u64 	%rd16, [_ZN8pygpukit3ops2nn25transpose_021_bf16_kernelEPK13__nv_bfloat16PS2_mmm_param_2];
	ld.param.u64 	%rd17, [_ZN8pygpukit3ops2nn25transpose_021_bf16_kernelEPK13__nv_bfloat16PS2_mmm_param_3];
	ld.param.u64 	%rd18, [_ZN8pygpukit3ops2nn25transpose_021_bf16_kernelEPK13__nv_bfloat16PS2_mmm_param_4];
	mov.u32 	%r1, %ctaid.x;
	mov.u32 	%r2, %ntid.x;
	mov.u32 	%r3, %tid.x;
	mad.lo.s32 	%r4, %r1, %r2, %r3;
	cvt.u64.u32 	%rd1, %r4;
	mul.lo.s64 	%rd19, %rd17, %rd16;
	mul.lo.s64 	%rd20, %rd19, %rd18;
	setp.le.u64 	%p1, %rd20, %rd1;
	@%p1 bra 	$L__BB13_8;
	and.b64  	%rd21, %rd18, -4294967296;
	setp.ne.s64 	%p2, %rd21, 0;
	@%p2 bra 	$L__BB13_3;
	cvt.u32.u64 	%r5, %rd18;
	cvt.u32.u64 	%r6, %rd1;
	div.u32 	%r7, %r6, %r5;
	mul.lo.s32 	%r8, %r7, %r5;
	sub.s32 	%r9, %r6, %r8;
	cvt.u64.u32 	%rd33, %r7;
	cvt.u64.u32 	%rd34, %r9;
	bra.uni 	$L__BB13_4;
$L__BB13_3:
	div.u64 	%rd33, %rd1, %rd18;
	mul.lo.s64 	%rd22, %rd33, %rd18;
	sub.s64 	%rd34, %rd1, %rd22;
$L__BB13_4:
	and.b64  	%rd23, %rd17, -4294967296;
	setp.ne.s64 	%p3, %rd23, 0;
	@%p3 bra 	$L__BB13_6;
	cvt.u32.u64 	%r10, %rd17;
	cvt.u32.u64 	%r11, %rd33;
	div.u32 	%r12, %r11, %r10;
	mul.lo.s32 	%r13, %r12, %r10;
	sub.s32 	%r14, %r11, %r13;
	cvt.u64.u32 	%rd35, %r12;
	cvt.u64.u32 	%rd36, %r14;
	bra.uni 	$L__BB13_7;
$L__BB13_6:
	div.u64 	%rd35, %rd33, %rd17;
	mul.lo.s64 	%rd24, %rd35, %rd17;
	sub.s64 	%rd36, %rd33, %rd24;
$L__BB13_7:
	mad.lo.s64 	%rd25, %rd36, %rd16, %rd35;
	mad.lo.s64 	%rd26, %rd25, %rd18, %rd34;
	cvta.to.global.u64 	%rd27, %rd15;
	shl.b64 	%rd28, %rd26, 1;
	add.s64 	%rd29, %rd27, %rd28;
	cvta.to.global.u64 	%rd30, %rd14;
	shl.b64 	%rd31, %rd1, 1;
	add.s64 	%rd32, %rd30, %rd31;
	ld.global.nc.u16 	%rs1, [%rd32];
	st.global.u16 	[%rd29], %rs1;
$L__BB13_8:
	ret;

}
	// .globl	_ZN8pygpukit3ops2nn24transpose_012_f32_kernelEPKfPfmmm
.visible .entry _ZN8pygpukit3ops2nn24transpose_012_f32_kernelEPKfPfmmm(
	.param .u64 .ptr .align 1 _ZN8pygpukit3ops2nn24transpose_012_f32_kernelEPKfPfmmm_param_0,
	.param .u64 .ptr .align 1 _ZN8pygpukit3ops2nn24transpose_012_f32_kernelEPKfPfmmm_param_1,
	.param .u64 _ZN8pygpukit3ops2nn24transpose_012_f32_kernelEPKfPfmmm_param_2,
	.param .u64 _ZN8pygpukit3ops2nn24transpose_012_f32_kernelEPKfPfmmm_param_3,
	.param .u64 _ZN8pygpukit3ops2nn24transpose_012_f32_kernelEPKfPfmmm_param_4
)
{
	.reg .pred 	%p<4>;
	.reg .b32 	%r<15>;
	.reg .b32 	%f<2>;
	.reg .b64 	%rd<37>;

	ld.param.u64 	%rd14, [_ZN8pygpukit3ops2nn24transpose_012_f32_kernelEPKfPfmmm_param_0];
	ld.param.u64 	%rd15, [_ZN8pygpukit3ops2nn24transpose_012_f32_kernelEPKfPfmmm_param_1];
	ld.param.u64 	%rd18, [_ZN8pygpukit3ops2nn24transpose_012_f32_kernelEPKfPfmmm_param_2];
	ld.param.u64 	%rd16, [_ZN8pygpukit3ops2nn24transpose_012_f32_kernelEPKfPfmmm_param_3];
	ld.param.u64 	%rd17, [_ZN8pygpukit3ops2nn24transpose_012_f32_kernelEPKfPfmmm_param_4];
	mov.u32 	%r1, %ctaid.x;
	mov.u32 	%r2, %ntid.x;
	mov.u32 	%r3, %tid.x;
	mad.lo.s32 	%r4, %r1, %r2, %r3;
	cvt.u64.u32 	%rd1, %r4;
	mul.lo.s64 	%rd19, %rd16, %rd18;
	mul.lo.s64 	%rd20, %rd19, %rd17;
	setp.le.u64 	%p1, %rd20, %rd1;
	@%p1 bra 	$L__BB14_8;
	and.b64  	%rd21, %rd17, -4294967296;
	setp.ne.s64 	%p2, %rd21, 0;
	@%p2 bra 	$L__BB14_3;
	cvt.u32.u64 	%r5, %rd17;
	cvt.u32.u64 	%r6, %rd1;
	div.u32 	%r7, %r6, %r5;
	mul.lo.s32 	%r8, %r7, %r5;
	sub.s32 	%r9, %r6, %r8;
	cvt.u64.u32 	%rd33, %r7;
	cvt.u64.u32 	%rd34, %r9;
	bra.uni 	$L__BB14_4;
$L__BB14_3:
	div.u64 	%rd33, %rd1, %rd17;
	mul.lo.s64 	%rd22, %rd33, %rd17;
	sub.s64 	%rd34, %rd1, %rd22;
$L__BB14_4:
	and.b64  	%rd23, %rd16, -4294967296;
	setp.ne.s64 	%p3, %rd23, 0;
	@%p3 bra 	$L__BB14_6;
	cvt.u32.u64 	%r10, %rd16;
	cvt.u32.u64 	%r11, %rd33;
	div.u32 	%r12, %r11, %r10;
	mul.lo.s32 	%r13, %r12, %r10;
	sub.s32 	%r14, %r11, %r13;
	cvt.u64.u32 	%rd35, %r12;
	cvt.u64.u32 	%rd36, %r14;
	bra.uni 	$L__BB14_7;
$L__BB14_6:
	div.u64 	%rd35, %rd33, %rd16;
	mul.lo.s64 	%rd24, %rd35, %rd16;
	sub.s64 	%rd36, %rd33, %rd24;
$L__BB14_7:
	mad.lo.s64 	%rd25, %rd35, %rd17, %rd34;
	mad.lo.s64 	%rd26, %rd25, %rd16, %rd36;
	cvta.to.global.u64 	%rd27, %rd14;
	shl.b64 	%rd28, %rd1, 2;
	add.s64 	%rd29, %rd27, %rd28;
	ld.global.nc.f32 	%f1, [%rd29];
	cvta.to.global.u64 	%rd30, %rd15;
	shl.b64 	%rd31, %rd26, 2;
	add.s64 	%rd32, %rd30, %rd31;
	st.global.f32 	[%rd32], %f1;
$L__BB14_8:
	ret;

}
	// .globl	_ZN8pygpukit3ops2nn24transpose_012_f16_kernelEPK6__halfPS2_mmm
.visible .entry _ZN8pygpukit3ops2nn24transpose_012_f16_kernelEPK6__halfPS2_mmm(
	.param .u64 .ptr .align 1 _ZN8pygpukit3ops2nn24transpose_012_f16_kernelEPK6__halfPS2_mmm_param_0,
	.param .u64 .ptr .align 1 _ZN8pygpukit3ops2nn24transpose_012_f16_kernelEPK6__halfPS2_mmm_param_1,
	.param .u64 _ZN8pygpukit3ops2nn24transpose_012_f16_kernelEPK6__halfPS2_mmm_param_2,
	.param .u64 _ZN8pygpukit3ops2nn24transpose_012_f16_kernelEPK6__halfPS2_mmm_param_3,
	.param .u64 _ZN8pygpukit3ops2nn24transpose_012_f16_kernelEPK6__halfPS2_mmm_param_4
)
{
	.reg .pred 	%p<4>;
	.reg .b16 	%rs<2>;
	.reg .b32 	%r<15>;
	.reg .b64 	%rd<37>;

	ld.param.u64 	%rd14, [_ZN8pygpukit3ops2nn24transpose_012_f16_kernelEPK6__halfPS2_mmm_param_0];
	ld.param.u64 	%rd15, [_ZN8pygpukit3ops2nn24transpose_012_f16_kernelEPK6__halfPS2_mmm_param_1];
	ld.param.u64 	%rd18, [_ZN8pygpukit3ops2nn24transpose_012_f16_kernelEPK6__halfPS2_mmm_param_2];
	ld.param.u64 	%rd16, [_ZN8pygpukit3ops2nn24transpose_012_f16_kernelEPK6__halfPS2_mmm_param_3];
	ld.param.u64 	%rd17, [_ZN8pygpukit3ops2nn24transpose_012_f16_kernelEPK6__halfPS2_mmm_param_4];
	mov.u32 	%r1, %ctaid.x;
	mov.u32 	%r2, %ntid.x;
	mov.u32 	%r3, %tid.x;
	mad.lo.s32 	%r4, %r1, %r2, %r3;
	cvt.u64.u32 	%rd1, %r4;
	mul.lo.s64 	%rd19, %rd16, %rd18;
	mul.lo.s64 	%rd20, %rd19, %rd17;
	setp.le.u64 	%p1, %rd20, %rd1;
	@%p1 bra 	$L__BB15_8;
	and.b64  	%rd21, %rd17, -4294967296;
	setp.ne.s64 	%p2, %rd21, 0;
	@%p2 bra 	$L__BB15_3;
	cvt.u32.u64 	%r5, %rd17;
	cvt.u32.u64 	%r6, %rd1;
	div.u32 	%r7, %r6, %r5;
	mul.lo.s32 	%r8, %r7, %r5;
	sub.s32 	%r9, %r6, %r8;
	cvt.u64.u32 	%rd33, %r7;
	cvt.u64.u32 	%rd34, %r9;
	bra.uni 	$L__BB15_4;
$L__BB15_3:
	div.u64 	%rd33, %rd1, %rd17;
	mul.lo.s64 	%rd22, %rd33, %rd17;
	sub.s64 	%rd34, %rd1, %rd22;
$L__BB15_4:
	and.b64  	%rd23, %rd16, -4294967296;
	setp.ne.s64 	%p3, %rd23, 0;
	@%p3 bra 	$L__BB15_6;
	cvt.u32.u64 	%r10, %rd16;
	cvt.u32.u64 	%r11, %rd33;
	div.u32 	%r12, %r11, %r10;
	mul.lo.s32 	%r13, %r12, %r10;
	sub.s32 	%r14, %r11, %r13;
	cvt.u64.u32 	%rd35, %r12;
	cvt.u64.u32 	%rd36, %r14;
	bra.uni 	$L__BB15_7;
$L__BB15_6:
	div.u64 	%rd35, %rd33, %rd16;
	mul.lo.s64 	%rd24, %rd35, %rd16;
	sub.s64 	%rd36, %rd33, %rd24;
$L__BB15_7:
	mad.lo.s64 	%rd25, %rd35, %rd17, %rd34;
	mad.lo.s64 	%rd26, %rd25, %rd16, %rd36;
	cvta.to.global.u64 	%rd27, %rd15;
	shl.b64 	%rd28, %rd26, 1;
	add.s64 	%rd29, %rd27, %rd28;
	cvta.to.global.u64 	%rd30, %rd14;
	shl.b64 	%rd31, %rd1, 1;
	add.s64 	%rd32, %rd30, %rd31;
	ld.global.nc.u16 	%rs1, [%rd32];
	st.global.u16 	[%rd29], %rs1;
$L__BB15_8:
	ret;

}
	// .globl	_ZN8pygpukit3ops2nn25transpose_012_bf16_kernelEPK13__nv_bfloat16PS2_mmm
.visible .entry _ZN8pygpukit3ops2nn25transpose_012_bf16_kernelEPK13__nv_bfloat16PS2_mmm(
	.param .u64 .ptr .align 1 _ZN8pygpukit3ops2nn25transpose_012_bf16_kernelEPK13__nv_bfloat16PS2_mmm_param_0,
	.param .u64 .ptr .align 1 _ZN8pygpukit3ops2nn25transpose_012_bf16_kernelEPK13__nv_bfloat16PS2_mmm_param_1,
	.param .u64 _ZN8pygpukit3ops2nn25transpose_012_bf16_kernelEPK13__nv_bfloat16PS2_mmm_param_2,
	.param .u64 _ZN8pygpukit3ops2nn25transpose_012_bf16_kernelEPK13__nv_bfloat16PS2_mmm_param_3,
	.param .u64 _ZN8pygpukit3ops2nn25transpose_012_bf16_kernelEPK13__nv_bfloat16PS2_mmm_param_4
)
{
	.reg .pred 	%p<4>;
	.reg .b16 	%rs<2>;
	.reg .b32 	%r<15>;
	.reg .b64 	%rd<37>;

	ld.param.u64 	%rd14, [_ZN8pygpukit3ops2nn25transpose_012_bf16_kernelEPK13__nv_bfloat16PS2_mmm_param_0];
	ld.param.u64 	%rd15, [_ZN8pygpukit3ops2nn25transpose_012_bf16_kernelEPK13__nv_bfloat16PS2_mmm_param_1];
	ld.param.u64 	%rd18, [_ZN8pygpukit3ops2nn25transpose_012_bf16_kernelEPK13__nv_bfloat16PS2_mmm_param_2];
	ld.param.u64 	%rd16, [_ZN8pygpukit3ops2nn25transpose_012_bf16_kernelEPK13__nv_bfloat16PS2_mmm_param_3];
	ld.param.u64 	%rd17, [_ZN8pygpukit3ops2nn25transpose_012_bf16_kernelEPK13__nv_bfloat16PS2_mmm_param_4];
	mov.u32 	%r1, %ctaid.x;
	mov.u32 	%r2, %ntid.x;
	mov.u32 	%r3, %tid.x;
	mad.lo.s32 	%r4, %r1, %r2, %r3;
	cvt.u64.u32 	%rd1, %r4;
	mul.lo.s64 	%rd19, %rd16, %rd18;
	mul.lo.s64 	%rd20, %rd19, %rd17;
	setp.le.u64 	%p1, %rd20, %rd1;
	@%p1 bra 	$L__BB16_8;
	and.b64  	%rd21, %rd17, -4294967296;
	setp.ne.s64 	%p2, %rd21, 0;
	@%p2 bra 	$L__BB16_3;
	cvt.u32.u64 	%r5, %rd17;
	cvt.u32.u64 	%r6, %rd1;
	div.u32 	%r7, %r6, %r5;
	mul.lo.s32 	%r8, %r7, %r5;
	sub.s32 	%r9, %r6, %r8;
	cvt.u64.u32 	%rd33, %r7;
	cvt.u64.u32 	%rd34, %r9;
	bra.uni 	$L__BB16_4;
$L__BB16_3:
	div.u64 	%rd33, %rd1, %rd17;
	mul.lo.s64 	%rd22, %rd33, %rd17;
	sub.s64 	%rd34, %rd1, %rd22;
$L__BB16_4:
	and.b64  	%rd23, %rd16, -4294967296;
	setp.ne.s64 	%p3, %rd23, 0;
	@%p3 bra 	$L__BB16_6;
	cvt.u32.u64 	%r10, %rd16;
	cvt.u32.u64 	%r11, %rd33;
	div.u32 	%r12, %r11, %r10;
	mul.lo.s32 	%r13, %r12, %r10;
	sub.s32 	%r14, %r11, %r13;
	cvt.u64.u32 	%rd35, %r12;
	cvt.u64.u32 	%rd36, %r14;
	bra.uni 	$L__BB16_7;
$L__BB16_6:
	div.u64 	%rd35, %rd33, %rd16;
	mul.lo.s64 	%rd24, %rd35, %rd16;
	sub.s64 	%rd36, %rd33, %rd24;
$L__BB16_7:
	mad.lo.s64 	%rd25, %rd35, %rd17, %rd34;
	mad.lo.s64 	%rd26, %rd25, %rd16, %rd36;
	cvta.to.global.u64 	%rd27, %rd15;
	shl.b64 	%rd28, %rd26, 1;
	add.s64 	%rd29, %rd27, %rd28;
	cvta.to.global.u64 	%rd30, %rd14;
	shl.b64 	%rd31, %rd1, 1;
	add.s64 	%rd32, %rd30, %rd31;
	ld.global.nc.u16 	%rs1, [%rd32];
	st.global.u16 	[%rd29], %rs1;
$L__BB16_8:
	ret;

}
	// .globl	_ZN8pygpukit3ops2nn25transpose_0213_f32_kernelEPKfPfmmmm
.visible .entry _ZN8pygpukit3ops2nn25transpose_0213_f32_kernelEPKfPfmmmm(
	.param .u64 .ptr .align 1 _ZN8pygpukit3ops2nn25transpose_0213_f32_kernelEPKfPfmmmm_param_0,
	.param .u64 .ptr .align 1 _ZN8pygpukit3ops2nn25transpose_0213_f32_kernelEPKfPfmmmm_param_1,
	.param .u64 _ZN8pygpukit3ops2nn25transpose_0213_f32_kernelEPKfPfmmmm_param_2,
	.param .u64 _ZN8pygpukit3ops2nn25transpose_0213_f32_kernelEPKfPfmmmm_param_3,
	.param .u64 _ZN8pygpukit3ops2nn25transpose_0213_f32_kernelEPKfPfmmmm_param_4,
	.param .u64 _ZN8pygpukit3ops2nn25transpose_0213_f32_kernelEPKfPfmmmm_param_5
)
{
	.reg .pred 	%p<5>;
	.reg .b32 	%r<20>;
	.reg .b32 	%f<2>;
	.reg .b64 	%rd<50>;

	ld.param.u64 	%rd20, [_ZN8pygpukit3ops2nn25transpose_0213_f32_kernelEPKfPfmmmm_param_0];
	ld.param.u64 	%rd21, [_ZN8pygpukit3ops2nn25transpose_0213_f32_kernelEPKfPfmmmm_param_1];
	ld.param.u64 	%rd25, [_ZN8pygpukit3ops2nn25transpose_0213_f32_kernelEPKfPfmmmm_param_2];
	ld.param.u64 	%rd22, [_ZN8pygpukit3ops2nn25transpose_0213_f32_kernelEPKfPfmmmm_param_3];
	ld.param.u64 	%rd23, [_ZN8pygpukit3ops2nn25transpose_0213_f32_kernelEPKfPfmmmm_param_4];
	ld.param.u64 	%rd24, [_ZN8pygpukit3ops2nn25transpose_0213_f32_kernelEPKfPfmmmm_param_5];
	mov.u32 	%r1, %ctaid.x;
	mov.u32 	%r2, %ntid.x;
	mov.u32 	%r3, %tid.x;
	mad.lo.s32 	%r4, %r1, %r2, %r3;
	cvt.u64.u32 	%rd1, %r4;
	mul.lo.s64 	%rd26, %rd22, %rd25;
	mul.lo.s64 	%rd27, %rd26, %rd23;
	mul.lo.s64 	%rd28, %rd27, %rd24;
	setp.le.u64 	%p1, %rd28, %rd1;
	@%p1 bra 	$L__BB17_11;
	and.b64  	%rd29, %rd24, -4294967296;
	setp.ne.s64 	%p2, %rd29, 0;
	@%p2 bra 	$L__BB17_3;
	cvt.u32.u64 	%r5, %rd24;
	cvt.u32.u64 	%r6, %rd1;
	div.u32 	%r7, %r6, %r5;
	mul.lo.s32 	%r8, %r7, %r5;
	sub.s32 	%r9, %r6, %r8;
	cvt.u64.u32 	%rd44, %r7;
	cvt.u64.u32 	%rd45, %r9;
	bra.uni 	$L__BB17_4;
$L__BB17_3:
	div.u64 	%rd44, %rd1, %rd24;
	mul.lo.s64 	%rd30, %rd44, %rd24;
	sub.s64 	%rd45, %rd1, %rd30;
$L__BB17_4:
	and.b64  	%rd31, %rd23, -4294967296;
	setp.ne.s64 	%p3, %rd31, 0;
	@%p3 bra 	$L__BB17_6;
	cvt.u32.u64 	%r10, %rd23;
	cvt.u32.u64 	%r11, %rd44;
	div.u32 	%r12, %r11, %r10;
	mul.lo.s32 	%r13, %r12, %r10;
	sub.s32 	%r14, %r11, %r13;
	cvt.u64.u32 	%rd46, %r12;
	cvt.u64.u32 	%rd47, %r14;
	bra.uni 	$L__BB17_7;
$L__BB17_6:
	div.u64 	%rd46, %rd44, %rd23;
	mul.lo.s64 	%rd32, %rd46, %rd23;
	sub.s64 	%rd47, %rd44, %rd32;
$L__BB17_7:
	and.b64  	%rd33, %rd22, -4294967296;
	setp.ne.s64 	%p4, %rd33, 0;
	@%p4 bra 	$L__BB17_9;
	cvt.u32.u64 	%r15, %rd22;
	cvt.u32.u64 	%r16, %rd46;
	div.u32 	%r17, %r16, %r15;
	mul.lo.s32 	%r18, %r17, %r15;
	sub.s32 	%r19, %r16, %r18;
	cvt.u64.u32 	%rd48, %r17;
	cvt.u64.u32 	%rd49, %r19;
	bra.uni 	$L__BB17_10;
$L__BB17_9:
	div.u64 	%rd48, %rd46, %rd22;
	mul.lo.s64 	%rd34, %rd48, %rd22;
	sub.s64 	%rd49, %rd46, %rd34;
$L__BB17_10:
	mad.lo.s64 	%rd35, %rd48, %rd23, %rd47;
	mad.lo.s64 	%rd36, %rd35, %rd22, %rd49;
	mad.lo.s64 	%rd37, %rd36, %rd24, %rd45;
	cvta.to.global.u64 	%rd38, %rd20;
	shl.b64 	%rd39, %rd1, 2;
	add.s64 	%rd40, %rd38, %rd39;
	ld.global.nc.f32 	%f1, [%rd40];
	cvta.to.global.u64 	%rd41, %rd21;
	shl.b64 	%rd42, %rd37, 2;
	add.s64 	%rd43, %rd41, %rd42;
	st.global.f32 	[%rd43], %f1;
$L__BB17_11:
	ret;

}
	// .globl	_ZN8pygpukit3ops2nn25transpose_0213_f16_kernelEPK6__halfPS2_mmmm
.visible .entry _ZN8pygpukit3ops2nn25transpose_0213_f16_kernelEPK6__halfPS2_mmmm(
	.param .u64 .ptr .align 1 _ZN8pygpukit3ops2nn25transpose_0213_f16_kernelEPK6__halfPS2_mmmm_param_0,
	.param .u64 .ptr .align 1 _ZN8pygpukit3ops2nn25transpose_0213_f16_kernelEPK6__halfPS2_mmmm_param_1,
	.param .u64 _ZN8pygpukit3ops2nn25transpose_0213_f16_kernelEPK6__halfPS2_mmmm_param_2,
	.param .u64 _ZN8pygpukit3ops2nn25transpose_0213_f16_kernelEPK6__halfPS2_mmmm_param_3,
	.param .u64 _ZN8pygpukit3ops2nn25transpose_0213_f16_kernelEPK6__halfPS2_mmmm_param_4,
	.param .u64 _ZN8pygpukit3ops2nn25transpose_0213_f16_kernelEPK6__halfPS2_mmmm_param_5
)
{
	.reg .pred 	%p<5>;
	.reg .b16 	%rs<2>;
	.reg .b32 	%r<20>;
	.reg .b64 	%rd<50>;

	ld.param.u64 	%rd20, [_ZN8pygpukit3ops2nn25transpose_0213_f16_kernelEPK6__halfPS2_mmmm_param_0];
	ld.param.u64 	%rd21, [_ZN8pygpukit3ops2nn25transpose_0213_f16_kernelEPK6__halfPS2_mmmm_param_1];
	ld.param.u64 	%rd25, [_ZN8pygpukit3ops2nn25transpose_0213_f16_kernelEPK6__halfPS2_mmmm_param_2];
	ld.param.u64 	%rd22, [_ZN8pygpukit3ops2nn25transpose_0213_f16_kernelEPK6__halfPS2_mmmm_param_3];
	ld.param.u64 	%rd23, [_ZN8pygpukit3ops2nn25transpose_0213_f16_kernelEPK6__halfPS2_mmmm_param_4];
	ld.param.u64 	%rd24, [_ZN8pygpukit3ops2nn25transpose_0213_f16_kernelEPK6__halfPS2_mmmm_param_5];
	mov.u32 	%r1, %ctaid.x;
	mov.u32 	%r2, %ntid.x;
	mov.u32 	%r3, %tid.x;
	mad.lo.s32 	%r4, %r1, %r2, %r3;
	cvt.u64.u32 	%rd1, %r4;
	mul.lo.s64 	%rd26, %rd22, %rd25;
	mul.lo.s64 	%rd27, %rd26, %rd23;
	mul.lo.s64 	%rd28, %rd27, %rd24;
	setp.le.u64 	%p1, %rd28, %rd1;
	@%p1 bra 	$L__BB18_11;
	and.b64  	%rd29, %rd24, -4294967296;
	setp.ne.s64 	%p2, %rd29, 0;
	@%p2 bra 	$L__BB18_3;
	cvt.u32.u64 	%r5, %rd24;
	cvt.u32.u64 	%r6, %rd1;
	div.u32 	%r7, %r6, %r5;
	mul.lo.s32 	%r8, %r7, %r5;
	sub.s32 	%r9, %r6, %r8;
	cvt.u64.u32 	%rd44, %r7;
	cvt.u64.u32 	%rd45, %r9;
	bra.uni 	$L__BB18_4;
$L__BB18_3:
	div.u64 	%rd44, %rd1, %rd24;
	mul.lo.s64 	%rd30, %rd44, %rd24;
	sub.s64 	%rd45, %rd1, %rd30;
$L__BB18_4:
	and.b64  	%rd31, %rd23, -4294967296;
	setp.ne.s64 	%p3, %rd31, 0;
	@%p3 bra 	$L__BB18_6;
	cvt.u32.u64 	%r10, %rd23;
	cvt.u32.u64 	%r11, %rd44;
	div.u32 	%r12, %r11, %r10;
	mul.lo.s32 	%r13, %r12, %r10;
	sub.s32 	%r14, %r11, %r13;
	cvt.u64.u32 	%rd46, %r12;
	cvt.u64.u32 	%rd47, %r14;
	bra.uni 	$L__BB18_7;
$L__BB18_6:
	div.u64 	%rd46, %rd44, %rd23;
	mul.lo.s64 	%rd32, %rd46, %rd23;
	sub.s64 	%rd47, %rd44, %rd32;
$L__BB18_7:
	and.b64  	%rd33, %rd22, -4294967296;
	setp.ne.s64 	%p4, %rd33, 0;
	@%p4 bra 	$L__BB18_9;
	cvt.u32.u64 	%r15, %rd22;
	cvt.u32.u64 	%r16, %rd46;
	div.u32 	%r17, %r16, %r15;
	mul.lo.s32 	%r18, %r17, %r15;
	sub.s32 	%r19, %r16, %r18;
	cvt.u64.u32 	%rd48, %r17;
	cvt.u64.u32 	%rd49, %r19;
	bra.uni 	$L__BB18_10;
$L__BB18_9:
	div.u64 	%rd48, %rd46, %rd22;
	mul.lo.s64 	%rd34, %rd48, %rd22;
	sub.s64 	%rd49, %rd46, %rd34;
$L__BB18_10:
	mad.lo.s64 	%rd35, %rd48, %rd23, %rd47;
	mad.lo.s64 	%rd36, %rd35, %rd22, %rd49;
	mad.lo.s64 	%rd37, %rd36, %rd24, %rd45;
	cvta.to.global.u64 	%rd38, %rd21;
	shl.b64 	%rd39, %rd37, 1;
	add.s64 	%rd40, %rd38, %rd39;
	cvta.to.global.u64 	%rd41, %rd20;
	shl.b64 	%rd42, %rd1, 1;
	add.s64 	%rd43, %rd41, %rd42;
	ld.global.nc.u16 	%rs1, [%rd43];
	st.global.u16 	[%rd40], %rs1;
$L__BB18_11:
	ret;

}
	// .globl	_ZN8pygpukit3ops2nn26transpose_0213_bf16_kernelEPK13__nv_bfloat16PS2_mmmm
.visible .entry _ZN8pygpukit3ops2nn26transpose_0213_bf16_kernelEPK13__nv_bfloat16PS2_mmmm(
	.param .u64 .ptr .align 1 _ZN8pygpukit3ops2nn26transpose_0213_bf16_kernelEPK13__nv_bfloat16PS2_mmmm_param_0,
	.param .u64 .ptr .align 1 _ZN8pygpukit3ops2nn26transpose_0213_bf16_kernelEPK13__nv_bfloat16PS2_mmmm_param_1,
	.param .u64 _ZN8pygpukit3ops2nn26transpose_0213_bf16_kernelEPK13__nv_bfloat16PS2_mmmm_param_2,
	.param .u64 _ZN8pygpukit3ops2nn26transpose_0213_bf16_kernelEPK13__nv_bfloat16PS2_mmmm_param_3,
	.param .u64 _ZN8pygpukit3ops2nn26transpose_0213_bf16_kernelEPK13__nv_bfloat16PS2_mmmm_param_4,
	.param .u64 _ZN8pygpukit3ops2nn26transpose_0213_bf16_kernelEPK13__nv_bfloat16PS2_mmmm_param_5
)
{
	.reg .pred 	%p<5>;
	.reg .b16 	%rs<2>;
	.reg .b32 	%r<20>;
	.reg .b64 	%rd<50>;

	ld.param.u64 	%rd20, [_ZN8pygpukit3ops2nn26transpose_0213_bf16_kernelEPK13__nv_bfloat16PS2_mmmm_param_0];
	ld.param.u64 	%rd21, [_ZN8pygpukit3ops2nn26transpose_0213_bf16_kernelEPK13__nv_bfloat16PS2_mmmm_param_1];
	ld.param.u64 	%rd25, [_ZN8pygpukit3ops2nn26transpose_0213_bf16_kernelEPK13__nv_bfloat16PS2_mmmm_param_2];
	ld.param.u64 	%rd22, [_ZN8pygpukit3ops2nn26transpose_0213_bf16_kernelEPK13__nv_bfloat16PS2_mmmm_param_3];
	ld.param.u64 	%rd23, [_ZN8pygpukit3ops2nn26transpose_0213_bf16_kernelEPK13__nv_bfloat16PS2_mmmm_param_4];
	ld.param.u64 	%rd24, [_ZN8pygpukit3ops2nn26transpose_0213_bf16_kernelEPK13__nv_bfloat16PS2_mmmm_param_5];
	mov.u32 	%r1, %ctaid.x;
	mov.u32 	%r2, %ntid.x;
	mov.u32 	%r3, %tid.x;
	mad.lo.s32 	%r4, %r1, %r2, %r3;
	cvt.u64.u32 	%rd1, %r4;
	mul.lo.s64 	%rd26, %rd22, %rd25;
	mul.lo.s64 	%rd27, %rd26, %rd23;
	mul.lo.s64 	%rd28, %rd27, %rd24;
	setp.le.u64 	%p1, %rd28, %rd1;
	@%p1 bra 	$L__BB19_11;
	and.b64  	%rd29, %rd24, -4294967296;
	setp.ne.s64 	%p2, %rd29, 0;
	@%p2 bra 	$L__BB19_3;
	cvt.u32.u64 	%r5, %rd24;
	cvt.u32.u64 	%r6, %rd1;
	div.u32 	%r7, %r6, %r5;
	mul.lo.s32 	%r8, %r7, %r5;
	sub.s32 	%r9, %r6, %r8;
	cvt.u64.u32 	%rd44, %r7;
	cvt.u64.u32 	%rd45, %r9;
	bra.uni 	$L__BB19_4;
$L__BB19_3:
	div.u64 	%rd44, %rd1, %rd24;
	mul.lo.s64 	%rd30, %rd44, %rd24;
	sub.s64 	%rd45, %rd1, %rd30;
$L__BB19_4:
	and.b64  	%rd31, %rd23, -4294967296;
	setp.ne.s64 	%p3, %rd31, 0;
	@%p3 bra 	$L__BB19_6;
	cvt.u32.u64 	%r10, %rd23;
	cvt.u32.u64 	%r11, %rd44;
	div.u32 	%r12, %r11, %r10;
	mul.lo.s32 	%r13, %r12, %r10;
	sub.s32 	%r14, %r11, %r13;
	cvt.u64.u32 	%rd46, %r12;
	cvt.u64.u32 	%rd47, %r14;
	bra.uni 	$L__BB19_7;
$L__BB19_6:
	div.u64 	%rd46, %rd44, %rd23;
	mul.lo.s64 	%rd32, %rd46, %rd23;
	sub.s64 	%rd47, %rd44, %rd32;
$L__BB19_7:
	and.b64  	%rd33, %rd22, -4294967296;
	setp.ne.s64 	%p4, %rd33, 0;
	@%p4 bra 	$L__BB19_9;
	cvt.u32.u64 	%r15, %rd22;
	cvt.u32.u64 	%r16, %rd46;
	div.u32 	%r17, %r16, %r15;
	mul.lo.s32 	%r18, %r17, %r15;
	sub.s32 	%r19, %r16, %r18;
	cvt.u64.u32 	%rd48, %r17;
	cvt.u64.u32 	%rd49, %r19;
	bra.uni 	$L__BB19_10;
$L__BB19_9:
	div.u64 	%rd48, %rd46, %rd22;
	mul.lo.s64 	%rd34, %rd48, %rd22;
	sub.s64 	%rd49, %rd46, %rd34;
$L__BB19_10:
	mad.lo.s64 	%rd35, %rd48, %rd23, %rd47;
	mad.lo.s64 	%rd36, %rd35, %rd22, %rd49;
	mad.lo.s64 	%rd37, %rd36, %rd24, %rd45;
	cvta.to.global.u64 	%rd38, %rd21;
	shl.b64 	%rd39, %rd37, 1;
	add.s64 	%rd40, %rd38, %rd39;
	cvta.to.global.u64 	%rd41, %rd20;
	shl.b64 	%rd42, %rd1, 1;
	add.s64 	%rd43, %rd41, %rd42;
	ld.global.nc.u16 	%rs1, [%rd43];
	st.global.u16 	[%rd40], %rs1;
$L__BB19_11:
	ret;

}
	// .globl	_ZN8pygpukit3ops2nn25transpose_0132_f32_kernelEPKfPfmmmm
.visible .entry _ZN8pygpukit3ops2nn25transpose_0132_f32_kernelEPKfPfmmmm(
	.param .u64 .ptr .align 1 _ZN8pygpukit3ops2nn25transpose_0132_f32_kernelEPKfPfmmmm_param_0,
	.param .u64 .ptr .align 1 _ZN8pygpukit3ops2nn25transpose_0132_f32_kernelEPKfPfmmmm_param_1,
	.param .u64 _ZN8pygpukit3ops2nn25transpose_0132_f32_kernelEPKfPfmmmm_param_2,
	.param .u64 _ZN8pygpukit3ops2nn25transpose_0132_f32_kernelEPKfPfmmmm_param_3,
	.param .u64 _ZN8pygpukit3ops2nn25transpose_0132_f32_kernelEPKfPfmmmm_param_4,
	.param .u64 _ZN8pygpukit3ops2nn25transpose_0132_f32_kernelEPKfPfmmmm_param_5
)
{
	.reg .pred 	%p<4>;
	.reg .b32 	%r<15>;
	.reg .b32 	%f<2>;
	.reg .b64 	%rd<39>;

	ld.param.u64 	%rd14, [_ZN8pygpukit3ops2nn25transpose_0132_f32_kernelEPKfPfmmmm_param_0];
	ld.param.u64 	%rd15, [_ZN8pygpukit3ops2nn25transpose_0132_f32_kernelEPKfPfmmmm_param_1];
	ld.param.u64 	%rd18, [_ZN8pygpukit3ops2nn25transpose_0132_f32_kernelEPKfPfmmmm_param_2];
	ld.param.u64 	%rd19, [_ZN8pygpukit3ops2nn25transpose_0132_f32_kernelEPKfPfmmmm_param_3];
	ld.param.u64 	%rd16, [_ZN8pygpukit3ops2nn25transpose_0132_f32_kernelEPKfPfmmmm_param_4];
	ld.param.u64 	%rd17, [_ZN8pygpukit3ops2nn25transpose_0132_f32_kernelEPKfPfmmmm_param_5];
	mov.u32 	%r1, %ctaid.x;
	mov.u32 	%r2, %ntid.x;
	mov.u32 	%r3, %tid.x;
	mad.lo.s32 	%r4, %r1, %r2, %r3;
	cvt.u64.u32 	%rd1, %r4;
	mul.lo.s64 	%rd20, %rd19, %rd18;
	mul.lo.s64 	%rd21, %rd20, %rd16;
	mul.lo.s64 	%rd22, %rd21, %rd17;
	setp.le.u64 	%p1, %rd22, %rd1;
	@%p1 bra 	$L__BB20_8;
	and.b64  	%rd23, %rd17, -4294967296;
	setp.ne.s64 	%p2, %rd23, 0;
	@%p2 bra 	$L__BB20_3;
	cvt.u32.u64 	%r5, %rd17;
	cvt.u32.u64 	%r6, %rd1;
	div.u32 	%r7, %r6, %r5;
	mul.lo.s32 	%r8, %r7, %r5;
	sub.s32 	%r9, %r6, %r8;
	cvt.u64.u32 	%rd35, %r7;
	cvt.u64.u32 	%rd36, %r9;
	bra.uni 	$L__BB20_4;
$L__BB20_3:
	div.u64 	%rd35, %rd1, %rd17;
	mul.lo.s64 	%rd24, %rd35, %rd17;
	sub.s64 	%rd36, %rd1, %rd24;
$L__BB20_4:
	and.b64  	%rd25, %rd16, -4294967296;
	setp.ne.s64 	%p3, %rd25, 0;
	@%p3 bra 	$L__BB20_6;
	cvt.u32.u64 	%r10, %rd16;
	cvt.u32.u64 	%r11, %rd35;
	div.u32 	%r12, %r11, %r10;
	mul.lo.s32 	%r13, %r12, %r10;
	sub.s32 	%r14, %r11, %r13;
	cvt.u64.u32 	%rd37, %r12;
	cvt.u64.u32 	%rd38, %r14;
	bra.uni 	$L__BB20_7;
$L__BB20_6:
	div.u64 	%rd37, %rd35, %rd16;
	mul.lo.s64 	%rd26, %rd37, %rd16;
	sub.s64 	%rd38, %rd35, %rd26;
$L__BB20_7:
	mad.lo.s64 	%rd27, %rd37, %rd17, %rd36;
	mad.lo.s64 	%rd28, %rd27, %rd16, %rd38;
	cvta.to.global.u64 	%rd29, %rd14;
	shl.b64 	%rd30, %rd1, 2;
	add.s64 	%rd31, %rd29, %rd30;
	ld.global.nc.f32 	%f1, [%rd31];
	cvta.to.global.u64 	%rd32, %rd15;
	shl.b64 	%rd33, %rd28, 2;
	add.s64 	%rd34, %rd32, %rd33;
	st.global.f32 	[%rd34], %f1;
$L__BB20_8:
	ret;

}
	// .globl	_ZN8pygpukit3ops2nn25transpose_0132_f16_kernelEPK6__halfPS2_mmmm
.visible .entry _ZN8pygpukit3ops2nn25transpose_0132_f16_kernelEPK6__halfPS2_mmmm(
	.param .u64 .ptr .align 1 _ZN8pygpukit3ops2nn25transpose_0132_f16_kernelEPK6__halfPS2_mmmm_param_0,
	.param .u64 .ptr .align 1 _ZN8pygpukit3ops2nn25transpose_0132_f16_kernelEPK6__halfPS2_mmmm_param_1,
	.param .u64 _ZN8pygpukit3ops2nn25transpose_0132_f16_kernelEPK6__halfPS2_mmmm_param_2,
	.param .u64 _ZN8pygpukit3ops2nn25transpose_0132_f16_kernelEPK6__halfPS2_mmmm_param_3,
	.param .u64 _ZN8pygpukit3ops2nn25transpose_0132_f16_kernelEPK6__halfPS2_mmmm_param_4,
	.param .u64 _ZN8pygpukit3ops2nn25transpose_0132_f16_kernelEPK6__halfPS2_mmmm_param_5
)
{
	.reg .pred 	%p<4>;
	.reg .b16 	%rs<2>;
	.reg .b32 	%r<15>;
	.reg .b64 	%rd<39>;

	ld.param.u64 	%rd14, [_ZN8pygpukit3ops2nn25transpose_0132_f16_kernelEPK6__halfPS2_mmmm_param_0];
	ld.param.u64 	%rd15, [_ZN8pygpukit3ops2nn25transpose_0132_f16_kernelEPK6__halfPS2_mmmm_param_1];
	ld.param.u64 	%rd18, [_ZN8pygpukit3ops2nn25transpose_0132_f16_kernelEPK6__halfPS2_mmmm_param_2];
	ld.param.u64 	%rd19, [_ZN8pygpukit3ops2nn25transpose_0132_f16_kernelEPK6__halfPS2_mmmm_param_3];
	ld.param.u64 	%rd16, [_ZN8pygpukit3ops2nn25transpose_0132_f16_kernelEPK6__halfPS2_mmmm_param_4];
	ld.param.u64 	%rd17, [_ZN8pygpukit3ops2nn25transpose_0132_f16_kernelEPK6__halfPS2_mmmm_param_5];
	mov.u32 	%r1, %ctaid.x;
	mov.u32 	%r2, %ntid.x;
	mov.u32 	%r3, %tid.x;
	mad.lo.s32 	%r4, %r1, %r2, %r3;
	cvt.u64.u32 	%rd1, %r4;
	mul.lo.s64 	%rd20, %rd19, %rd18;
	mul.lo.s64 	%rd21, %rd20, %rd16;
	mul.lo.s64 	%rd22, %rd21, %rd17;
	setp.le.u64 	%p1, %rd22, %rd1;
	@%p1 bra 	$L__BB21_8;
	and.b64  	%rd23, %rd17, -4294967296;
	setp.ne.s64 	%p2, %rd23, 0;
	@%p2 bra 	$L__BB21_3;
	cvt.u32.u64 	%r5, %rd17;
	cvt.u32.u64 	%r6, %rd1;
	div.u32 	%r7, %r6, %r5;
	mul.lo.s32 	%r8, %r7, %r5;
	sub.s32 	%r9, %r6, %r8;
	cvt.u64.u32 	%rd35, %r7;
	cvt.u64.u32 	%rd36, %r9;
	bra.uni 	$L__BB21_4;
$L__BB21_3:
	div.u64 	%rd35, %rd1, %rd17;
	mul.lo.s64 	%rd24, %rd35, %rd17;
	sub.s64 	%rd36, %rd1, %rd24;
$L__BB21_4:
	and.b64  	%rd25, %rd16, -4294967296;
	setp.ne.s64 	%p3, %rd25, 0;
	@%p3 bra 	$L__BB21_6;
	cvt.u32.u64 	%r10, %rd16;
	cvt.u32.u64 	%r11, %rd35;
	div.u32 	%r12, %r11, %r10;
	mul.lo.s32 	%r13, %r12, %r10;
	sub.s32 	%r14, %r11, %r13;
	cvt.u64.u32 	%rd37, %r12;
	cvt.u64.u32 	%rd38, %r14;
	bra.uni 	$L__BB21_7;
$L__BB21_6:
	div.u64 	%rd37, %rd35, %rd16;
	mul.lo.s64 	%rd26, %rd37, %rd16;
	sub.s64 	%rd38, %rd35, %rd26;
$L__BB21_7:
	mad.lo.s64 	%rd27, %rd37, %rd17, %rd36;
	mad.lo.s64 	%rd28, %rd27, %rd16, %rd38;
	cvta.to.global.u64 	%rd29, %rd15;
	shl.b64 	%rd30, %rd28, 1;
	add.s64 	%rd31, %rd29, %rd30;
	cvta.to.global.u64 	%rd32, %rd14;
	shl.b64 	%rd33, %rd1, 1;
	add.s64 	%rd34, %rd32, %rd33;
	ld.global.nc.u16 	%rs1, [%rd34];
	st.global.u16 	[%rd31], %rs1;
$L__BB21_8:
	ret;

}
	// .globl	_ZN8pygpukit3ops2nn26transpose_0132_bf16_kernelEPK13__nv_bfloat16PS2_mmmm
.visible .entry _ZN8pygpukit3ops2nn26transpose_0132_bf16_kernelEPK13__nv_bfloat16PS2_mmmm(
	.param .u64 .ptr .align 1 _ZN8pygpukit3ops2nn26transpose_0132_bf16_kernelEPK13__nv_bfloat16PS2_mmmm_param_0,
	.param .u64 .ptr .align 1 _ZN8pygpukit3ops2nn26transpose_0132_bf16_kernelEPK13__nv_bfloat16PS2_mmmm_param_1,
	.param .u64 _ZN8pygpukit3ops2nn26transpose_0132_bf16_kernelEPK13__nv_bfloat16PS2_mmmm_param_2,
	.param .u64 _ZN8pygpukit3ops2nn26transpose_0132_bf16_kernelEPK13__nv_bfloat16PS2_mmmm_param_3,
	.param .u64 _ZN8pygpukit3ops2nn26transpose_0132_bf16_kernelEPK13__nv_bfloat16PS2_mmmm_param_4,
	.param .u64 _ZN8pygpukit3ops2nn26transpose_0132_bf16_kernelEPK13__nv_bfloat16PS2_mmmm_param_5
)
{
	.reg .pred 	%p<4>;
	.reg .b16 	%rs<2>;
	.reg .b32 	%r<15>;
	.reg .b64 	%rd<39>;

	ld.param.u64 	%rd14, [_ZN8pygpukit3ops2nn26transpose_0132_bf16_kernelEPK13__nv_bfloat16PS2_mmmm_param_0];
	ld.param.u64 	%rd15, [_ZN8pygpukit3ops2nn26transpose_0132_bf16_kernelEPK13__nv_bfloat16PS2_mmmm_param_1];
	ld.param.u64 	%rd18, [_ZN8pygpukit3ops2nn26transpose_0132_bf16_kernelEPK13__nv_bfloat16PS2_mmmm_param_2];
	ld.param.u64 	%rd19, [_ZN8pygpukit3ops2nn26transpose_0132_bf16_kernelEPK13__nv_bfloat16PS2_mmmm_param_3];
	ld.param.u64 	%rd16, [_ZN8pygpukit3ops2nn26transpose_0132_bf16_kernelEPK13__nv_bfloat16PS2_mmmm_param_4];
	ld.param.u64 	%rd17, [_ZN8pygpukit3ops2nn26transpose_0132_bf16_kernelEPK13__nv_bfloat16PS2_mmmm_param_5];
	mov.u32 	%r1, %ctaid.x;
	mov.u32 	%r2, %ntid.x;
	mov.u32 	%r3, %tid.x;
	mad.lo.s32 	%r4, %r1, %r2, %r3;
	cvt.u64.u32 	%rd1, %r4;
	mul.lo.s64 	%rd20, %rd19, %rd18;
	mul.lo.s64 	%rd21, %rd20, %rd16;
	mul.lo.s64 	%rd22, %rd21, %rd17;
	setp.le.u64 	%p1, %rd22, %rd1;
	@%p1 bra 	$L__BB22_8;
	and.b64  	%rd23, %rd17, -4294967296;
	setp.ne.s64 	%p2, %rd23, 0;
	@%p2 bra 	$L__BB22_3;
	cvt.u32.u64 	%r5, %rd17;
	cvt.u32.u64 	%r6, %rd1;
	div.u32 	%r7, %r6, %r5;
	mul.lo.s32 	%r8, %r7, %r5;
	sub.s32 	%r9, %r6, %r8;
	cvt.u64.u32 	%rd35, %r7;
	cvt.u64.u32 	%rd36, %r9;
	bra.uni 	$L__BB22_4;
$L__BB22_3:
	div.u64 	%rd35, %rd1, %rd17;
	mul.lo.s64 	%rd24, %rd35, %rd17;
	sub.s64 	%rd36, %rd1, %rd24;
$L__BB22_4:
	and.b64  	%rd25, %rd16, -4294967296;
	setp.ne.s64 	%p3, %rd25, 0;
	@%p3 bra 	$L__BB22_6;
	cvt.u32.u64 	%r10, %rd16;
	cvt.u32.u64 	%r11, %rd35;
	div.u32 	%r12, %r11, %r10;
	mul.lo.s32 	%r13, %r12, %r10;
	sub.s32 	%r14, %r11, %r13;
	cvt.u64.u32 	%rd37, %r12;
	cvt.u64.u32 	%rd38, %r14;
	bra.uni 	$L__BB22_7;
$L__BB22_6:
	div.u64 	%rd37, %rd35, %rd16;
	mul.lo.s64 	%rd26, %rd37, %rd16;
	sub.s64 	%rd38, %rd35, %rd26;
$L__BB22_7:
	mad.lo.s64 	%rd27, %rd37, %rd17, %rd36;
	mad.lo.s64 	%rd28, %rd27, %rd16, %rd38;
	cvta.to.global.u64 	%rd29, %rd15;
	shl.b64 	%rd30, %rd28, 1;
	add.s64 	%rd31, %rd29, %rd30;
	cvta.to.global.u64 	%rd32, %rd14;
	shl.b64 	%rd33, %rd1, 1;
	add.s64 	%rd34, %rd32, %rd33;
	ld.global.nc.u16 	%rs1, [%rd34];
	st.global.u16 	[%rd31], %rs1;
$L__BB22_8:
	ret;

}
	// .globl	_ZN8pygpukit3ops2nn15copy_f32_kernelEPKfPfm
.visible .entry _ZN8pygpukit3ops2nn15copy_f32_kernelEPKfPfm(
	.param .u64 .ptr .align 1 _ZN8pygpukit3ops2nn15copy_f32_kernelEPKfPfm_param_0,
	.param .u64 .ptr .align 1 _ZN8pygpukit3ops2nn15copy_f32_kernelEPKfPfm_param_1,
	.param .u64 _ZN8pygpukit3ops2nn15copy_f32_kernelEPKfPfm_param_2
)
{
	.reg .pred 	%p<2>;
	.reg .b32 	%r<5>;
	.reg .b32 	%f<2>;
	.reg .b64 	%rd<10>;

	ld.param.u64 	%rd2, [_ZN8pygpukit3ops2nn15copy_f32_kernelEPKfPfm_param_0];
	ld.param.u64 	%rd3, [_ZN8pygpukit3ops2nn15copy_f32_kernelEPKfPfm_param_1];
	ld.param.u64 	%rd4, [_ZN8pygpukit3ops2nn15copy_f32_kernelEPKfPfm_param_2];
	mov.u32 	%r1, %ctaid.x;
	mov.u32 	%r2, %ntid.x;
	mov.u32 	%r3, %tid.x;
	mad.lo.s32 	%r4, %r1, %r2, %r3;
	cvt.u64.u32 	%rd1, %r4;
	setp.le.u64 	%p1, %rd4, %rd1;
	@%p1 bra 	$L__BB23_2;
	cvta.to.global.u64 	%rd5, %rd2;
	cvta.to.global.u64 	%rd6, %rd3;
	shl.b64 	%rd7, %rd1, 2;
	add.s64 	%rd8, %rd5, %rd7;
	ld.global.nc.f32 	%f1, [%rd8];
	add.s64 	%rd9, %rd6, %rd7;
	st.global.f32 	[%rd9], %f1;
$L__BB23_2:
	ret;

}
	// .globl	_ZN8pygpukit3ops2nn15copy_f16_kernelEPK6__halfPS2_m
.visible .entry _ZN8pygpukit3ops2nn15copy_f16_kernelEPK6__halfPS2_m(
	.param .u64 .ptr .align 1 _ZN8pygpukit3ops2nn15copy_f16_kernelEPK6__halfPS2_m_param_0,
	.param .u64 .ptr .align 1 _ZN8pygpukit3ops2nn15copy_f16_kernelEPK6__halfPS2_m_param_1,
	.param .u64 _ZN8pygpukit3ops2nn15copy_f16_kernelEPK6__halfPS2_m_param_2
)
{
	.reg .pred 	%p<2>;
	.reg .b16 	%rs<2>;
	.reg .b32 	%r<5>;
	.reg .b64 	%rd<10>;

	ld.param.u64 	%rd2, [_ZN8pygpukit3ops2nn15copy_f16_kernelEPK6__halfPS2_m_param_0];
	ld.param.u64 	%rd3, [_ZN8pygpukit3ops2nn15copy_f16_kernelEPK6__halfPS2_m_param_1];
	ld.param.u64 	%rd4, [_ZN8pygpukit3ops2nn15copy_f16_kernelEPK6__halfPS2_m_param_2];
	mov.u32 	%r1, %ctaid.x;
	mov.u32 	%r2, %ntid.x;
	mov.u32 	%r3, %tid.x;
	mad.lo.s32 	%r4, %r1, %r2, %r3;
	cvt.u64.u32 	%rd1, %r4;
	setp.le.u64 	%p1, %rd4, %rd1;
	@%p1 bra 	$L__BB24_2;
	cvta.to.global.u64 	%rd5, %rd2;
	cvta.to.global.u64 	%rd6, %rd3;
	shl.b64 	%rd7, %rd1, 1;
	add.s64 	%rd8, %rd6, %rd7;
	add.s64 	%rd9, %rd5, %rd7;
	ld.global.nc.u16 	%rs1, [%rd9];
	st.global.u16 	[%rd8], %rs1;
$L__BB24_2:
	ret;

}
	// .globl	_ZN8pygpukit3ops2nn16copy_bf16_kernelEPK13__nv_bfloat16PS2_m
.visible .entry _ZN8pygpukit3ops2nn16copy_bf16_kernelEPK13__nv_bfloat16PS2_m(
	.param .u64 .ptr .align 1 _ZN8pygpukit3ops2nn16copy_bf16_kernelEPK13__nv_bfloat16PS2_m_param_0,
	.param .u64 .ptr .align 1 _ZN8pygpukit3ops2nn16copy_bf16_kernelEPK13__nv_bfloat16PS2_m_param_1,
	.param .u64 _ZN8pygpukit3ops2nn16copy_bf16_kernelEPK13__nv_bfloat16PS2_m_param_2
)
{
	.reg .pred 	%p<2>;
	.reg .b16 	%rs<2>;
	.reg .b32 	%r<5>;
	.reg .b64 	%rd<10>;

	ld.param.u64 	%rd2, [_ZN8pygpukit3ops2nn16copy_bf16_kernelEPK13__nv_bfloat16PS2_m_param_0];
	ld.param.u64 	%rd3, [_ZN8pygpukit3ops2nn16copy_bf16_kernelEPK13__nv_bfloat16PS2_m_param_1];
	ld.param.u64 	%rd4, [_ZN8pygpukit3ops2nn16copy_bf16_kernelEPK13__nv_bfloat16PS2_m_param_2];
	mov.u32 	%r1, %ctaid.x;
	mov.u32 	%r2, %ntid.x;
	mov.u32 	%r3, %tid.x;
	mad.lo.s32 	%r4, %r1, %r2, %r3;
	cvt.u64.u32 	%rd1, %r4;
	setp.le.u64 	%p1, %rd4, %rd1;
	@%p1 bra 	$L__BB25_2;
	cvta.to.global.u64 	%rd5, %rd2;
	cvta.to.global.u64 	%rd6, %rd3;
	shl.b64 	%rd7, %rd1, 1;
	add.s64 	%rd8, %rd6, %rd7;
	add.s64 	%rd9, %rd5, %rd7;
	ld.global.nc.u16 	%rs1, [%rd9];
	st.global.u16 	[%rd8], %rs1;
$L__BB25_2:
	ret;

}
	// .globl	_ZN8pygpukit3ops2nn15copy_i32_kernelEPKiPim
.visible .entry _ZN8pygpukit3ops2nn15copy_i32_kernelEPKiPim(
	.param .u64 .ptr .align 1 _ZN8pygpukit3ops2nn15copy_i32_kernelEPKiPim_param_0,
	.param .u64 .ptr .align 1 _ZN8pygpukit3ops2nn15copy_i32_kernelEPKiPim_param_1,
	.param .u64 _ZN8pygpukit3ops2nn15copy_i32_kernelEPKiPim_param_2
)
{
	.reg .pred 	%p<2>;
	.reg .b32 	%r<6>;
	.reg .b64 	%rd<10>;

	ld.param.u64 	%rd2, [_ZN8pygpukit3ops2nn15copy_i32_kernelEPKiPim_param_0];
	ld.param.u64 	%rd3, [_ZN8pygpukit3ops2nn15copy_i32_kernelEPKiPim_param_1];
	ld.param.u64 	%rd4, [_ZN8pygpukit3ops2nn15copy_i32_kernelEPKiPim_param_2];
	mov.u32 	%r1, %ctaid.x;
	mov.u32 	%r2, %ntid.x;
	mov.u32 	%r3, %tid.x;
	mad.lo.s32 	%r4, %r1, %r2, %r3;
	cvt.u64.u32 	%rd1, %r4;
	setp.le.u64 	%p1, %rd4, %rd1;
	@%p1 bra 	$L__BB26_2;
	cvta.to.global.u64 	%rd5, %rd2;
	cvta.to.global.u64 	%rd6, %rd3;
	shl.b64 	%rd7, %rd1, 2;
	add.s64 	%rd8, %rd5, %rd7;
	ld.global.nc.u32 	%r5, [%rd8];
	add.s64 	%rd9, %rd6, %rd7;
	st.global.u32 	[%rd9], %r5;
$L__BB26_2:
	ret;

}
	// .globl	_ZN8pygpukit3ops2nn17arange_f32_kernelEPfffm
.visible .entry _ZN8pygpukit3ops2nn17arange_f32_kernelEPfffm(
	.param .u64 .ptr .align 1 _ZN8pygpukit3ops2nn17arange_f32_kernelEPfffm_param_0,
	.param .f32 _ZN8pygpukit3ops2nn17arange_f32_kernelEPfffm_param_1,
	.param .f32 _ZN8pygpukit3ops2nn17arange_f32_kernelEPfffm_param_2,
	.param .u64 _ZN8pygpukit3ops2nn17arange_f32_kernelEPfffm_param_3
)
{
	.reg .pred 	%p<2>;
	.reg .b32 	%r<6>;
	.reg .b32 	%f<5>;
	.reg .b64 	%rd<7>;

	ld.param.u64 	%rd2, [_ZN8pygpukit3ops2nn17arange_f32_kernelEPfffm_param_0];
	ld.param.f32 	%f1, [_ZN8pygpukit3ops2nn17arange_f32_kernelEPfffm_param_1];
	ld.param.f32 	%f2, [_ZN8pygpukit3ops2nn17arange_f32_kernelEPfffm_param_2];
	ld.param.u64 	%rd3, [_ZN8pygpukit3ops2nn17arange_f32_kernelEPfffm_param_3];
	mov.u32 	%r1, %ctaid.x;
	mov.u32 	%r2, %ntid.x;
	mov.u32 	%r3, %tid.x;
	mad.lo.s32 	%r4, %r1, %r2, %r3;
	cvt.u64.u32 	%rd1, %r4;
	setp.le.u64 	%p1, %rd3, %rd1;
	@%p1 bra 	$L__BB27_2;
	cvt.u32.u64 	%r5, %rd1;
	cvta.to.global.u64 	%rd4, %rd2;
	cvt.rn.f32.u32 	%f3, %r5;
	fma.rn.f32 	%f4, %f2, %f3, %f1;
	shl.b64 	%rd5, %rd1, 2;
	add.s64 	%rd6, %rd4, %rd5;
	st.global.f32 	[%rd6], %f4;
$L__BB27_2:
	ret;

}
	// .globl	_ZN8pygpukit3ops2nn17arange_i32_kernelEPiiim
.visible .entry _ZN8pygpukit3ops2nn17arange_i32_kernelEPiiim(
	.param .u64 .ptr .align 1 _ZN8pygpukit3ops2nn17arange_i32_kernelEPiiim_param_0,
	.param .u32 _ZN8pygpukit3ops2nn17arange_i32_kernelEPiiim_param_1,
	.param .u32 _ZN8pygpukit3ops2nn17arange_i32_kernelEPiiim_param_2,
	.param .u64 _ZN8pygpukit3ops2nn17arange_i32_kernelEPiiim_param_3
)
{
	.reg .pred 	%p<2>;
	.reg .b32 	%r<9>;
	.reg .b64 	%rd<7>;

	ld.param.u64 	%rd2, [_ZN8pygpukit3ops2nn17arange_i32_kernelEPiiim_param_0];
	ld.param.u32 	%r1, [_ZN8pygpukit3ops2nn17arange_i32_kernelEPiiim_param_1];
	ld.param.u32 	%r2, [_ZN8pygpukit3ops2nn17arange_i32_kernelEPiiim_param_2];
	ld.param.u64 	%rd3, [_ZN8pygpukit3ops2nn17arange_i32_kernelEPiiim_param_3];
	mov.u32 	%r3, %ctaid.x;
	mov.u32 	%r4, %ntid.x;
	mov.u32 	%r5, %tid.x;
	mad.lo.s32 	%r6, %r3, %r4, %r5;
	cvt.u64.u32 	%rd1, %r6;
	setp.le.u64 	%p1, %rd3, %rd1;
	@%p1 bra 	$L__BB28_2;
	cvt.u32.u64 	%r7, %rd1;
	cvta.to.global.u64 	%rd4, %rd2;
	mad.lo.s32 	%r8, %r2, %r7, %r1;
	shl.b64 	%rd5, %rd1, 2;
	add.s64 	%rd6, %rd4, %rd5;
	st.global.u32 	[%rd6], %r8;
$L__BB28_2:
	ret;

}
	// .globl	_ZN8pygpukit3ops2nn17arange_i64_kernelEPlllm
.visible .entry _ZN8pygpukit3ops2nn17arange_i64_kernelEPlllm(
	.param .u64 .ptr .align 1 _ZN8pygpukit3ops2nn17arange_i64_kernelEPlllm_param_0,
	.param .u64 _ZN8pygpukit3ops2nn17arange_i64_kernelEPlllm_param_1,
	.param .u64 _ZN8pygpukit3ops2nn17arange_i64_kernelEPlllm_param_2,
	.param .u64 _ZN8pygpukit3ops2nn17arange_i64_kernelEPlllm_param_3
)
{
	.reg .pred 	%p<2>;
	.reg .b32 	%r<5>;
	.reg .b64 	%rd<10>;

	ld.param.u64 	%rd2, [_ZN8pygpukit3ops2nn17arange_i64_kernelEPlllm_param_0];
	ld.param.u64 	%rd3, [_ZN8pygpukit3ops2nn17arange_i64_kernelEPlllm_param_1];
	ld.param.u64 	%rd4, [_ZN8pygpukit3ops2nn17arange_i64_kernelEPlllm_param_2];
	ld.param.u64 	%rd5, [_ZN8pygpukit3ops2nn17arange_i64_kernelEPlllm_param_3];
	mov.u32 	%r1, %ctaid.x;
	mov.u32 	%r2, %ntid.x;
	mov.u32 	%r3, %tid.x;
	mad.lo.s32 	%r4, %r1, %r2, %r3;
	cvt.u64.u32 	%rd1, %r4;
	setp.le.u64 	%p1, %rd5, %rd1;
	@%p1 bra 	$L__BB29_2;
	cvta.to.global.u64 	%rd6, %rd2;
	mad.lo.s64 	%rd7, %rd4, %rd1, %rd3;
	shl.b64 	%rd8, %rd1, 3;
	add.s64 	%rd9, %rd6, %rd8;
	st.global.u64 	[%rd9], %rd7;
$L__BB29_2:
	ret;

}
	// .globl	_ZN8pygpukit3ops2nn22scatter_add_f32_kernelEPfPKlPKfm
.visible .entry _ZN8pygpukit3ops2nn22scatter_add_f32_kernelEPfPKlPKfm(
	.param .u64 .ptr .align 1 _ZN8pygpukit3ops2nn22scatter_add_f32_kernelEPfPKlPKfm_param_0,
	.param .u64 .ptr .align 1 _ZN8pygpukit3ops2nn22scatter_add_f32_kernelEPfPKlPKfm_param_1,
	.param .u64 .ptr .align 1 _ZN8pygpukit3ops2nn22scatter_add_f32_kernelEPfPKlPKfm_param_2,
	.param .u64 _ZN8pygpukit3ops2nn22scatter_add_f32_kernelEPfPKlPKfm_param_3
)
{
	.reg .pred 	%p<2>;
	.reg .b32 	%r<5>;
	.reg .b32 	%f<3>;
	.reg .b64 	%rd<16>;

	ld.param.u64 	%rd2, [_ZN8pygpukit3ops2nn22scatter_add_f32_kernelEPfPKlPKfm_param_0];
	ld.param.u64 	%rd3, [_ZN8pygpukit3ops2nn22scatter_add_f32_kernelEPfPKlPKfm_param_1];
	ld.param.u64 	%rd4, [_ZN8pygpukit3ops2nn22scatter_add_f32_kernelEPfPKlPKfm_param_2];
	ld.param.u64 	%rd5, [_ZN8pygpukit3ops2nn22scatter_add_f32_kernelEPfPKlPKfm_param_3];
	mov.u32 	%r1, %ctaid.x;
	mov.u32 	%r2, %ntid.x;
	mov.u32 	%r3, %tid.x;
	mad.lo.s32 	%r4, %r1, %r2, %r3;
	cvt.u64.u32 	%rd1, %r4;
	setp.le.u64 	%p1, %rd5, %rd1;
	@%p1 bra 	$L__BB30_2;
	cvta.to.global.u64 	%rd6, %rd3;
	cvta.to.global.u64 	%rd7, %rd4;
	cvta.to.global.u64 	%rd8, %rd2;
	shl.b64 	%rd9, %rd1, 3;
	add.s64 	%rd10, %rd6, %rd9;
	ld.global.nc.u64 	%rd11, [%rd10];
	shl.b64 	%rd12, %rd11, 2;
	add.s64 	%rd13, %rd8, %rd12;
	shl.b64 	%rd14, %rd1, 2;
	add.s64 	%rd15, %rd7, %rd14;
	ld.global.nc.f32 	%f1, [%rd15];
	atom.global.add.f32 	%f2, [%rd13], %f1;
$L__BB30_2:
	ret;

}
	// .globl	_ZN8pygpukit3ops2nn22scatter_add_f16_kernelEP6__halfPKlPKS2_m
.visible .entry _ZN8pygpukit3ops2nn22scatter_add_f16_kernelEP6__halfPKlPKS2_m(
	.param .u64 .ptr .align 1 _ZN8pygpukit3ops2nn22scatter_add_f16_kernelEP6__halfPKlPKS2_m_param_0,
	.param .u64 .ptr .align 1 _ZN8pygpukit3ops2nn22scatter_add_f16_kernelEP6__halfPKlPKS2_m_param_1,
	.param .u64 .ptr .align 1 _ZN8pygpukit3ops2nn22scatter_add_f16_kernelEP6__halfPKlPKS2_m_param_2,
	.param .u64 _ZN8pygpukit3ops2nn22scatter_add_f16_kernelEP6__halfPKlPKS2_m_param_3
)
{
	.reg .pred 	%p<2>;
	.reg .b16 	%rs<3>;
	.reg .b32 	%r<5>;
	.reg .b64 	%rd<15>;

	ld.param.u64 	%rd2, [_ZN8pygpukit3ops2nn22scatter_add_f16_kernelEP6__halfPKlPKS2_m_param_0];
	ld.param.u64 	%rd3, [_ZN8pygpukit3ops2nn22scatter_add_f16_kernelEP6__halfPKlPKS2_m_param_1];
	ld.param.u64 	%rd4, [_ZN8pygpukit3ops2nn22scatter_add_f16_kernelEP6__halfPKlPKS2_m_param_2];
	ld.param.u64 	%rd5, [_ZN8pygpukit3ops2nn22scatter_add_f16_kernelEP6__halfPKlPKS2_m_param_3];
	mov.u32 	%r1, %ctaid.x;
	mov.u32 	%r2, %ntid.x;
	mov.u32 	%r3, %tid.x;
	mad.lo.s32 	%r4, %r1, %r2, %r3;
	cvt.u64.u32 	%rd1, %r4;
	setp.le.u64 	%p1, %rd5, %rd1;
	@%p1 bra 	$L__BB31_2;
	cvta.to.global.u64 	%rd7, %rd3;
	cvta.to.global.u64 	%rd8, %rd4;
	shl.b64 	%rd9, %rd1, 3;
	add.s64 	%rd10, %rd7, %rd9;
	ld.global.nc.u64 	%rd11, [%rd10];
	shl.b64 	%rd12, %rd11, 1;
	add.s64 	%rd6, %rd2, %rd12;
	shl.b64 	%rd13, %rd1, 1;
	add.s64 	%rd14, %rd8, %rd13;
	ld.global.nc.u16 	%rs2, [%rd14];
	// begin inline asm
	{ atom.add.noftz.f16 %rs1,[%rd6],%rs2; }

	// end inline asm
$L__BB31_2:
	ret;

}
	// .globl	_ZN8pygpukit3ops2nn23scatter_add_bf16_kernelEP13__nv_bfloat16PKlPKS2_m
.visible .entry _ZN8pygpukit3ops2nn23scatter_add_bf16_kernelEP13__nv_bfloat16PKlPKS2_m(
	.param .u64 .ptr .align 1 _ZN8pygpukit3ops2nn23scatter_add_bf16_kernelEP13__nv_bfloat16PKlPKS2_m_param_0,
	.param .u64 .ptr .align 1 _ZN8pygpukit3ops2nn23scatter_add_bf16_kernelEP13__nv_bfloat16PKlPKS2_m_param_1,
	.param .u64 .ptr .align 1 _ZN8pygpukit3ops2nn23scatter_add_bf16_kernelEP13__nv_bfloat16PKlPKS2_m_param_2,
	.param .u64 _ZN8pygpukit3ops2nn23scatter_add_bf16_kernelEP13__nv_bfloat16PKlPKS2_m_param_3
)
{
	.reg .pred 	%p<2>;
	.reg .b16 	%rs<3>;
	.reg .b32 	%r<5>;
	.reg .b64 	%rd<15>;

	ld.param.u64 	%rd2, [_ZN8pygpukit3ops2nn23scatter_add_bf16_kernelEP13__nv_bfloat16PKlPKS2_m_param_0];
	ld.param.u64 	%rd3, [_ZN8pygpukit3ops2nn23scatter_add_bf16_kernelEP13__nv_bfloat16PKlPKS2_m_param_1];
	ld.param.u64 	%rd4, [_ZN8pygpukit3ops2nn23scatter_add_bf16_kernelEP13__nv_bfloat16PKlPKS2_m_param_2];
	ld.param.u64 	%rd5, [_ZN8pygpukit3ops2nn23scatter_add_bf16_kernelEP13__nv_bfloat16PKlPKS2_m_param_3];
	mov.u32 	%r1, %ctaid.x;
	mov.u32 	%r2, %ntid.x;
	mov.u32 	%r3, %tid.x;
	mad.lo.s32 	%r4, %r1, %r2, %r3;
	cvt.u64.u32 	%rd1, %r4;
	setp.le.u64 	%p1, %rd5, %rd1;
	@%p1 bra 	$L__BB32_2;
	cvta.to.global.u64 	%rd7, %rd3;
	cvta.to.global.u64 	%rd8, %rd4;
	shl.b64 	%rd9, %rd1, 3;
	add.s64 	%rd10, %rd7, %rd9;
	ld.global.nc.u64 	%rd11, [%rd10];
	shl.b64 	%rd12, %rd11, 1;
	add.s64 	%rd6, %rd2, %rd12;
	shl.b64 	%rd13, %rd1, 1;
	add.s64 	%rd14, %rd8, %rd13;
	ld.global.nc.u16 	%rs2, [%rd14];
	// begin inline asm
	{ atom.add.noftz.bf16 %rs1,[%rd6],%rs2; }

	// end inline asm
$L__BB32_2:
	ret;

}


// ===== COMPILED SASS (sm_100) =====

	.target	sm_100

	.elftype	@"ET_EXEC"


//--------------------- .note.nv.tkinfo           --------------------------
	.section	.note.nv.tkinfo,"",@"SHT_NOTE"
	.sectionflags	@"SHF_NOTE_NV_TKINFO"
	.tkinfo
        /*0018*/ 	.word	0x00000002
        /*0030*/ 	.string	""
        /*0030*/ 	.string	"ptxas"
        /*0030*/ 	.string	"Cuda compilation tools, release 13.0, V13.0.88"
        /*0030*/ 	.string	"Build cuda_13.0.r13.0/compiler.36424714_0"
        /*0030*/ 	.string	"-arch sm_100 -m 64 "



//--------------------- .note.nv.cuinfo           --------------------------
	.section	.note.nv.cuinfo,"",@"SHT_NOTE"
	.sectionflags	@"SHF_NOTE_NV_CUINFO"
        /*0018*/ 	.short	0x0002
        /*001a*/ 	.short	0x0064
        /*001c*/ 	.short	0x0082
	.zero		2


//--------------------- .nv.info                  --------------------------
	.section	.nv.info,"",@"SHT_CUDA_INFO"
	.align	4


	//----- nvinfo : EIATTR_REGCOUNT
	.align		4
        /*0000*/ 	.byte	0x04, 0x2f
        /*0002*/ 	.short	(.L_1 - .L_0)
	.align		4
.L_0:
        /*0004*/ 	.word	index@(_ZN8pygpukit3ops2nn20transpose_f32_kernelEPKfPfii)
        /*0008*/ 	.word	0x0000001a


	//----- nvinfo : EIATTR_FRAME_SIZE
	.align		4
.L_1:
        /*000c*/ 	.byte	0x04, 0x11
        /*000e*/ 	.short	(.L_3 - .L_2)
	.align		4
.L_2:
        /*0010*/ 	.word	index@(_ZN8pygpukit3ops2nn20transpose_f32_kernelEPKfPfii)
        /*0014*/ 	.word	0x00000000


	//----- nvinfo : EIATTR_REGCOUNT
	.align		4
.L_3:
        /*0018*/ 	.byte	0x04, 0x2f
        /*001a*/ 	.short	(.L_5 - .L_4)
	.align		4
.L_4:
        /*001c*/ 	.word	index@(_ZN8pygpukit3ops2nn20transpose_f64_kernelEPKdPdii)
        /*0020*/ 	.word	0x0000001e


	//----- nvinfo : EIATTR_FRAME_SIZE
	.align		4
.L_5:
        /*0024*/ 	.byte	0x04, 0x11
        /*0026*/ 	.short	(.L_7 - .L_6)
	.align		4
.L_6:
        /*0028*/ 	.word	index@(_ZN8pygpukit3ops2nn20transpose_f64_kernelEPKdPdii)
        /*002c*/ 	.word	0x00000000


	//----- nvinfo : EIATTR_REGCOUNT
	.align		4
.L_7:
        /*0030*/ 	.byte	0x04, 0x2f
        /*0032*/ 	.short	(.L_9 - .L_8)
	.align		4
.L_8:
        /*0034*/ 	.word	index@(_ZN8pygpukit3ops2nn20transpose_f16_kernelEPK6__halfPS2_ii)
        /*0038*/ 	.word	0x0000001a


	//----- nvinfo : EIATTR_FRAME_SIZE
	.align		4
.L_9:
        /*003c*/ 	.byte	0x04, 0x11
        /*003e*/ 	.short	(.L_11 - .L_10)
	.align		4
.L_10:
        /*0040*/ 	.word	index@(_ZN8pygpukit3ops2nn20transpose_f16_kernelEPK6__halfPS2_ii)
        /*0044*/ 	.word	0x00000000


	//----- nvinfo : EIATTR_REGCOUNT
	.align		4
.L_11:
        /*0048*/ 	.byte	0x04, 0x2f
        /*004a*/ 	.short	(.L_13 - .L_12)
	.align		4
.L_12:
        /*004c*/ 	.word	index@(_ZN8pygpukit3ops2nn21transpose_bf16_kernelEPK13__nv_bfloat16PS2_ii)
        /*0050*/ 	.word	0x0000001a


	//----- nvinfo : EIATTR_FRAME_SIZE
	.align		4
.L_13:
        /*0054*/ 	.byte	0x04, 0x11
        /*0056*/ 	.short	(.L_15 - .L_14)
	.align		4
.L_14:
        /*0058*/ 	.word	index@(_ZN8pygpukit3ops2nn21transpose_bf16_kernelEPK13__nv_bfloat16PS2_ii)
        /*005c*/ 	.word	0x00000000


	//----- nvinfo : EIATTR_REGCOUNT
	.align		4
.L_15:
        /*0060*/ 	.byte	0x04, 0x2f
        /*0062*/ 	.short	(.L_17 - .L_16)
	.align		4
.L_16:
        /*0064*/ 	.word	index@(_ZN8pygpukit3ops2nn23concat_axis0_f32_kernelEPKfS3_Pfmmm)
        /*0068*/ 	.word	0x00000008


	//----- nvinfo : EIATTR_FRAME_SIZE
	.align		4
.L_17:
        /*006c*/ 	.byte	0x04, 0x11
        /*006e*/ 	.short	(.L_19 - .L_18)
	.align		4
.L_18:
        /*0070*/ 	.word	index@(_ZN8pygpukit3ops2nn23concat_axis0_f32_kernelEPKfS3_Pfmmm)
        /*0074*/ 	.word	0x00000000


	//----- nvinfo : EIATTR_REGCOUNT
	.align		4
.L_19:
        /*0078*/ 	.byte	0x04, 0x2f
        /*007a*/ 	.short	(.L_21 - .L_20)
	.align		4
.L_20:
        /*007c*/ 	.word	index@(_ZN8pygpukit3ops2nn23concat_axis0_f16_kernelEPK6__halfS4_PS2_mmm)
        /*0080*/ 	.word	0x00000008


	//----- nvinfo : EIATTR_FRAME_SIZE
	.align		4
.L_21:
        /*0084*/ 	.byte	0x04, 0x11
        /*0086*/ 	.short	(.L_23 - .L_22)
	.align		4
.L_22:
        /*0088*/ 	.word	index@(_ZN8pygpukit3ops2nn23concat_axis0_f16_kernelEPK6__halfS4_PS2_mmm)
        /*008c*/ 	.word	0x00000000


	//----- nvinfo : EIATTR_REGCOUNT
	.align		4
.L_23:
        /*0090*/ 	.byte	0x04, 0x2f
        /*0092*/ 	.short	(.L_25 - .L_24)
	.align		4
.L_24:
        /*0094*/ 	.word	index@(_ZN8pygpukit3ops2nn24concat_axis0_bf16_kernelEPK13__nv_bfloat16S4_PS2_mmm)
        /*0098*/ 	.word	0x00000008


	//----- nvinfo : EIATTR_FRAME_SIZE
	.align		4
.L_25:
        /*009c*/ 	.byte	0x04, 0x11
        /*009e*/ 	.short	(.L_27 - .L_26)
	.align		4
.L_26:
        /*00a0*/ 	.word	index@(_ZN8pygpukit3ops2nn24concat_axis0_bf16_kernelEPK13__nv_bfloat16S4_PS2_mmm)
        /*00a4*/ 	.word	0x00000000


	//----- nvinfo : EIATTR_REGCOUNT
	.align		4
.L_27:
        /*00a8*/ 	.byte	0x04, 0x2f
        /*00aa*/ 	.short	(.L_29 - .L_28)
	.align		4
.L_28:
        /*00ac*/ 	.word	index@(_ZN8pygpukit3ops2nn22concat_axis0_u8_kernelEPKhS3_Phmmm)
        /*00b0*/ 	.word	0x00000008


	//----- nvinfo : EIATTR_FRAME_SIZE
	.align		4
.L_29:
        /*00b4*/ 	.byte	0x04, 0x11
        /*00b6*/ 	.short	(.L_31 - .L_30)
	.align		4
.L_30:
        /*00b8*/ 	.word	index@(_ZN8pygpukit3ops2nn22concat_axis0_u8_kernelEPKhS3_Phmmm)
        /*00bc*/ 	.word	0x00000000


	//----- nvinfo : EIATTR_REGCOUNT
	.align		4
.L_31:
        /*00c0*/ 	.byte	0x04, 0x2f
        /*00c2*/ 	.short	(.L_33 - .L_32)
	.align		4
.L_32:
        /*00c4*/ 	.word	index@(_ZN8pygpukit3ops2nn34repeat_interleave_axis1_f32_kernelEPKfPfmmmm)
        /*00c8*/ 	.word	0x00000018


	//----- nvinfo : EIATTR_FRAME_SIZE
	.align		4
.L_33:
        /*00cc*/ 	.byte	0x04, 0x11
        /*00ce*/ 	.short	(.L_35 - .L_34)
	.align		4
.L_34:
        /*00d0*/ 	.word	index@($__internal_14_$__cuda_sm20_div_u64)
        /*00d4*/ 	.word	0x00000000


	//----- nvinfo : EIATTR_FRAME_SIZE
	.align		4
.L_35:
        /*00d8*/ 	.byte	0x04, 0x11
        /*00da*/ 	.short	(.L_37 - .L_36)
	.align		4
.L_36:
        /*00dc*/ 	.word	index@(_ZN8pygpukit3ops2nn34repeat_interleave_axis1_f32_kernelEPKfPfmmmm)
        /*00e0*/ 	.word	0x00000000


	//----- nvinfo : EIATTR_REGCOUNT
	.align		4
.L_37:
        /*00e4*/ 	.byte	0x04, 0x2f
        /*00e6*/ 	.short	(.L_39 - .L_38)
	.align		4
.L_38:
        /*00e8*/ 	.word	index@(_ZN8pygpukit3ops2nn34repeat_interleave_axis1_f16_kernelEPK6__halfPS2_mmmm)
        /*00ec*/ 	.word	0x00000018


	//----- nvinfo : EIATTR_FRAME_SIZE
	.align		4
.L_39:
        /*00f0*/ 	.byte	0x04, 0x11
        /*00f2*/ 	.short	(.L_41 - .L_40)
	.align		4
.L_40:
        /*00f4*/ 	.word	index@($__internal_13_$__cuda_sm20_div_u64)
        /*00f8*/ 	.word	0x00000000


	//----- nvinfo : EIATTR_FRAME_SIZE
	.align		4
.L_41:
        /*00fc*/ 	.byte	0x04, 0x11
        /*00fe*/ 	.short	(.L_43 - .L_42)
	.align		4
.L_42:
        /*0100*/ 	.word	index@(_ZN8pygpukit3ops2nn34repeat_interleave_axis1_f16_kernelEPK6__halfPS2_mmmm)
        /*0104*/ 	.word	0x00000000


	//----- nvinfo : EIATTR_REGCOUNT
	.align		4
.L_43:
        /*0108*/ 	.byte	0x04, 0x2f
        /*010a*/ 	.short	(.L_45 - .L_44)
	.align		4
.L_44:
        /*010c*/ 	.word	index@(_ZN8pygpukit3ops2nn35repeat_interleave_axis1_bf16_kernelEPK13__nv_bfloat16PS2_mmmm)
        /*0110*/ 	.word	0x00000018


	//----- nvinfo : EIATTR_FRAME_SIZE
	.align		4
.L_45:
        /*0114*/ 	.byte	0x04, 0x11
        /*0116*/ 	.short	(.L_47 - .L_46)
	.align		4
.L_46:
        /*0118*/ 	.word	index@($__internal_12_$__cuda_sm20_div_u64)
        /*011c*/ 	.word	0x00000000


	//----- nvinfo : EIATTR_FRAME_SIZE
	.align		4
.L_47:
        /*0120*/ 	.byte	0x04, 0x11
        /*0122*/ 	.short	(.L_49 - .L_48)
	.align		4
.L_48:
        /*0124*/ 	.word	index@(_ZN8pygpukit3ops2nn35repeat_interleave_axis1_bf16_kernelEPK13__nv_bfloat16PS2_mmmm)
        /*0128*/ 	.word	0x00000000


	//----- nvinfo : EIATTR_REGCOUNT
	.align		4
.L_49:
        /*012c*/ 	.byte	0x04, 0x2f
        /*012e*/ 	.short	(.L_51 - .L_50)
	.align		4
.L_50:
        /*0130*/ 	.word	index@(_ZN8pygpukit3ops2nn24transpose_021_f32_kernelEPKfPfmmm)
        /*0134*/ 	.word	0x00000016


	//----- nvinfo : EIATTR_FRAME_SIZE
	.align		4
.L_51:
        /*0138*/ 	.byte	0x04, 0x11
        /*013a*/ 	.short	(.L_53 - .L_52)
	.align		4
.L_52:
        /*013c*/ 	.word	index@($__internal_11_$__cuda_sm20_div_u64)
        /*0140*/ 	.word	0x00000000


	//----- nvinfo : EIATTR_FRAME_SIZE
	.align		4
.L_53:
        /*0144*/ 	.byte	0x04, 0x11
        /*0146*/ 	.short	(.L_55 - .L_54)
	.align		4
.L_54:
        /*0148*/ 	.word	index@(_ZN8pygpukit3ops2nn24transpose_021_f32_kernelEPKfPfmmm)
        /*014c*/ 	.word	0x00000000


	//----- nvinfo : EIATTR_REGCOUNT
	.align		4
.L_55:
        /*0150*/ 	.byte	0x04, 0x2f
        /*0152*/ 	.short	(.L_57 - .L_56)
	.align		4
.L_56:
        /*0154*/ 	.word	index@(_ZN8pygpukit3ops2nn24transpose_021_f16_kernelEPK6__halfPS2_mmm)
        /*0158*/ 	.word	0x00000016


	//----- nvinfo : EIATTR_FRAME_SIZE
	.align		4
.L_57:
        /*015c*/ 	.byte	0x04, 0x11
        /*015e*/ 	.short	(.L_59 - .L_58)
	.align		4
.L_58:
        /*0160*/ 	.word	index@($__internal_10_$__cuda_sm20_div_u64)
        /*0164*/ 	.word	0x00000000


	//----- nvinfo : EIATTR_FRAME_SIZE
	.align		4
.L_59:
        /*0168*/ 	.byte	0x04, 0x11
        /*016a*/ 	.short	(.L_61 - .L_60)
	.align		4
.L_60:
        /*016c*/ 	.word	index@(_ZN8pygpukit3ops2nn24transpose_021_f16_kernelEPK6__halfPS2_mmm)
        /*0170*/ 	.word	0x00000000


	//----- nvinfo : EIATTR_REGCOUNT
	.align		4
.L_61:
        /*0174*/ 	.byte	0x04, 0x2f
        /*0176*/ 	.short	(.L_63 - .L_62)
	.align		4
.L_62:
        /*0178*/ 	.word	index@(_ZN8pygpukit3ops2nn25transpose_021_bf16_kernelEPK13__nv_bfloat16PS2_mmm)
        /*017c*/ 	.word	0x00000016


	//----- nvinfo : EIATTR_FRAME_SIZE
	.align		4
.L_63:
        /*0180*/ 	.byte	0x04, 0x11
        /*0182*/ 	.short	(.L_65 - .L_64)
	.align		4
.L_64:
        /*0184*/ 	.word	index@($__internal_9_$__cuda_sm20_div_u64)
        /*0188*/ 	.word	0x00000000


	//----- nvinfo : EIATTR_FRAME_SIZE
	.align		4
.L_65:
        /*018c*/ 	.byte	0x04, 0x11
        /*018e*/ 	.short	(.L_67 - .L_66)
	.align		4
.L_66:
        /*0190*/ 	.word	index@(_ZN8pygpukit3ops2nn25transpose_021_bf16_kernelEPK13__nv_bfloat16PS2_mmm)
        /*0194*/ 	.word	0x00000000


	//----- nvinfo : EIATTR_REGCOUNT
	.align		4
.L_67:
        /*0198*/ 	.byte	0x04, 0x2f
        /*019a*/ 	.short	(.L_69 - .L_68)
	.align		4
.L_68:
        /*019c*/ 	.word	index@(_ZN8pygpukit3ops2nn24transpose_012_f32_kernelEPKfPfmmm)
        /*01a0*/ 	.word	0x00000016


	//----- nvinfo : EIATTR_FRAME_SIZE
	.align		4
.L_69:
        /*01a4*/ 	.byte	0x04, 0x11
        /*01a6*/ 	.short	(.L_71 - .L_70)
	.align		4
.L_70:
        /*01a8*/ 	.word	index@($__internal_8_$__cuda_sm20_div_u64)
        /*01ac*/ 	.word	0x00000000


	//----- nvinfo : EIATTR_FRAME_SIZE
	.align		4
.L_71:
        /*01b0*/ 	.byte	0x04, 0x11
        /*01b2*/ 	.short	(.L_73 - .L_72)
	.align		4
.L_72:
        /*01b4*/ 	.word	index@(_ZN8pygpukit3ops2nn24transpose_012_f32_kernelEPKfPfmmm)
        /*01b8*/ 	.word	0x00000000


	//----- nvinfo : EIATTR_REGCOUNT
	.align		4
.L_73:
        /*01bc*/ 	.byte	0x04, 0x2f
        /*01be*/ 	.short	(.L_75 - .L_74)
	.align		4
.L_74:
        /*01c0*/ 	.word	index@(_ZN8pygpukit3ops2nn24transpose_012_f16_kernelEPK6__halfPS2_mmm)
        /*01c4*/ 	.word	0x00000016


	//----- nvinfo : EIATTR_FRAME_SIZE
	.align		4
.L_75:
        /*01c8*/ 	.byte	0x04, 0x11
        /*01ca*/ 	.short	(.L_77 - .L_76)
	.align		4
.L_76:
        /*01cc*/ 	.word	index@($__internal_7_$__cuda_sm20_div_u64)
        /*01d0*/ 	.word	0x00000000


	//----- nvinfo : EIATTR_FRAME_SIZE
	.align		4
.L_77:
        /*01d4*/ 	.byte	0x04, 0x11
        /*01d6*/ 	.short	(.L_79 - .L_78)
	.align		4
.L_78:
        /*01d8*/ 	.word	index@(_ZN8pygpukit3ops2nn24transpose_012_f16_kernelEPK6__halfPS2_mmm)
        /*01dc*/ 	.word	0x00000000


	//----- nvinfo : EIATTR_REGCOUNT
	.align		4
.L_79:
        /*01e0*/ 	.byte	0x04, 0x2f
        /*01e2*/ 	.short	(.L_81 - .L_80)
	.align		4
.L_80:
        /*01e4*/ 	.word	index@(_ZN8pygpukit3ops2nn25transpose_012_bf16_kernelEPK13__nv_bfloat16PS2_mmm)
        /*01e8*/ 	.word	0x00000016


	//----- nvinfo : EIATTR_FRAME_SIZE
	.align		4
.L_81:
        /*01ec*/ 	.byte	0x04, 0x11
        /*01ee*/ 	.short	(.L_83 - .L_82)
	.align		4
.L_82:
        /*01f0*/ 	.word	index@($__internal_6_$__cuda_sm20_div_u64)
        /*01f4*/ 	.word	0x00000000


	//----- nvinfo : EIATTR_FRAME_SIZE
	.align		4
.L_83:
        /*01f8*/ 	.byte	0x04, 0x11
        /*01fa*/ 	.short	(.L_85 - .L_84)
	.align		4
.L_84:
        /*01fc*/ 	.word	index@(_ZN8pygpukit3ops2nn25transpose_012_bf16_kernelEPK13__nv_bfloat16PS2_mmm)
        /*0200*/ 	.word	0x00000000


	//----- nvinfo : EIATTR_REGCOUNT
	.align		4
.L_85:
        /*0204*/ 	.byte	0x04, 0x2f
        /*0206*/ 	.short	(.L_87 - .L_86)
	.align		4
.L_86:
        /*0208*/ 	.word	index@(_ZN8pygpukit3ops2nn25transpose_0213_f32_kernelEPKfPfmmmm)
        /*020c*/ 	.word	0x00000018


	//----- nvinfo : EIATTR_FRAME_SIZE
	.align		4
.L_87:
        /*0210*/ 	.byte	0x04, 0x11
        /*0212*/ 	.short	(.L_89 - .L_88)
	.align		4
.L_88:
        /*0214*/ 	.word	index@($__internal_5_$__cuda_sm20_div_u64)
        /*0218*/ 	.word	0x00000000


	//----- nvinfo : EIATTR_FRAME_SIZE
	.align		4
.L_89:
        /*021c*/ 	.byte	0x04, 0x11
        /*021e*/ 	.short	(.L_91 - .L_90)
	.align		4
.L_90:
        /*0220*/ 	.word	index@(_ZN8pygpukit3ops2nn25transpose_0213_f32_kernelEPKfPfmmmm)
        /*0224*/ 	.word	0x00000000


	//----- nvinfo : EIATTR_REGCOUNT
	.align		4
.L_91:
        /*0228*/ 	.byte	0x04, 0x2f
        /*022a*/ 	.short	(.L_93 - .L_92)
	.align		4
.L_92:
        /*022c*/ 	.word	index@(_ZN8pygpukit3ops2nn25transpose_0213_f16_kernelEPK6__halfPS2_mmmm)
        /*0230*/ 	.word	0x00000018


	//----- nvinfo : EIATTR_FRAME_SIZE
	.align		4
.L_93:
        /*0234*/ 	.byte	0x04, 0x11
        /*0236*/ 	.short	(.L_95 - .L_94)
	.align		4
.L_94:
        /*0238*/ 	.word	index@($__internal_4_$__cuda_sm20_div_u64)
        /*023c*/ 	.word	0x00000000


	//----- nvinfo : EIATTR_FRAME_SIZE
	.align		4
.L_95:
        /*0240*/ 	.byte	0x04, 0x11
        /*0242*/ 	.short	(.L_97 - .L_96)
	.align		4
.L_96:
        /*0244*/ 	.word	index@(_ZN8pygpukit3ops2nn25transpose_0213_f16_kernelEPK6__halfPS2_mmmm)
        /*0248*/ 	.word	0x00000000


	//----- nvinfo : EIATTR_REGCOUNT
	.align		4
.L_97:
        /*024c*/ 	.byte	0x04, 0x2f
        /*024e*/ 	.short	(.L_99 - .L_98)
	.align		4
.L_98:
        /*0250*/ 	.word	index@(_ZN8pygpukit3ops2nn26transpose_0213_bf16_kernelEPK13__nv_bfloat16PS2_mmmm)
        /*0254*/ 	.word	0x00000018


	//----- nvinfo : EIATTR_FRAME_SIZE
	.align		4
.L_99:
        /*0258*/ 	.byte	0x04, 0x11
        /*025a*/ 	.short	(.L_101 - .L_100)
	.align		4
.L_100:
        /*025c*/ 	.word	index@($__internal_3_$__cuda_sm20_div_u64)
        /*0260*/ 	.word	0x00000000


	//----- nvinfo : EIATTR_FRAME_SIZE
	.align		4
.L_101:
        /*0264*/ 	.byte	0x04, 0x11
        /*0266*/ 	.short	(.L_103 - .L_102)
	.align		4
.L_102:
        /*0268*/ 	.word	index@(_ZN8pygpukit3ops2nn26transpose_0213_bf16_kernelEPK13__nv_bfloat16PS2_mmmm)
        /*026c*/ 	.word	0x00000000


	//----- nvinfo : EIATTR_REGCOUNT
	.align		4
.L_103:
        /*0270*/ 	.byte	0x04, 0x2f
        /*0272*/ 	.short	(.L_105 - .L_104)
	.align		4
.L_104:
        /*0274*/ 	.word	index@(_ZN8pygpukit3ops2nn25transpose_0132_f32_kernelEPKfPfmmmm)
        /*0278*/ 	.word	0x00000016


	//----- nvinfo : EIATTR_FRAME_SIZE
	.align		4
.L_105:
        /*027c*/ 	.byte	0x04, 0x11
        /*027e*/ 	.short	(.L_107 - .L_106)
	.align		4
.L_106:
        /*0280*/ 	.word	index@($__internal_2_$__cuda_sm20_div_u64)
        /*0284*/ 	.word	0x00000000


	//----- nvinfo : EIATTR_FRAME_SIZE
	.align		4
.L_107:
        /*0288*/ 	.byte	0x04, 0x11
        /*028a*/ 	.short	(.L_109 - .L_108)
	.align		4
.L_108:
        /*028c*/ 	.word	index@(_ZN8pygpukit3ops2nn25transpose_0132_f32_kernelEPKfPfmmmm)
        /*0290*/ 	.word	0x00000000


	//----- nvinfo : EIATTR_REGCOUNT
	.align		4
.L_109:
        /*0294*/ 	.byte	0x04, 0x2f
        /*0296*/ 	.short	(.L_111 - .L_110)
	.align		4
.L_110:
        /*0298*/ 	.word	index@(_ZN8pygpukit3ops2nn25transpose_0132_f16_kernelEPK6__halfPS2_mmmm)
        /*029c*/ 	.word	0x00000016


	//----- nvinfo : EIATTR_FRAME_SIZE
	.align		4
.L_111:
        /*02a0*/ 	.byte	0x04, 0x11
        /*02a2*/ 	.short	(.L_113 - .L_112)
	.align		4
.L_112:
        /*02a4*/ 	.word	index@($__internal_1_$__cuda_sm20_div_u64)
        /*02a8*/ 	.word	0x00000000


	//----- nvinfo : EIATTR_FRAME_SIZE
	.align		4
.L_113:
        /*02ac*/ 	.byte	0x04, 0x11
        /*02ae*/ 	.short	(.L_115 - .L_114)
	.align		4
.L_114:
        /*02b0*/ 	.word	index@(_ZN8pygpukit3ops2nn25transpose_0132_f16_kernelEPK6__halfPS2_mmmm)
        /*02b4*/ 	.word	0x00000000


	//----- nvinfo : EIATTR_REGCOUNT
	.align		4
.L_115:
        /*02b8*/ 	.byte	0x04, 0x2f
        /*02ba*/ 	.short	(.L_117 - .L_116)
	.align		4
.L_116:
        /*02bc*/ 	.word	index@(_ZN8pygpukit3ops2nn26transpose_0132_bf16_kernelEPK13__nv_bfloat16PS2_mmmm)
        /*02c0*/ 	.word	0x00000016


	//----- nvinfo : EIATTR_FRAME_SIZE
	.align		4
.L_117:
        /*02c4*/ 	.byte	0x04, 0x11
        /*02c6*/ 	.short	(.L_119 - .L_118)
	.align		4
.L_118:
        /*02c8*/ 	.word	index@($__internal_0_$__cuda_sm20_div_u64)
        /*02cc*/ 	.word	0x00000000


	//----- nvinfo : EIATTR_FRAME_SIZE
	.align		4
.L_119:
        /*02d0*/ 	.byte	0x04, 0x11
        /*02d2*/ 	.short	(.L_121 - .L_120)
	.align		4
.L_120:
        /*02d4*/ 	.word	index@(_ZN8pygpukit3ops2nn26transpose_0132_bf16_kernelEPK13__nv_bfloat16PS2_mmmm)
        /*02d8*/ 	.word	0x00000000


	//----- nvinfo : EIATTR_REGCOUNT
	.align		4
.L_121:
        /*02dc*/ 	.byte	0x04, 0x2f
        /*02de*/ 	.short	(.L_123 - .L_122)
	.align		4
.L_122:
        /*02e0*/ 	.word	index@(_ZN8pygpukit3ops2nn15copy_f32_kernelEPKfPfm)
        /*02e4*/ 	.word	0x00000008


	//----- nvinfo : EIATTR_FRAME_SIZE
	.align		4
.L_123:
        /*02e8*/ 	.byte	0x04, 0x11
        /*02ea*/ 	.short	(.L_125 - .L_124)
	.align		4
.L_124:
        /*02ec*/ 	.word	index@(_ZN8pygpukit3ops2nn15copy_f32_kernelEPKfPfm)
        /*02f0*/ 	.word	0x00000000


	//----- nvinfo : EIATTR_REGCOUNT
	.align		4
.L_125:
        /*02f4*/ 	.byte	0x04, 0x2f
        /*02f6*/ 	.short	(.L_127 - .L_126)
	.align		4
.L_126:
        /*02f8*/ 	.word	index@(_ZN8pygpukit3ops2nn15copy_f16_kernelEPK6__halfPS2_m)
        /*02fc*/ 	.word	0x00000008


	//----- nvinfo : EIATTR_FRAME_SIZE
	.align		4
.L_127:
        /*0300*/ 	.byte	0x04, 0x11
        /*0302*/ 	.short	(.L_129 - .L_128)
	.align		4
.L_128:
        /*0304*/ 	.word	index@(_ZN8pygpukit3ops2nn15copy_f16_kernelEPK6__halfPS2_m)
        /*0308*/ 	.word	0x00000000


	//----- nvinfo : EIATTR_REGCOUNT
	.align		4
.L_129:
        /*030c*/ 	.byte	0x04, 0x2f
        /*030e*/ 	.short	(.L_131 - .L_130)
	.align		4
.L_130:
        /*0310*/ 	.word	index@(_ZN8pygpukit3ops2nn16copy_bf16_kernelEPK13__nv_bfloat16PS2_m)
        /*0314*/ 	.word	0x00000008


	//----- nvinfo : EIATTR_FRAME_SIZE
	.align		4
.L_131:
        /*0318*/ 	.byte	0x04, 0x11
        /*031a*/ 	.short	(.L_133 - .L_132)
	.align		4
.L_132:
        /*031c*/ 	.word	index@(_ZN8pygpukit3ops2nn16copy_bf16_kernelEPK13__nv_bfloat16PS2_m)
        /*0320*/ 	.word	0x00000000


	//----- nvinfo : EIATTR_REGCOUNT
	.align		4
.L_133:
        /*0324*/ 	.byte	0x04, 0x2f
        /*0326*/ 	.short	(.L_135 - .L_134)
	.align		4
.L_134:
        /*0328*/ 	.word	index@(_ZN8pygpukit3ops2nn15copy_i32_kernelEPKiPim)
        /*032c*/ 	.word	0x00000008


	//----- nvinfo : EIATTR_FRAME_SIZE
	.align		4
.L_135:
        /*0330*/ 	.byte	0x04, 0x11
        /*0332*/ 	.short	(.L_137 - .L_136)
	.align		4
.L_136:
        /*0334*/ 	.word	index@(_ZN8pygpukit3ops2nn15copy_i32_kernelEPKiPim)
        /*0338*/ 	.word	0x00000000


	//----- nvinfo : EIATTR_REGCOUNT
	.align		4
.L_137:
        /*033c*/ 	.byte	0x04, 0x2f
        /*033e*/ 	.short	(.L_139 - .L_138)
	.align		4
.L_138:
        /*0340*/ 	.word	index@(_ZN8pygpukit3ops2nn17arange_f32_kernelEPfffm)
        /*0344*/ 	.word	0x0000000a


	//----- nvinfo : EIATTR_FRAME_SIZE
	.align		4
.L_139:
        /*0348*/ 	.byte	0x04, 0x11
        /*034a*/ 	.short	(.L_141 - .L_140)
	.align		4
.L_140:
        /*034c*/ 	.word	index@(_ZN8pygpukit3ops2nn17arange_f32_kernelEPfffm)
        /*0350*/ 	.word	0x00000000


	//----- nvinfo : EIATTR_REGCOUNT
	.align		4
.L_141:
        /*0354*/ 	.byte	0x04, 0x2f
        /*0356*/ 	.short	(.L_143 - .L_142)
	.align		4
.L_142:
        /*0358*/ 	.word	index@(_ZN8pygpukit3ops2nn17arange_i32_kernelEPiiim)
        /*035c*/ 	.word	0x00000008


	//----- nvinfo : EIATTR_FRAME_SIZE
	.align		4
.L_143:
        /*0360*/ 	.byte	0x04, 0x11
        /*0362*/ 	.short	(.L_145 - .L_144)
	.align		4
.L_144:
        /*0364*/ 	.word	index@(_ZN8pygpukit3ops2nn17arange_i32_kernelEPiiim)
        /*0368*/ 	.word	0x00000000


	//----- nvinfo : EIATTR_REGCOUNT
	.align		4
.L_145:
        /*036c*/ 	.byte	0x04, 0x2f
        /*036e*/ 	.short	(.L_147 - .L_146)
	.align		4
.L_146:
        /*0370*/ 	.word	index@(_ZN8pygpukit3ops2nn17arange_i64_kernelEPlllm)
        /*0374*/ 	.word	0x00000008


	//----- nvinfo : EIATTR_FRAME_SIZE
	.align		4
.L_147:
        /*0378*/ 	.byte	0x04, 0x11
        /*037a*/ 	.short	(.L_149 - .L_148)
	.align		4
.L_148:
        /*037c*/ 	.word	index@(_ZN8pygpukit3ops2nn17arange_i64_kernelEPlllm)
        /*0380*/ 	.word	0x00000000


	//----- nvinfo : EIATTR_REGCOUNT
	.align		4
.L_149:
        /*0384*/ 	.byte	0x04, 0x2f
        /*0386*/ 	.short	(.L_151 - .L_150)
	.align		4
.L_150:
        /*0388*/ 	.word	index@(_ZN8pygpukit3ops2nn22scatter_add_f32_kernelEPfPKlPKfm)
        /*038c*/ 	.word	0x0000000a


	//----- nvinfo : EIATTR_FRAME_SIZE
	.align		4
.L_151:
        /*0390*/ 	.byte	0x04, 0x11
        /*0392*/ 	.short	(.L_153 - .L_152)
	.align		4
.L_152:
        /*0394*/ 	.word	index@(_ZN8pygpukit3ops2nn22scatter_add_f32_kernelEPfPKlPKfm)
        /*0398*/ 	.word	0x00000000


	//----- nvinfo : EIATTR_REGCOUNT
	.align		4
.L_153:
        /*039c*/ 	.byte	0x04, 0x2f
        /*039e*/ 	.short	(.L_155 - .L_154)
	.align		4
.L_154:
        /*03a0*/ 	.word	index@(_ZN8pygpukit3ops2nn22scatter_add_f16_kernelEP6__halfPKlPKS2_m)
        /*03a4*/ 	.word	0x0000000e


	//----- nvinfo : EIATTR_FRAME_SIZE
	.align		4
.L_155:
        /*03a8*/ 	.byte	0x04, 0x11
        /*03aa*/ 	.short	(.L_157 - .L_156)
	.align		4
.L_156:
        /*03ac*/ 	.word	index@(_ZN8pygpukit3ops2nn22scatter_add_f16_kernelEP6__halfPKlPKS2_m)
        /*03b0*/ 	.word	0x00000000


	//----- nvinfo : EIATTR_REGCOUNT
	.align		4
.L_157:
        /*03b4*/ 	.byte	0x04, 0x2f
        /*03b6*/ 	.short	(.L_159 - .L_158)
	.align		4
.L_158:
        /*03b8*/ 	.word	index@(_ZN8pygpukit3ops2nn23scatter_add_bf16_kernelEP13__nv_bfloat16PKlPKS2_m)
        /*03bc*/ 	.word	0x0000000e


	//----- nvinfo : EIATTR_FRAME_SIZE
	.align		4
.L_159:
        /*03c0*/ 	.byte	0x04, 0x11
        /*03c2*/ 	.short	(.L_161 - .L_160)
	.align		4
.L_160:
        /*03c4*/ 	.word	index@(_ZN8pygpukit3ops2nn23scatter_add_bf16_kernelEP13__nv_bfloat16PKlPKS2_m)
        /*03c8*/ 	.word	0x00000000


	//----- nvinfo : EIATTR_MIN_STACK_SIZE
	.align		4
.L_161:
        /*03cc*/ 	.byte	0x04, 0x12
        /*03ce*/ 	.short	(.L_163 - .L_162)
	.align		4
.L_162:
        /*03d0*/ 	.word	index@(_ZN8pygpukit3ops2nn23scatter_add_bf16_kernelEP13__nv_bfloat16PKlPKS2_m)
        /*03d4*/ 	.word	0x00000000


	//----- nvinfo : EIATTR_MIN_STACK_SIZE
	.align		4
.L_163:
        /*03d8*/ 	.byte	0x04, 0x12
        /*03da*/ 	.short	(.L_165 - .L_164)
	.align		4
.L_164:
        /*03dc*/ 	.word	index@(_ZN8pygpukit3ops2nn22scatter_add_f16_kernelEP6__halfPKlPKS2_m)
        /*03e0*/ 	.word	0x00000000


	//----- nvinfo : EIATTR_MIN_STACK_SIZE
	.align		4
.L_165:
        /*03e4*/ 	.byte	0x04, 0x12
        /*03e6*/ 	.short	(.L_167 - .L_166)
	.align		4
.L_166:
        /*03e8*/ 	.word	index@(_ZN8pygpukit3ops2nn22scatter_add_f32_kernelEPfPKlPKfm)
        /*03ec*/ 	.word	0x00000000


	//----- nvinfo : EIATTR_MIN_STACK_SIZE
	.align		4
.L_167:
        /*03f0*/ 	.byte	0x04, 0x12
        /*03f2*/ 	.short	(.L_169 - .L_168)
	.align		4
.L_168:
        /*03f4*/ 	.word	index@(_ZN8pygpukit3ops2nn17arange_i64_kernelEPlllm)
        /*03f8*/ 	.word	0x00000000


	//----- nvinfo : EIATTR_MIN_STACK_SIZE
	.align		4
.L_169:
        /*03fc*/ 	.byte	0x04, 0x12
        /*03fe*/ 	.short	(.L_171 - .L_170)
	.align		4
.L_170:
        /*0400*/ 	.word	index@(_ZN8pygpukit3ops2nn17arange_i32_kernelEPiiim)
        /*0404*/ 	.word	0x00000000


	//----- nvinfo : EIATTR_MIN_STACK_SIZE
	.align		4
.L_171:
        /*0408*/ 	.byte	0x04, 0x12
        /*040a*/ 	.short	(.L_173 - .L_172)
	.align		4
.L_172:
        /*040c*/ 	.word	index@(_ZN8pygpukit3ops2nn17arange_f32_kernelEPfffm)
        /*0410*/ 	.word	0x00000000


	//----- nvinfo : EIATTR_MIN_STACK_SIZE
	.align		4
.L_173:
        /*0414*/ 	.byte	0x04, 0x12
        /*0416*/ 	.short	(.L_175 - .L_174)
	.align		4
.L_174:
        /*0418*/ 	.word	index@(_ZN8pygpukit3ops2nn15copy_i32_kernelEPKiPim)
        /*041c*/ 	.word	0x00000000


	//----- nvinfo : EIATTR_MIN_STACK_SIZE
	.align		4
.L_175:
        /*0420*/ 	.byte	0x04, 0x12
        /*0422*/ 	.short	(.L_177 - .L_176)
	.align		4
.L_176:
        /*0424*/ 	.word	index@(_ZN8pygpukit3ops2nn16copy_bf16_kernelEPK13__nv_bfloat16PS2_m)
        /*0428*/ 	.word	0x00000000


	//----- nvinfo : EIATTR_MIN_STACK_SIZE
	.align		4
.L_177:
        /*042c*/ 	.byte	0x04, 0x12
        /*042e*/ 	.short	(.L_179 - .L_178)
	.align		4
.L_178:
        /*0430*/ 	.word	index@(_ZN8pygpukit3ops2nn15copy_f16_kernelEPK6__halfPS2_m)
        /*0434*/ 	.word	0x00000000


	//----- nvinfo : EIATTR_MIN_STACK_SIZE
	.align		4
.L_179:
        /*0438*/ 	.byte	0x04, 0x12
        /*043a*/ 	.short	(.L_181 - .L_180)
	.align		4
.L_180:
        /*043c*/ 	.word	index@(_ZN8pygpukit3ops2nn15copy_f32_kernelEPKfPfm)
        /*0440*/ 	.word	0x00000000


	//----- nvinfo : EIATTR_MIN_STACK_SIZE
	.align		4
.L_181:
        /*0444*/ 	.byte	0x04, 0x12
        /*0446*/ 	.short	(.L_183 - .L_182)
	.align		4
.L_182:
        /*0448*/ 	.word	index@(_ZN8pygpukit3ops2nn26transpose_0132_bf16_kernelEPK13__nv_bfloat16PS2_mmmm)
        /*044c*/ 	.word	0x00000000


	//----- nvinfo : EIATTR_MIN_STACK_SIZE
	.align		4
.L_183:
        /*0450*/ 	.byte	0x04, 0x12
        /*0452*/ 	.short	(.L_185 - .L_184)
	.align		4
.L_184:
        /*0454*/ 	.word	index@(_ZN8pygpukit3ops2nn25transpose_0132_f16_kernelEPK6__halfPS2_mmmm)
        /*0458*/ 	.word	0x00000000


	//----- nvinfo : EIATTR_MIN_STACK_SIZE
	.align		4
.L_185:
        /*045c*/ 	.byte	0x04, 0x12
        /*045e*/ 	.short	(.L_187 - .L_186)
	.align		4
.L_186:
        /*0460*/ 	.word	index@(_ZN8pygpukit3ops2nn25transpose_0132_f32_kernelEPKfPfmmmm)
        /*0464*/ 	.word	0x00000000


	//----- nvinfo : EIATTR_MIN_STACK_SIZE
	.align		4
.L_187:
        /*0468*/ 	.byte	0x04, 0x12
        /*046a*/ 	.short	(.L_189 - .L_188)
	.align		4
.L_188:
        /*046c*/ 	.word	index@(_ZN8pygpukit3ops2nn26transpose_0213_bf16_kernelEPK13__nv_bfloat16PS2_mmmm)
        /*0470*/ 	.word	0x00000000


	//----- nvinfo : EIATTR_MIN_STACK_SIZE
	.align		4
.L_189:
        /*0474*/ 	.byte	0x04, 0x12
        /*0476*/ 	.short	(.L_191 - .L_190)
	.align		4
.L_190:
        /*0478*/ 	.word	index@(_ZN8pygpukit3ops2nn25transpose_0213_f16_kernelEPK6__halfPS2_mmmm)
        /*047c*/ 	.word	0x00000000


	//----- nvinfo : EIATTR_MIN_STACK_SIZE
	.align		4
.L_191:
        /*0480*/ 	.byte	0x04, 0x12
        /*0482*/ 	.short	(.L_193 - .L_192)
	.align		4
.L_192:
        /*0484*/ 	.word	index@(_ZN8pygpukit3ops2nn25transpose_0213_f32_kernelEPKfPfmmmm)
        /*0488*/ 	.word	0x00000000


	//----- nvinfo : EIATTR_MIN_STACK_SIZE
	.align		4
.L_193:
        /*048c*/ 	.byte	0x04, 0x12
        /*048e*/ 	.short	(.L_195 - .L_194)
	.align		4
.L_194:
        /*0490*/ 	.word	index@(_ZN8pygpukit3ops2nn25transpose_012_bf16_kernelEPK13__nv_bfloat16PS2_mmm)
        /*0494*/ 	.word	0x00000000


	//----- nvinfo : EIATTR_MIN_STACK_SIZE
	.align		4
.L_195:
        /*0498*/ 	.byte	0x04, 0x12
        /*049a*/ 	.short	(.L_197 - .L_196)
	.align		4
.L_196:
        /*049c*/ 	.word	index@(_ZN8pygpukit3ops2nn24transpose_012_f16_kernelEPK6__halfPS2_mmm)
        /*04a0*/ 	.word	0x00000000


	//----- nvinfo : EIATTR_MIN_STACK_SIZE
	.align		4
.L_197:
        /*04a4*/ 	.byte	0x04, 0x12
        /*04a6*/ 	.short	(.L_199 - .L_198)
	.align		4
.L_198:
        /*04a8*/ 	.word	index@(_ZN8pygpukit3ops2nn24transpose_012_f32_kernelEPKfPfmmm)
        /*04ac*/ 	.word	0x00000000


	//----- nvinfo : EIATTR_MIN_STACK_SIZE
	.align		4
.L_199:
        /*04b0*/ 	.byte	0x04, 0x12
        /*04b2*/ 	.short	(.L_201 - .L_200)
	.align		4
.L_200:
        /*04b4*/ 	.word	index@(_ZN8pygpukit3ops2nn25transpose_021_bf16_kernelEPK13__nv_bfloat16PS2_mmm)
        /*04b8*/ 	.word	0x00000000


	//----- nvinfo : EIATTR_MIN_STACK_SIZE
	.align		4
.L_201:
        /*04bc*/ 	.byte	0x04, 0x12
        /*04be*/ 	.short	(.L_203 - .L_202)
	.align		4
.L_202:
        /*04c0*/ 	.word	index@(_ZN8pygpukit3ops2nn24transpose_021_f16_kernelEPK6__halfPS2_mmm)
        /*04c4*/ 	.word	0x00000000


	//----- nvinfo : EIATTR_MIN_STACK_SIZE
	.align		4
.L_203:
        /*04c8*/ 	.byte	0x04, 0x12
        /*04ca*/ 	.short	(.L_205 - .L_204)
	.align		4
.L_204:
        /*04cc*/ 	.word	index@(_ZN8pygpukit3ops2nn24transpose_021_f32_kernelEPKfPfmmm)
        /*04d0*/ 	.word	0x00000000


	//----- nvinfo : EIATTR_MIN_STACK_SIZE
	.align		4
.L_205:
        /*04d4*/ 	.byte	0x04, 0x12
        /*04d6*/ 	.short	(.L_207 - .L_206)
	.align		4
.L_206:
        /*04d8*/ 	.word	index@(_ZN8pygpukit3ops2nn35repeat_interleave_axis1_bf16_kernelEPK13__nv_bfloat16PS2_mmmm)
        /*04dc*/ 	.word	0x00000000


	//----- nvinfo : EIATTR_MIN_STACK_SIZE
	.align		4
.L_207:
        /*04e0*/ 	.byte	0x04, 0x12
        /*04e2*/ 	.short	(.L_209 - .L_208)
	.align		4
.L_208:
        /*04e4*/ 	.word	index@(_ZN8pygpukit3ops2nn34repeat_interleave_axis1_f16_kernelEPK6__halfPS2_mmmm)
        /*04e8*/ 	.word	0x00000000


	//----- nvinfo : EIATTR_MIN_STACK_SIZE
	.align		4
.L_209:
        /*04ec*/ 	.byte	0x04, 0x12
        /*04ee*/ 	.short	(.L_211 - .L_210)
	.align		4
.L_210:
        /*04f0*/ 	.word	index@(_ZN8pygpukit3ops2nn34repeat_interleave_axis1_f32_kernelEPKfPfmmmm)
        /*04f4*/ 	.word	0x00000000


	//----- nvinfo : EIATTR_MIN_STACK_SIZE
	.align		4
.L_211:
        /*04f8*/ 	.byte	0x04, 0x12
        /*04fa*/ 	.short	(.L_213 - .L_212)
	.align		4
.L_212:
        /*04fc*/ 	.word	index@(_ZN8pygpukit3ops2nn22concat_axis0_u8_kernelEPKhS3_Phmmm)
        /*0500*/ 	.word	0x00000000


	//----- nvinfo : EIATTR_MIN_STACK_SIZE
	.align		4
.L_213:
        /*0504*/ 	.byte	0x04, 0x12
        /*0506*/ 	.short	(.L_215 - .L_214)
	.align		4
.L_214:
        /*0508*/ 	.word	index@(_ZN8pygpukit3ops2nn24concat_axis0_bf16_kernelEPK13__nv_bfloat16S4_PS2_mmm)
        /*050c*/ 	.word	0x00000000


	//----- nvinfo : EIATTR_MIN_STACK_SIZE
	.align		4
.L_215:
        /*0510*/ 	.byte	0x04, 0x12
        /*0512*/ 	.short	(.L_217 - .L_216)
	.align		4
.L_216:
        /*0514*/ 	.word	index@(_ZN8pygpukit3ops2nn23concat_axis0_f16_kernelEPK6__halfS4_PS2_mmm)
        /*0518*/ 	.word	0x00000000


	//----- nvinfo : EIATTR_MIN_STACK_SIZE
	.align		4
.L_217:
        /*051c*/ 	.byte	0x04, 0x12
        /*051e*/ 	.short	(.L_219 - .L_218)
	.align		4
.L_218:
        /*0520*/ 	.word	index@(_ZN8pygpukit3ops2nn23concat_axis0_f32_kernelEPKfS3_Pfmmm)
        /*0524*/ 	.word	0x00000000


	//----- nvinfo : EIATTR_MIN_STACK_SIZE
	.align		4
.L_219:
        /*0528*/ 	.byte	0x04, 0x12
        /*052a*/ 	.short	(.L_221 - .L_220)
	.align		4
.L_220:
        /*052c*/ 	.word	index@(_ZN8pygpukit3ops2nn21transpose_bf16_kernelEPK13__nv_bfloat16PS2_ii)
        /*0530*/ 	.word	0x00000000


	//----- nvinfo : EIATTR_MIN_STACK_SIZE
	.align		4
.L_221:
        /*0534*/ 	.byte	0x04, 0x12
        /*0536*/ 	.short	(.L_223 - .L_222)
	.align		4
.L_222:
        /*0538*/ 	.word	index@(_ZN8pygpukit3ops2nn20transpose_f16_kernelEPK6__halfPS2_ii)
        /*053c*/ 	.word	0x00000000


	//----- nvinfo : EIATTR_MIN_STACK_SIZE
	.align		4
.L_223:
        /*0540*/ 	.byte	0x04, 0x12
        /*0542*/ 	.short	(.L_225 - .L_224)
	.align		4
.L_224:
        /*0544*/ 	.word	index@(_ZN8pygpukit3ops2nn20transpose_f64_kernelEPKdPdii)
        /*0548*/ 	.word	0x00000000


	//----- nvinfo : EIATTR_MIN_STACK_SIZE
	.align		4
.L_225:
        /*054c*/ 	.byte	0x04, 0x12
        /*054e*/ 	.short	(.L_227 - .L_226)
	.align		4
.L_226:
        /*0550*/ 	.word	index@(_ZN8pygpukit3ops2nn20transpose_f32_kernelEPKfPfii)
        /*0554*/ 	.word	0x00000000
.L_227:


//--------------------- .nv.compat                --------------------------
	.section	.nv.compat,"",@"SHT_CUDA_COMPAT_INFO"
	.align	4
        /*0000*/ 	.byte	0x02, 0x09, 0x00, 0x00, 0x02, 0x02, 0x01, 0x00, 0x02, 0x05, 0x05, 0x00, 0x03, 0x07, 0x01, 0x01
        /*0010*/ 	.byte	0x02, 0x03, 0x00, 0x00, 0x02, 0x06, 0x01, 0x00, 0x04, 0x0b, 0x08, 0x00, 0x09, 0x00, 0x00, 0x00
        /*0020*/ 	.byte	0x00, 0x00, 0x00, 0x00


//--------------------- .nv.info._ZN8pygpukit3ops2nn23scatter_add_bf16_kernelEP13__nv_bfloat16PKlPKS2_m --------------------------
	.section	.nv.info._ZN8pygpukit3ops2nn23scatter_add_bf16_kernelEP13__nv_bfloat16PKlPKS2_m,"",@"SHT_CUDA_INFO"
	.sectionflags	@""
	.align	4


	//----- nvinfo : EIATTR_CUDA_API_VERSION
	.align		4
        /*0000*/ 	.byte	0x04, 0x37
        /*0002*/ 	.short	(.L_229 - .L_228)
.L_228:
        /*0004*/ 	.word	0x00000082


	//----- nvinfo : EIATTR_KPARAM_INFO
	.align		4
.L_229:
        /*0008*/ 	.byte	0x04, 0x17
        /*000a*/ 	.short	(.L_231 - .L_230)
.L_230:
        /*000c*/ 	.word	0x00000000
        /*0010*/ 	.short	0x0003
        /*0012*/ 	.short	0x0018
        /*0014*/ 	.byte	0x00, 0xf0, 0x21, 0x00


	//----- nvinfo : EIATTR_KPARAM_INFO
	.align		4
.L_231:
        /*0018*/ 	.byte	0x04, 0x17
        /*001a*/ 	.short	(.L_233 - .L_232)
.L_232:
        /*001c*/ 	.word	0x00000000
        /*0020*/ 	.short	0x0002
        /*0022*/ 	.short	0x0010
        /*0024*/ 	.byte	0x00, 0xf5, 0x21, 0x00


	//----- nvinfo : EIATTR_KPARAM_INFO
	.align		4
.L_233:
        /*0028*/ 	.byte	0x04, 0x17
        /*002a*/ 	.short	(.L_235 - .L_234)
.L_234:
        /*002c*/ 	.word	0x00000000
        /*0030*/ 	.short	0x0001
        /*0032*/ 	.short	0x0008
        /*0034*/ 	.byte	0x00, 0xf5, 0x21, 0x00


	//----- nvinfo : EIATTR_KPARAM_INFO
	.align		4
.L_235:
        /*0038*/ 	.byte	0x04, 0x17
        /*003a*/ 	.short	(.L_237 - .L_236)
.L_236:
        /*003c*/ 	.word	0x00000000
        /*0040*/ 	.short	0x0000
        /*0042*/ 	.short	0x0000
        /*0044*/ 	.byte	0x00, 0xf5, 0x21, 0x00


	//----- nvinfo : EIATTR_SPARSE_MMA_MASK
	.align		4
.L_237:
        /*0048*/ 	.byte	0x03, 0x50
        /*004a*/ 	.short	0x0000


	//----- nvinfo : EIATTR_MAXREG_COUNT
	.align		4
        /*004c*/ 	.byte	0x03, 0x1b
        /*004e*/ 	.short	0x00ff


	//----- nvinfo : EIATTR_MERCURY_ISA_VERSION
	.align		4
        /*0050*/ 	.byte	0x03, 0x5f
        /*0052*/ 	.short	0x0101


	//----- nvinfo : EIATTR_VRC_CTA_INIT_COUNT
	.align		4
        /*0054*/ 	.byte	0x02, 0x4a
	.zero		1
	.zero		1


	//----- nvinfo : EIATTR_ATOM16_EMUL_INSTR_REG_MAP
	.align		4
        /*0058*/ 	.byte	0x04, 0x2e
        /*005a*/ 	.short	(.L_239 - .L_238)


	//   ....[0]....
.L_238:
        /*005c*/ 	.word	0x00000150
        /*0060*/ 	.short	0x000b
        /*0062*/ 	.short	0x0000


	//   ....[1]....
        /*0064*/ 	.word	0x000001c0
        /*0068*/ 	.short	0x000b
        /*006a*/ 	.short	0x0000


	//----- nvinfo : EIATTR_EXIT_INSTR_OFFSETS
	.align		4
.L_239:
        /*006c*/ 	.byte	0x04, 0x1c
        /*006e*/ 	.short	(.L_241 - .L_240)


	//   ....[0]....
.L_240:
        /*0070*/ 	.word	0x00000080


	//   ....[1]....
        /*0074*/ 	.word	0x00000200


	//----- nvinfo : EIATTR_CRS_STACK_SIZE
	.align		4
.L_241:
        /*0078*/ 	.byte	0x04, 0x1e
        /*007a*/ 	.short	(.L_243 - .L_242)
.L_242:
        /*007c*/ 	.word	0x00000000


	//----- nvinfo : EIATTR_CBANK_PARAM_SIZE
	.align		4
.L_243:
        /*0080*/ 	.byte	0x03, 0x19
        /*0082*/ 	.short	0x0020


	//----- nvinfo : EIATTR_PARAM_CBANK
	.align		4
        /*0084*/ 	.byte	0x04, 0x0a
        /*0086*/ 	.short	(.L_245 - .L_244)
	.align		4
.L_244:
        /*0088*/ 	.word	index@(.nv.constant0._ZN8pygpukit3ops2nn23scatter_add_bf16_kernelEP13__nv_bfloat16PKlPKS2_m)
        /*008c*/ 	.short	0x0380
        /*008e*/ 	.short	0x0020


	//----- nvinfo : EIATTR_SW_WAR
	.align		4
.L_245:
        /*0090*/ 	.byte	0x04, 0x36
        /*0092*/ 	.short	(.L_247 - .L_246)
.L_246:
        /*0094*/ 	.word	0x00000008
.L_247:


//--------------------- .nv.info._ZN8pygpukit3ops2nn22scatter_add_f16_kernelEP6__halfPKlPKS2_m --------------------------
	.section	.nv.info._ZN8pygpukit3ops2nn22scatter_add_f16_kernelEP6__halfPKlPKS2_m,"",@"SHT_CUDA_INFO"
	.sectionflags	@""
	.align	4


	//----- nvinfo : EIATTR_CUDA_API_VERSION
	.align		4
        /*0000*/ 	.byte	0x04, 0x37
        /*0002*/ 	.short	(.L_249 - .L_248)
.L_248:
        /*0004*/ 	.word	0x00000082


	//----- nvinfo : EIATTR_KPARAM_INFO
	.align		4
.L_249:
        /*0008*/ 	.byte	0x04, 0x17
        /*000a*/ 	.short	(.L_251 - .L_250)
.L_250:
        /*000c*/ 	.word	0x00000000
        /*0010*/ 	.short	0x0003
        /*0012*/ 	.short	0x0018
        /*0014*/ 	.byte	0x00, 0xf0, 0x21, 0x00


	//----- nvinfo : EIATTR_KPARAM_INFO
	.align		4
.L_251:
        /*0018*/ 	.byte	0x04, 0x17
        /*001a*/ 	.short	(.L_253 - .L_252)
.L_252:
        /*001c*/ 	.word	0x00000000
        /*0020*/ 	.short	0x0002
        /*0022*/ 	.short	0x0010
        /*0024*/ 	.byte	0x00, 0xf5, 0x21, 0x00


	//----- nvinfo : EIATTR_KPARAM_INFO
	.align		4
.L_253:
        /*0028*/ 	.byte	0x04, 0x17
        /*002a*/ 	.short	(.L_255 - .L_254)
.L_254:
        /*002c*/ 	.word	0x00000000
        /*0030*/ 	.short	0x0001
        /*0032*/ 	.short	0x0008
        /*0034*/ 	.byte	0x00, 0xf5, 0x21, 0x00


	//----- nvinfo : EIATTR_KPARAM_INFO
	.align		4
.L_255:
        /*0038*/ 	.byte	0x04, 0x17
        /*003a*/ 	.short	(.L_257 - .L_256)
.L_256:
        /*003c*/ 	.word	0x00000000
        /*0040*/ 	.short	0x0000
        /*0042*/ 	.short	0x0000
        /*0044*/ 	.byte	0x00, 0xf5, 0x21, 0x00


	//----- nvinfo : EIATTR_SPARSE_MMA_MASK
	.align		4
.L_257:
        /*0048*/ 	.byte	0x03, 0x50
        /*004a*/ 	.short	0x0000


	//----- nvinfo : EIATTR_MAXREG_COUNT
	.align		4
        /*004c*/ 	.byte	0x03, 0x1b
        /*004e*/ 	.short	0x00ff


	//----- nvinfo : EIATTR_MERCURY_ISA_VERSION
	.align		4
        /*0050*/ 	.byte	0x03, 0x5f
        /*0052*/ 	.short	0x0101


	//----- nvinfo : EIATTR_VRC_CTA_INIT_COUNT
	.align		4
        /*0054*/ 	.byte	0x02, 0x4a
	.zero		1
	.zero		1


	//----- nvinfo : EIATTR_ATOM16_EMUL_INSTR_REG_MAP
	.align		4
        /*0058*/ 	.byte	0x04, 0x2e
        /*005a*/ 	.short	(.L_259 - .L_258)


	//   ....[0]....
.L_258:
        /*005c*/ 	.word	0x00000150
        /*0060*/ 	.short	0x000b
        /*0062*/ 	.short	0x0000


	//   ....[1]....
        /*0064*/ 	.word	0x000001c0
        /*0068*/ 	.short	0x000b
        /*006a*/ 	.short	0x0000


	//----- nvinfo : EIATTR_EXIT_INSTR_OFFSETS
	.align		4
.L_259:
        /*006c*/ 	.byte	0x04, 0x1c
        /*006e*/ 	.short	(.L_261 - .L_260)


	//   ....[0]....
.L_260:
        /*0070*/ 	.word	0x00000080


	//   ....[1]....
        /*0074*/ 	.word	0x00000200


	//----- nvinfo : EIATTR_CRS_STACK_SIZE
	.align		4
.L_261:
        /*0078*/ 	.byte	0x04, 0x1e
        /*007a*/ 	.short	(.L_263 - .L_262)
.L_262:
        /*007c*/ 	.word	0x00000000


	//----- nvinfo : EIATTR_CBANK_PARAM_SIZE
	.align		4
.L_263:
        /*0080*/ 	.byte	0x03, 0x19
        /*0082*/ 	.short	0x0020


	//----- nvinfo : EIATTR_PARAM_CBANK
	.align		4
        /*0084*/ 	.byte	0x04, 0x0a
        /*0086*/ 	.short	(.L_265 - .L_264)
	.align		4
.L_264:
        /*0088*/ 	.word	index@(.nv.constant0._ZN8pygpukit3ops2nn22scatter_add_f16_kernelEP6__halfPKlPKS2_m)
        /*008c*/ 	.short	0x0380
        /*008e*/ 	.short	0x0020


	//----- nvinfo : EIATTR_SW_WAR
	.align		4
.L_265:
        /*0090*/ 	.byte	0x04, 0x36
        /*0092*/ 	.short	(.L_267 - .L_266)
.L_266:
        /*0094*/ 	.word	0x00000008
.L_267:


//--------------------- .nv.info._ZN8pygpukit3ops2nn22scatter_add_f32_kernelEPfPKlPKfm --------------------------
	.section	.nv.info._ZN8pygpukit3ops2nn22scatter_add_f32_kernelEPfPKlPKfm,"",@"SHT_CUDA_INFO"
	.sectionflags	@""
	.align	4


	//----- nvinfo : EIATTR_CUDA_API_VERSION
	.align		4
        /*0000*/ 	.byte	0x04, 0x37
        /*0002*/ 	.short	(.L_269 - .L_268)
.L_268:
        /*0004*/ 	.word	0x00000082


	//----- nvinfo : EIATTR_KPARAM_INFO
	.align		4
.L_269:
        /*0008*/ 	.byte	0x04, 0x17
        /*000a*/ 	.short	(.L_271 - .L_270)
.L_270:
        /*000c*/ 	.word	0x00000000
        /*0010*/ 	.short	0x0003
        /*0012*/ 	.short	0x0018
        /*0014*/ 	.byte	0x00, 0xf0, 0x21, 0x00


	//----- nvinfo : EIATTR_KPARAM_INFO
	.align		4
.L_271:
        /*0018*/ 	.byte	0x04, 0x17
        /*001a*/ 	.short	(.L_273 - .L_272)
.L_272:
        /*001c*/ 	.word	0x00000000
        /*0020*/ 	.short	0x0002
        /*0022*/ 	.short	0x0010
        /*0024*/ 	.byte	0x00, 0xf5, 0x21, 0x00


	//----- nvinfo : EIATTR_KPARAM_INFO
	.align		4
.L_273:
        /*0028*/ 	.byte	0x04, 0x17
        /*002a*/ 	.short	(.L_275 - .L_274)
.L_274:
        /*002c*/ 	.word	0x00000000
        /*0030*/ 	.short	0x0001
        /*0032*/ 	.short	0x0008
        /*0034*/ 	.byte	0x00, 0xf5, 0x21, 0x00


	//----- nvinfo : EIATTR_KPARAM_INFO
	.align		4
.L_275:
        /*0038*/ 	.byte	0x04, 0x17
        /*003a*/ 	.short	(.L_277 - .L_276)
.L_276:
        /*003c*/ 	.word	0x00000000
        /*0040*/ 	.short	0x0000
        /*0042*/ 	.short	0x0000
        /*0044*/ 	.byte	0x00, 0xf5, 0x21, 0x00


	//----- nvinfo : EIATTR_SPARSE_MMA_MASK
	.align		4
.L_277:
        /*0048*/ 	.byte	0x03, 0x50
        /*004a*/ 	.short	0x0000


	//----- nvinfo : EIATTR_MAXREG_COUNT
	.align		4
        /*004c*/ 	.byte	0x03, 0x1b
        /*004e*/ 	.short	0x00ff


	//----- nvinfo : EIATTR_MERCURY_ISA_VERSION
	.align		4
        /*0050*/ 	.byte	0x03, 0x5f
        /*0052*/ 	.short	0x0101


	//----- nvinfo : EIATTR_VRC_CTA_INIT_COUNT
	.align		4
        /*0054*/ 	.byte	0x02, 0x4a
	.zero		1
	.zero		1


	//----- nvinfo : EIATTR_EXIT_INSTR_OFFSETS
	.align		4
        /*0058*/ 	.byte	0x04, 0x1c
        /*005a*/ 	.short	(.L_279 - .L_278)


	//   ....[0]....
.L_278:
        /*005c*/ 	.word	0x00000080


	//   ....[1]....
        /*0060*/ 	.word	0x00000150


	//----- nvinfo : EIATTR_CBANK_PARAM_SIZE
	.align		4
.L_279:
        /*0064*/ 	.byte	0x03, 0x19
        /*0066*/ 	.short	0x0020


	//----- nvinfo : EIATTR_PARAM_CBANK
	.align		4
        /*0068*/ 	.byte	0x04, 0x0a
        /*006a*/ 	.short	(.L_281 - .L_280)
	.align		4
.L_280:
        /*006c*/ 	.word	index@(.nv.constant0._ZN8pygpukit3ops2nn22scatter_add_f32_kernelEPfPKlPKfm)
        /*0070*/ 	.short	0x0380
        /*0072*/ 	.short	0x0020


	//----- nvinfo : EIATTR_SW_WAR
	.align		4
.L_281:
        /*0074*/ 	.byte	0x04, 0x36
        /*0076*/ 	.short	(.L_283 - .L_282)
.L_282:
        /*0078*/ 	.word	0x00000008
.L_283:


//--------------------- .nv.info._ZN8pygpukit3ops2nn17arange_i64_kernelEPlllm --------------------------
	.section	.nv.info._ZN8pygpukit3ops2nn17arange_i64_kernelEPlllm,"",@"SHT_CUDA_INFO"
	.sectionflags	@""
	.align	4


	//----- nvinfo : EIATTR_CUDA_API_VERSION
	.align		4
        /*0000*/ 	.byte	0x04, 0x37
        /*0002*/ 	.short	(.L_285 - .L_284)
.L_284:
        /*0004*/ 	.word	0x00000082


	//----- nvinfo : EIATTR_KPARAM_INFO
	.align		4
.L_285:
        /*0008*/ 	.byte	0x04, 0x17
        /*000a*/ 	.short	(.L_287 - .L_286)
.L_286:
        /*000c*/ 	.word	0x00000000
        /*0010*/ 	.short	0x0003
        /*0012*/ 	.short	0x0018
        /*0014*/ 	.byte	0x00, 0xf0, 0x21, 0x00


	//----- nvinfo : EIATTR_KPARAM_INFO
	.align		4
.L_287:
        /*0018*/ 	.byte	0x04, 0x17
        /*001a*/ 	.short	(.L_289 - .L_288)
.L_288:
        /*001c*/ 	.word	0x00000000
        /*0020*/ 	.short	0x0002
        /*0022*/ 	.short	0x0010
        /*0024*/ 	.byte	0x00, 0xf0, 0x21, 0x00


	//----- nvinfo : EIATTR_KPARAM_INFO
	.align		4
.L_289:
        /*0028*/ 	.byte	0x04, 0x17
        /*002a*/ 	.short	(.L_291 - .L_290)
.L_290:
        /*002c*/ 	.word	0x00000000
        /*0030*/ 	.short	0x0001
        /*0032*/ 	.short	0x0008
        /*0034*/ 	.byte	0x00, 0xf0, 0x21, 0x00


	//----- nvinfo : EIATTR_KPARAM_INFO
	.align		4
.L_291:
        /*0038*/ 	.byte	0x04, 0x17
        /*003a*/ 	.short	(.L_293 - .L_292)
.L_292:
        /*003c*/ 	.word	0x00000000
        /*0040*/ 	.short	0x0000
        /*0042*/ 	.short	0x0000
        /*0044*/ 	.byte	0x00, 0xf5, 0x21, 0x00


	//----- nvinfo : EIATTR_SPARSE_MMA_MASK
	.align		4
.L_293:
        /*0048*/ 	.byte	0x03, 0x50
        /*004a*/ 	.short	0x0000


	//----- nvinfo : EIATTR_MAXREG_COUNT
	.align		4
        /*004c*/ 	.byte	0x03, 0x1b
        /*004e*/ 	.short	0x00ff


	//----- nvinfo : EIATTR_MERCURY_ISA_VERSION
	.align		4
        /*0050*/ 	.byte	0x03, 0x5f
        /*0052*/ 	.short	0x0101


	//----- nvinfo : EIATTR_VRC_CTA_INIT_COUNT
	.align		4
        /*0054*/ 	.byte	0x02, 0x4a
	.zero		1
	.zero		1


	//----- nvinfo : EIATTR_EXIT_INSTR_OFFSETS
	.align		4
        /*0058*/ 	.byte	0x04, 0x1c
        /*005a*/ 	.short	(.L_295 - .L_294)


	//   ....[0]....
.L_294:
        /*005c*/ 	.word	0x00000080


	//   ....[1]....
        /*0060*/ 	.word	0x00000120


	//----- nvinfo : EIATTR_CBANK_PARAM_SIZE
	.align		4
.L_295:
        /*0064*/ 	.byte	0x03, 0x19
        /*0066*/ 	.short	0x0020


	//----- nvinfo : EIATTR_PARAM_CBANK
	.align		4
        /*0068*/ 	.byte	0x04, 0x0a
        /*006a*/ 	.short	(.L_297 - .L_296)
	.align		4
.L_296:
        /*006c*/ 	.word	index@(.nv.constant0._ZN8pygpukit3ops2nn17arange_i64_kernelEPlllm)
        /*0070*/ 	.short	0x0380
        /*0072*/ 	.short	0x0020


	//----- nvinfo : EIATTR_SW_WAR
	.align		4
.L_297:
        /*0074*/ 	.byte	0x04, 0x36
        /*0076*/ 	.short	(.L_299 - .L_298)
.L_298:
        /*0078*/ 	.word	0x00000008
.L_299:


//--------------------- .nv.info._ZN8pygpukit3ops2nn17arange_i32_kernelEPiiim --------------------------
	.section	.nv.info._ZN8pygpukit3ops2nn17arange_i32_kernelEPiiim,"",@"SHT_CUDA_INFO"
	.sectionflags	@""
	.align	4


	//----- nvinfo : EIATTR_CUDA_API_VERSION
	.align		4
        /*0000*/ 	.byte	0x04, 0x37
        /*0002*/ 	.short	(.L_301 - .L_300)
.L_300:
        /*0004*/ 	.word	0x00000082


	//----- nvinfo : EIATTR_KPARAM_INFO
	.align		4
.L_301:
        /*0008*/ 	.byte	0x04, 0x17
        /*000a*/ 	.short	(.L_303 - .L_302)
.L_302:
        /*000c*/ 	.word	0x00000000
        /*0010*/ 	.short	0x0003
        /*0012*/ 	.short	0x0010
        /*0014*/ 	.byte	0x00, 0xf0, 0x21, 0x00


	//----- nvinfo : EIATTR_KPARAM_INFO
	.align		4
.L_303:
        /*0018*/ 	.byte	0x04, 0x17
        /*001a*/ 	.short	(.L_305 - .L_304)
.L_304:
        /*001c*/ 	.word	0x00000000
        /*0020*/ 	.short	0x0002
        /*0022*/ 	.short	0x000c
        /*0024*/ 	.byte	0x00, 0xf0, 0x11, 0x00


	//----- nvinfo : EIATTR_KPARAM_INFO
	.align		4
.L_305:
        /*0028*/ 	.byte	0x04, 0x17
        /*002a*/ 	.short	(.L_307 - .L_306)
.L_306:
        /*002c*/ 	.word	0x00000000
        /*0030*/ 	.short	0x0001
        /*0032*/ 	.short	0x0008
        /*0034*/ 	.byte	0x00, 0xf0, 0x11, 0x00


	//----- nvinfo : EIATTR_KPARAM_INFO
	.align		4
.L_307:
        /*0038*/ 	.byte	0x04, 0x17
        /*003a*/ 	.short	(.L_309 - .L_308)
.L_308:
        /*003c*/ 	.word	0x00000000
        /*0040*/ 	.short	0x0000
        /*0042*/ 	.short	0x0000
        /*0044*/ 	.byte	0x00, 0xf5, 0x21, 0x00


	//----- nvinfo : EIATTR_SPARSE_MMA_MASK
	.align		4
.L_309:
        /*0048*/ 	.byte	0x03, 0x50
        /*004a*/ 	.short	0x0000


	//----- nvinfo : EIATTR_MAXREG_COUNT
	.align		4
        /*004c*/ 	.byte	0x03, 0x1b
        /*004e*/ 	.short	0x00ff


	//----- nvinfo : EIATTR_MERCURY_ISA_VERSION
	.align		4
        /*0050*/ 	.byte	0x03, 0x5f
        /*0052*/ 	.short	0x0101


	//----- nvinfo : EIATTR_VRC_CTA_INIT_COUNT
	.align		4
        /*0054*/ 	.byte	0x02, 0x4a
	.zero		1
	.zero		1


	//----- nvinfo : EIATTR_EXIT_INSTR_OFFSETS
	.align		4
        /*0058*/ 	.byte	0x04, 0x1c
        /*005a*/ 	.short	(.L_311 - .L_310)


	//   ....[0]....
.L_310:
        /*005c*/ 	.word	0x00000080


	//   ....[1]....
        /*0060*/ 	.word	0x00000100


	//----- nvinfo : EIATTR_CBANK_PARAM_SIZE
	.align		4
.L_311:
        /*0064*/ 	.byte	0x03, 0x19
        /*0066*/ 	.short	0x0018


	//----- nvinfo : EIATTR_PARAM_CBANK
	.align		4
        /*0068*/ 	.byte	0x04, 0x0a
        /*006a*/ 	.short	(.L_313 - .L_312)
	.align		4
.L_312:
        /*006c*/ 	.word	index@(.nv.constant0._ZN8pygpukit3ops2nn17arange_i32_kernelEPiiim)
        /*0070*/ 	.short	0x0380
        /*0072*/ 	.short	0x0018


	//----- nvinfo : EIATTR_SW_WAR
	.align		4
.L_313:
        /*0074*/ 	.byte	0x04, 0x36
        /*0076*/ 	.short	(.L_315 - .L_314)
.L_314:
        /*0078*/ 	.word	0x00000008
.L_315:


//--------------------- .nv.info._ZN8pygpukit3ops2nn17arange_f32_kernelEPfffm --------------------------
	.section	.nv.info._ZN8pygpukit3ops2nn17arange_f32_kernelEPfffm,"",@"SHT_CUDA_INFO"
	.sectionflags	@""
	.align	4


	//----- nvinfo : EIATTR_CUDA_API_VERSION
	.align		4
        /*0000*/ 	.byte	0x04, 0x37
        /*0002*/ 	.short	(.L_317 - .L_316)
.L_316:
        /*0004*/ 	.word	0x00000082


	//----- nvinfo : EIATTR_KPARAM_INFO
	.align		4
.L_317:
        /*0008*/ 	.byte	0x04, 0x17
        /*000a*/ 	.short	(.L_319 - .L_318)
.L_318:
        /*000c*/ 	.word	0x00000000
        /*0010*/ 	.short	0x0003
        /*0012*/ 	.short	0x0010
        /*0014*/ 	.byte	0x00, 0xf0, 0x21, 0x00


	//----- nvinfo : EIATTR_KPARAM_INFO
	.align		4
.L_319:
        /*0018*/ 	.byte	0x04, 0x17
        /*001a*/ 	.short	(.L_321 - .L_320)
.L_320:
        /*001c*/ 	.word	0x00000000
        /*0020*/ 	.short	0x0002
        /*0022*/ 	.short	0x000c
        /*0024*/ 	.byte	0x00, 0xf0, 0x11, 0x00


	//----- nvinfo : EIATTR_KPARAM_INFO
	.align		4
.L_321:
        /*0028*/ 	.byte	0x04, 0x17
        /*002a*/ 	.short	(.L_323 - .L_322)
.L_322:
        /*002c*/ 	.word	0x00000000
        /*0030*/ 	.short	0x0001
        /*0032*/ 	.short	0x0008
        /*0034*/ 	.byte	0x00, 0xf0, 0x11, 0x00


	//----- nvinfo : EIATTR_KPARAM_INFO
	.align		4
.L_323:
        /*0038*/ 	.byte	0x04, 0x17
        /*003a*/ 	.short	(.L_325 - .L_324)
.L_324:
        /*003c*/ 	.word	0x00000000
        /*0040*/ 	.short	0x0000
        /*0042*/ 	.short	0x0000
        /*0044*/ 	.byte	0x00, 0xf5, 0x21, 0x00


	//----- nvinfo : EIATTR_SPARSE_MMA_MASK
	.align		4
.L_325:
        /*0048*/ 	.byte	0x03, 0x50
        /*004a*/ 	.short	0x0000


	//----- nvinfo : EIATTR_MAXREG_COUNT
	.align		4
        /*004c*/ 	.byte	0x03, 0x1b
        /*004e*/ 	.short	0x00ff


	//----- nvinfo : EIATTR_MERCURY_ISA_VERSION
	.align		4
        /*0050*/ 	.byte	0x03, 0x5f
        /*0052*/ 	.short	0x0101


	//----- nvinfo : EIATTR_VRC_CTA_INIT_COUNT
	.align		4
        /*0054*/ 	.byte	0x02, 0x4a
	.zero		1
	.zero		1


	//----- nvinfo : EIATTR_EXIT_INSTR_OFFSETS
	.align		4
        /*0058*/ 	.byte	0x04, 0x1c
        /*005a*/ 	.short	(.L_327 - .L_326)


	//   ....[0]....
.L_326:
        /*005c*/ 	.word	0x00000080


	//   ....[1]....
        /*0060*/ 	.word	0x00000110


	//----- nvinfo : EIATTR_CBANK_PARAM_SIZE
	.align		4
.L_327:
        /*0064*/ 	.byte	0x03, 0x19
        /*0066*/ 	.short	0x0018


	//----- nvinfo : EIATTR_PARAM_CBANK
	.align		4
        /*0068*/ 	.byte	0x04, 0x0a
        /*006a*/ 	.short	(.L_329 - .L_328)
	.align		4
.L_328:
        /*006c*/ 	.word	index@(.nv.constant0._ZN8pygpukit3ops2nn17arange_f32_kernelEPfffm)
        /*0070*/ 	.short	0x0380
        /*0072*/ 	.short	0x0018


	//----- nvinfo : EIATTR_SW_WAR
	.align		4
.L_329:
        /*0074*/ 	.byte	0x04, 0x36
        /*0076*/ 	.short	(.L_331 - .L_330)
.L_330:
        /*0078*/ 	.word	0x00000008
.L_331:


//--------------------- .nv.info._ZN8pygpukit3ops2nn15copy_i32_kernelEPKiPim --------------------------
	.section	.nv.info._ZN8pygpukit3ops2nn15copy_i32_kernelEPKiPim,"",@"SHT_CUDA_INFO"
	.sectionflags	@""
	.align	4


	//----- nvinfo : EIATTR_CUDA_API_VERSION
	.align		4
        /*0000*/ 	.byte	0x04, 0x37
        /*0002*/ 	.short	(.L_333 - .L_332)
.L_332:
        /*0004*/ 	.word	0x00000082


	//----- nvinfo : EIATTR_KPARAM_INFO
	.align		4
.L_333:
        /*0008*/ 	.byte	0x04, 0x17
        /*000a*/ 	.short	(.L_335 - .L_334)
.L_334:
        /*000c*/ 	.word	0x00000000
        /*0010*/ 	.short	0x0002
        /*0012*/ 	.short	0x0010
        /*0014*/ 	.byte	0x00, 0xf0, 0x21, 0x00


	//----- nvinfo : EIATTR_KPARAM_INFO
	.align		4
.L_335:
        /*0018*/ 	.byte	0x04, 0x17
        /*001a*/ 	.short	(.L_337 - .L_336)
.L_336:
        /*001c*/ 	.word	0x00000000
        /*0020*/ 	.short	0x0001
        /*0022*/ 	.short	0x0008
        /*0024*/ 	.byte	0x00, 0xf5, 0x21, 0x00


	//----- nvinfo : EIATTR_KPARAM_INFO
	.align		4
.L_337:
        /*0028*/ 	.byte	0x04, 0x17
        /*002a*/ 	.short	(.L_339 - .L_338)
.L_338:
        /*002c*/ 	.word	0x00000000
        /*0030*/ 	.short	0x0000
        /*0032*/ 	.short	0x0000
        /*0034*/ 	.byte	0x00, 0xf5, 0x21, 0x00


	//----- nvinfo : EIATTR_SPARSE_MMA_MASK
	.align		4
.L_339:
        /*0038*/ 	.byte	0x03, 0x50
        /*003a*/ 	.short	0x0000


	//----- nvinfo : EIATTR_MAXREG_COUNT
	.align		4
        /*003c*/ 	.byte	0x03, 0x1b
        /*003e*/ 	.short	0x00ff


	//----- nvinfo : EIATTR_MERCURY_ISA_VERSION
	.align		4
        /*0040*/ 	.byte	0x03, 0x5f
        /*0042*/ 	.short	0x0101


	//----- nvinfo : EIATTR_VRC_CTA_INIT_COUNT
	.align		4
        /*0044*/ 	.byte	0x02, 0x4a
	.zero		1
	.zero		1


	//----- nvinfo : EIATTR_EXIT_INSTR_OFFSETS
	.align		4
        /*0048*/ 	.byte	0x04, 0x1c
        /*004a*/ 	.short	(.L_341 - .L_340)


	//   ....[0]....
.L_340:
        /*004c*/ 	.word	0x00000080


	//   ....[1]....
        /*0050*/ 	.word	0x00000130


	//----- nvinfo : EIATTR_CBANK_PARAM_SIZE
	.align		4
.L_341:
        /*0054*/ 	.byte	0x03, 0x19
        /*0056*/ 	.short	0x0018


	//----- nvinfo : EIATTR_PARAM_CBANK
	.align		4
        /*0058*/ 	.byte	0x04, 0x0a
        /*005a*/ 	.short	(.L_343 - .L_342)
	.align		4
.L_342:
        /*005c*/ 	.word	index@(.nv.constant0._ZN8pygpukit3ops2nn15copy_i32_kernelEPKiPim)
        /*0060*/ 	.short	0x0380
        /*0062*/ 	.short	0x0018


	//----- nvinfo : EIATTR_SW_WAR
	.align		4
.L_343:
        /*0064*/ 	.byte	0x04, 0x36
        /*0066*/ 	.short	(.L_345 - .L_344)
.L_344:
        /*0068*/ 	.word	0x00000008
.L_345:


//--------------------- .nv.info._ZN8pygpukit3ops2nn16copy_bf16_kernelEPK13__nv_bfloat16PS2_m --------------------------
	.section	.nv.info._ZN8pygpukit3ops2nn16copy_bf16_kernelEPK13__nv_bfloat16PS2_m,"",@"SHT_CUDA_INFO"
	.sectionflags	@""
	.align	4


	//----- nvinfo : EIATTR_CUDA_API_VERSION
	.align		4
        /*0000*/ 	.byte	0x04, 0x37
        /*0002*/ 	.short	(.L_347 - .L_346)
.L_346:
        /*0004*/ 	.word	0x00000082


	//----- nvinfo : EIATTR_KPARAM_INFO
	.align		4
.L_347:
        /*0008*/ 	.byte	0x04, 0x17
        /*000a*/ 	.short	(.L_349 - .L_348)
.L_348:
        /*000c*/ 	.word	0x00000000
        /*0010*/ 	.short	0x0002
        /*0012*/ 	.short	0x0010
        /*0014*/ 	.byte	0x00, 0xf0, 0x21, 0x00


	//----- nvinfo : EIATTR_KPARAM_INFO
	.align		4
.L_349:
        /*0018*/ 	.byte	0x04, 0x17
        /*001a*/ 	.short	(.L_351 - .L_350)
.L_350:
        /*001c*/ 	.word	0x00000000
        /*0020*/ 	.short	0x0001
        /*0022*/ 	.short	0x0008
        /*0024*/ 	.byte	0x00, 0xf5, 0x21, 0x00


	//----- nvinfo : EIATTR_KPARAM_INFO
	.align		4
.L_351:
        /*0028*/ 	.byte	0x04, 0x17
        /*002a*/ 	.short	(.L_353 - .L_352)
.L_352:
        /*002c*/ 	.word	0x00000000
        /*0030*/ 	.short	0x0000
        /*0032*/ 	.short	0x0000
        /*0034*/ 	.byte	0x00, 0xf5, 0x21, 0x00


	//----- nvinfo : EIATTR_SPARSE_MMA_MASK
	.align		4
.L_353:
        /*0038*/ 	.byte	0x03, 0x50
        /*003a*/ 	.short	0x0000


	//----- nvinfo : EIATTR_MAXREG_COUNT
	.align		4
        /*003c*/ 	.byte	0x03, 0x1b
        /*003e*/ 	.short	0x00ff


	//----- nvinfo : EIATTR_MERCURY_ISA_VERSION
	.align		4
        /*0040*/ 	.byte	0x03, 0x5f
        /*0042*/ 	.short	0x0101


	//----- nvinfo : EIATTR_VRC_CTA_INIT_COUNT
	.align		4
        /*0044*/ 	.byte	0x02, 0x4a
	.zero		1
	.zero		1


	//----- nvinfo : EIATTR_EXIT_INSTR_OFFSETS
	.align		4
        /*0048*/ 	.byte	0x04, 0x1c
        /*004a*/ 	.short	(.L_355 - .L_354)


	//   ....[0]....
.L_354:
        /*004c*/ 	.word	0x00000080


	//   ....[1]....
        /*0050*/ 	.word	0x00000130


	//----- nvinfo : EIATTR_CBANK_PARAM_SIZE
	.align		4
.L_355:
        /*0054*/ 	.byte	0x03, 0x19
        /*0056*/ 	.short	0x0018


	//----- nvinfo : EIATTR_PARAM_CBANK
	.align		4
        /*0058*/ 	.byte	0x04, 0x0a
        /*005a*/ 	.short	(.L_357 - .L_356)
	.align		4
.L_356:
        /*005c*/ 	.word	index@(.nv.constant0._ZN8pygpukit3ops2nn16copy_bf16_kernelEPK13__nv_bfloat16PS2_m)
        /*0060*/ 	.short	0x0380
        /*0062*/ 	.short	0x0018


	//----- nvinfo : EIATTR_SW_WAR
	.align		4
.L_357:
        /*0064*/ 	.byte	0x04, 0x36
        /*0066*/ 	.short	(.L_359 - .L_358)
.L_358:
        /*0068*/ 	.word	0x00000008
.L_359:


//--------------------- .nv.info._ZN8pygpukit3ops2nn15copy_f16_kernelEPK6__halfPS2_m --------------------------
	.section	.nv.info._ZN8pygpukit3ops2nn15copy_f16_kernelEPK6__halfPS2_m,"",@"SHT_CUDA_INFO"
	.sectionflags	@""
	.align	4


	//----- nvinfo : EIATTR_CUDA_API_VERSION
	.align		4
        /*0000*/ 	.byte	0x04, 0x37
        /*0002*/ 	.short	(.L_361 - .L_360)
.L_360:
        /*0004*/ 	.word	0x00000082


	//----- nvinfo : EIATTR_KPARAM_INFO
	.align		4
.L_361:
        /*0008*/ 	.byte	0x04, 0x17
        /*000a*/ 	.short	(.L_363 - .L_362)
.L_362:
        /*000c*/ 	.word	0x00000000
        /*0010*/ 	.short	0x0002
        /*0012*/ 	.short	0x0010
        /*0014*/ 	.byte	0x00, 0xf0, 0x21, 0x00


	//----- nvinfo : EIATTR_KPARAM_INFO
	.align		4
.L_363:
        /*0018*/ 	.byte	0x04, 0x17
        /*001a*/ 	.short	(.L_365 - .L_364)
.L_364:
        /*001c*/ 	.word	0x00000000
        /*0020*/ 	.short	0x0001
        /*0022*/ 	.short	0x0008
        /*0024*/ 	.byte	0x00, 0xf5, 0x21, 0x00


	//----- nvinfo : EIATTR_KPARAM_INFO
	.align		4
.L_365:
        /*0028*/ 	.byte	0x04, 0x17
        /*002a*/ 	.short	(.L_367 - .L_366)
.L_366:
        /*002c*/ 	.word	0x00000000
        /*0030*/ 	.short	0x0000
        /*0032*/ 	.short	0x0000
        /*0034*/ 	.byte	0x00, 0xf5, 0x21, 0x00


	//----- nvinfo : EIATTR_SPARSE_MMA_MASK
	.align		4
.L_367:
        /*0038*/ 	.byte	0x03, 0x50
        /*003a*/ 	.short	0x0000


	//----- nvinfo : EIATTR_MAXREG_COUNT
	.align		4
        /*003c*/ 	.byte	0x03, 0x1b
        /*003e*/ 	.short	0x00ff


	//----- nvinfo : EIATTR_MERCURY_ISA_VERSION
	.align		4
        /*0040*/ 	.byte	0x03, 0x5f
        /*0042*/ 	.short	0x0101


	//----- nvinfo : EIATTR_VRC_CTA_INIT_COUNT
	.align		4
        /*0044*/ 	.byte	0x02, 0x4a
	.zero		1
	.zero		1


	//----- nvinfo : EIATTR_EXIT_INSTR_OFFSETS
	.align		4
        /*0048*/ 	.byte	0x04, 0x1c
        /*004a*/ 	.short	(.L_369 - .L_368)


	//   ....[0]....
.L_368:
        /*004c*/ 	.word	0x00000080


	//   ....[1]....
        /*0050*/ 	.word	0x00000130


	//----- nvinfo : EIATTR_CBANK_PARAM_SIZE
	.align		4
.L_369:
        /*0054*/ 	.byte	0x03, 0x19
        /*0056*/ 	.short	0x0018


	//----- nvinfo : EIATTR_PARAM_CBANK
	.align		4
        /*0058*/ 	.byte	0x04, 0x0a
        /*005a*/ 	.short	(.L_371 - .L_370)
	.align		4
.L_370:
        /*005c*/ 	.word	index@(.nv.constant0._ZN8pygpukit3ops2nn15copy_f16_kernelEPK6__halfPS2_m)
        /*0060*/ 	.short	0x0380
        /*0062*/ 	.short	0x0018


	//----- nvinfo : EIATTR_SW_WAR
	.align		4
.L_371:
        /*0064*/ 	.byte	0x04, 0x36
        /*0066*/ 	.short	(.L_373 - .L_372)
.L_372:
        /*0068*/ 	.word	0x00000008
.L_373:


//--------------------- .nv.info._ZN8pygpukit3ops2nn15copy_f32_kernelEPKfPfm --------------------------
	.section	.nv.info._ZN8pygpukit3ops2nn15copy_f32_kernelEPKfPfm,"",@"SHT_CUDA_INFO"
	.sectionflags	@""
	.align	4


	//----- nvinfo : EIATTR_CUDA_API_VERSION
	.align		4
        /*0000*/ 	.byte	0x04, 0x37
        /*0002*/ 	.short	(.L_375 - .L_374)
.L_374:
        /*0004*/ 	.word	0x00000082


	//----- nvinfo : EIATTR_KPARAM_INFO
	.align		4
.L_375:
        /*0008*/ 	.byte	0x04, 0x17
        /*000a*/ 	.short	(.L_377 - .L_376)
.L_376:
        /*000c*/ 	.word	0x00000000
        /*0010*/ 	.short	0x0002
        /*0012*/ 	.short	0x0010
        /*0014*/ 	.byte	0x00, 0xf0, 0x21, 0x00


	//----- nvinfo : EIATTR_KPARAM_INFO
	.align		4
.L_377:
        /*0018*/ 	.byte	0x04, 0x17
        /*001a*/ 	.short	(.L_379 - .L_378)
.L_378:
        /*001c*/ 	.word	0x00000000
        /*0020*/ 	.short	0x0001
        /*0022*/ 	.short	0x0008
        /*0024*/ 	.byte	0x00, 0xf5, 0x21, 0x00


	//----- nvinfo : EIATTR_KPARAM_INFO
	.align		4
.L_379:
        /*0028*/ 	.byte	0x04, 0x17
        /*002a*/ 	.short	(.L_381 - .L_380)
.L_380:
        /*002c*/ 	.word	0x00000000
        /*0030*/ 	.short	0x0000
        /*0032*/ 	.short	0x0000
        /*0034*/ 	.byte	0x00, 0xf5, 0x21, 0x00


	//----- nvinfo : EIATTR_SPARSE_MMA_MASK
	.align		4
.L_381:
        /*0038*/ 	.byte	0x03, 0x50
        /*003a*/ 	.short	0x0000


	//----- nvinfo : EIATTR_MAXREG_COUNT
	.align		4
        /*003c*/ 	.byte	0x03, 0x1b
        /*003e*/ 	.short	0x00ff


	//----- nvinfo : EIATTR_MERCURY_ISA_VERSION
	.align		4
        /*0040*/ 	.byte	0x03, 0x5f
        /*0042*/ 	.short	0x0101


	//----- nvinfo : EIATTR_VRC_CTA_INIT_COUNT
	.align		4
        /*0044*/ 	.byte	0x02, 0x4a
	.zero		1
	.zero		1


	//----- nvinfo : EIATTR_EXIT_INSTR_OFFSETS
	.align		4
        /*0048*/ 	.byte	0x04, 0x1c
        /*004a*/ 	.short	(.L_383 - .L_382)


	//   ....[0]....
.L_382:
        /*004c*/ 	.word	0x00000080


	//   ....[1]....
        /*0050*/ 	.word	0x00000130


	//----- nvinfo : EIATTR_CBANK_PARAM_SIZE
	.align		4
.L_383:
        /*0054*/ 	.byte	0x03, 0x19
        /*0056*/ 	.short	0x0018


	//----- nvinfo : EIATTR_PARAM_CBANK
	.align		4
        /*0058*/ 	.byte	0x04, 0x0a
        /*005a*/ 	.short	(.L_385 - .L_384)
	.align		4
.L_384:
        /*005c*/ 	.word	index@(.nv.constant0._ZN8pygpukit3ops2nn15copy_f32_kernelEPKfPfm)
        /*0060*/ 	.short	0x0380
        /*0062*/ 	.short	0x0018


	//----- nvinfo : EIATTR_SW_WAR
	.align		4
.L_385:
        /*0064*/ 	.byte	0x04, 0x36
        /*0066*/ 	.short	(.L_387 - .L_386)
.L_386:
        /*0068*/ 	.word	0x00000008
.L_387:


//--------------------- .nv.info._ZN8pygpukit3ops2nn26transpose_0132_bf16_kernelEPK13__nv_bfloat16PS2_mmmm --------------------------
	.section	.nv.info._ZN8pygpukit3ops2nn26transpose_0132_bf16_kernelEPK13__nv_bfloat16PS2_mmmm,"",@"SHT_CUDA_INFO"
	.sectionflags	@""
	.align	4


	//----- nvinfo : EIATTR_CUDA_API_VERSION
	.align		4
        /*0000*/ 	.byte	0x04, 0x37
        /*0002*/ 	.short	(.L_389 - .L_388)
.L_388:
        /*0004*/ 	.word	0x00000082


	//----- nvinfo : EIATTR_KPARAM_INFO
	.align		4
.L_389:
        /*0008*/ 	.byte	0x04, 0x17
        /*000a*/ 	.short	(.L_391 - .L_390)
.L_390:
        /*000c*/ 	.word	0x00000000
        /*0010*/ 	.short	0x0005
        /*0012*/ 	.short	0x0028
        /*0014*/ 	.byte	0x00, 0xf0, 0x21, 0x00


	//----- nvinfo : EIATTR_KPARAM_INFO
	.align		4
.L_391:
        /*0018*/ 	.byte	0x04, 0x17
        /*001a*/ 	.short	(.L_393 - .L_392)
.L_392:
        /*001c*/ 	.word	0x00000000
        /*0020*/ 	.short	0x0004
        /*0022*/ 	.short	0x0020
        /*0024*/ 	.byte	0x00, 0xf0, 0x21, 0x00


	//----- nvinfo : EIATTR_KPARAM_INFO
	.align		4
.L_393:
        /*0028*/ 	.byte	0x04, 0x17
        /*002a*/ 	.short	(.L_395 - .L_394)
.L_394:
        /*002c*/ 	.word	0x00000000
        /*0030*/ 	.short	0x0003
        /*0032*/ 	.short	0x0018
        /*0034*/ 	.byte	0x00, 0xf0, 0x21, 0x00


	//----- nvinfo : EIATTR_KPARAM_INFO
	.align		4
.L_395:
        /*0038*/ 	.byte	0x04, 0x17
        /*003a*/ 	.short	(.L_397 - .L_396)
.L_396:
        /*003c*/ 	.word	0x00000000
        /*0040*/ 	.short	0x0002
        /*0042*/ 	.short	0x0010
        /*0044*/ 	.byte	0x00, 0xf0, 0x21, 0x00


	//----- nvinfo : EIATTR_KPARAM_INFO
	.align		4
.L_397:
        /*0048*/ 	.byte	0x04, 0x17
        /*004a*/ 	.short	(.L_399 - .L_398)
.L_398:
        /*004c*/ 	.word	0x00000000
        /*0050*/ 	.short	0x0001
        /*0052*/ 	.short	0x0008
        /*0054*/ 	.byte	0x00, 0xf5, 0x21, 0x00


	//----- nvinfo : EIATTR_KPARAM_INFO
	.align		4
.L_399:
        /*0058*/ 	.byte	0x04, 0x17
        /*005a*/ 	.short	(.L_401 - .L_400)
.L_400:
        /*005c*/ 	.word	0x00000000
        /*0060*/ 	.short	0x0000
        /*0062*/ 	.short	0x0000
        /*0064*/ 	.byte	0x00, 0xf5, 0x21, 0x00


	//----- nvinfo : EIATTR_SPARSE_MMA_MASK
	.align		4
.L_401:
        /*0068*/ 	.byte	0x03, 0x50
        /*006a*/ 	.short	0x0000


	//----- nvinfo : EIATTR_MAXREG_COUNT
	.align		4
        /*006c*/ 	.byte	0x03, 0x1b
        /*006e*/ 	.short	0x00ff


	//----- nvinfo : EIATTR_MERCURY_ISA_VERSION
	.align		4
        /*0070*/ 	.byte	0x03, 0x5f
        /*0072*/ 	.short	0x0101


	//----- nvinfo : EIATTR_VRC_CTA_INIT_COUNT
	.align		4
        /*0074*/ 	.byte	0x02, 0x4a
	.zero		1
	.zero		1


	//----- nvinfo : EIATTR_EXIT_INSTR_OFFSETS
	.align		4
        /*0078*/ 	.byte	0x04, 0x1c
        /*007a*/ 	.short	(.L_403 - .L_402)


	//   ....[0]....
.L_402:
        /*007c*/ 	.word	0x00000160


	//   ....[1]....
        /*0080*/ 	.word	0x000007d0


	//----- nvinfo : EIATTR_CRS_STACK_SIZE
	.align		4
.L_403:
        /*0084*/ 	.byte	0x04, 0x1e
        /*0086*/ 	.short	(.L_405 - .L_404)
.L_404:
        /*0088*/ 	.word	0x00000000


	//----- nvinfo : EIATTR_CBANK_PARAM_SIZE
	.align		4
.L_405:
        /*008c*/ 	.byte	0x03, 0x19
        /*008e*/ 	.short	0x0030


	//----- nvinfo : EIATTR_PARAM_CBANK
	.align		4
        /*0090*/ 	.byte	0x04, 0x0a
        /*0092*/ 	.short	(.L_407 - .L_406)
	.align		4
.L_406:
        /*0094*/ 	.word	index@(.nv.constant0._ZN8pygpukit3ops2nn26transpose_0132_bf16_kernelEPK13__nv_bfloat16PS2_mmmm)
        /*0098*/ 	.short	0x0380
        /*009a*/ 	.short	0x0030


	//----- nvinfo : EIATTR_SW_WAR
	.align		4
.L_407:
        /*009c*/ 	.byte	0x04, 0x36
        /*009e*/ 	.short	(.L_409 - .L_408)
.L_408:
        /*00a0*/ 	.word	0x00000008
.L_409:


//--------------------- .nv.info._ZN8pygpukit3ops2nn25transpose_0132_f16_kernelEPK6__halfPS2_mmmm --------------------------
	.section	.nv.info._ZN8pygpukit3ops2nn25transpose_0132_f16_kernelEPK6__halfPS2_mmmm,"",@"SHT_CUDA_INFO"
	.sectionflags	@""
	.align	4


	//----- nvinfo : EIATTR_CUDA_API_VERSION
	.align		4
        /*0000*/ 	.byte	0x04, 0x37
        /*0002*/ 	.short	(.L_411 - .L_410)
.L_410:
        /*0004*/ 	.word	0x00000082


	//----- nvinfo : EIATTR_KPARAM_INFO
	.align		4
.L_411:
        /*0008*/ 	.byte	0x04, 0x17
        /*000a*/ 	.short	(.L_413 - .L_412)
.L_412:
        /*000c*/ 	.word	0x00000000
        /*0010*/ 	.short	0x0005
        /*0012*/ 	.short	0x0028
        /*0014*/ 	.byte	0x00, 0xf0, 0x21, 0x00


	//----- nvinfo : EIATTR_KPARAM_INFO
	.align		4
.L_413:
        /*0018*/ 	.byte	0x04, 0x17
        /*001a*/ 	.short	(.L_415 - .L_414)
.L_414:
        /*001c*/ 	.word	0x00000000
        /*0020*/ 	.short	0x0004
        /*0022*/ 	.short	0x0020
        /*0024*/ 	.byte	0x00, 0xf0, 0x21, 0x00


	//----- nvinfo : EIATTR_KPARAM_INFO
	.align		4
.L_415:
        /*0028*/ 	.byte	0x04, 0x17
        /*002a*/ 	.short	(.L_417 - .L_416)
.L_416:
        /*002c*/ 	.word	0x00000000
        /*0030*/ 	.short	0x0003
        /*0032*/ 	.short	0x0018
        /*0034*/ 	.byte	0x00, 0xf0, 0x21, 0x00


	//----- nvinfo : EIATTR_KPARAM_INFO
	.align		4
.L_417:
        /*0038*/ 	.byte	0x04, 0x17
        /*003a*/ 	.short	(.L_419 - .L_418)
.L_418:
        /*003c*/ 	.word	0x00000000
        /*0040*/ 	.short	0x0002
        /*0042*/ 	.short	0x0010
        /*0044*/ 	.byte	0x00, 0xf0, 0x21, 0x00


	//----- nvinfo : EIATTR_KPARAM_INFO
	.align		4
.L_419:
        /*0048*/ 	.byte	0x04, 0x17
        /*004a*/ 	.short	(.L_421 - .L_420)
.L_420:
        /*004c*/ 	.word	0x00000000
        /*0050*/ 	.short	0x0001
        /*0052*/ 	.short	0x0008
        /*0054*/ 	.byte	0x00, 0xf5, 0x21, 0x00


	//----- nvinfo : EIATTR_KPARAM_INFO
	.align		4
.L_421:
        /*0058*/ 	.byte	0x04, 0x17
        /*005a*/ 	.short	(.L_423 - .L_422)
.L_422:
        /*005c*/ 	.word	0x00000000
        /*0060*/ 	.short	0x0000
        /*0062*/ 	.short	0x0000
        /*0064*/ 	.byte	0x00, 0xf5, 0x21, 0x00


	//----- nvinfo : EIATTR_SPARSE_MMA_MASK
	.align		4
.L_423:
        /*0068*/ 	.byte	0x03, 0x50
        /*006a*/ 	.short	0x0000


	//----- nvinfo : EIATTR_MAXREG_COUNT
	.align		4
        /*006c*/ 	.byte	0x03, 0x1b
        /*006e*/ 	.short	0x00ff


	//----- nvinfo : EIATTR_MERCURY_ISA_VERSION
	.align		4
        /*0070*/ 	.byte	0x03, 0x5f
        /*0072*/ 	.short	0x0101


	//----- nvinfo : EIATTR_VRC_CTA_INIT_COUNT
	.align		4
        /*0074*/ 	.byte	0x02, 0x4a
	.zero		1
	.zero		1


	//----- nvinfo : EIATTR_EXIT_INSTR_OFFSETS
	.align		4
        /*0078*/ 	.byte	0x04, 0x1c
        /*007a*/ 	.short	(.L_425 - .L_424)


	//   ....[0]....
.L_424:
        /*007c*/ 	.word	0x00000160


	//   ....[1]....
        /*0080*/ 	.word	0x000007d0


	//----- nvinfo : EIATTR_CRS_STACK_SIZE
	.align		4
.L_425:
        /*0084*/ 	.byte	0x04, 0x1e
        /*0086*/ 	.short	(.L_427 - .L_426)
.L_426:
        /*0088*/ 	.word	0x00000000


	//----- nvinfo : EIATTR_CBANK_PARAM_SIZE
	.align		4
.L_427:
        /*008c*/ 	.byte	0x03, 0x19
        /*008e*/ 	.short	0x0030


	//----- nvinfo : EIATTR_PARAM_CBANK
	.align		4
        /*0090*/ 	.byte	0x04, 0x0a
        /*0092*/ 	.short	(.L_429 - .L_428)
	.align		4
.L_428:
        /*0094*/ 	.word	index@(.nv.constant0._ZN8pygpukit3ops2nn25transpose_0132_f16_kernelEPK6__halfPS2_mmmm)
        /*0098*/ 	.short	0x0380
        /*009a*/ 	.short	0x0030


	//----- nvinfo : EIATTR_SW_WAR
	.align		4
.L_429:
        /*009c*/ 	.byte	0x04, 0x36
        /*009e*/ 	.short	(.L_431 - .L_430)
.L_430:
        /*00a0*/ 	.word	0x00000008
.L_431:


//--------------------- .nv.info._ZN8pygpukit3ops2nn25transpose_0132_f32_kernelEPKfPfmmmm --------------------------
	.section	.nv.info._ZN8pygpukit3ops2nn25transpose_0132_f32_kernelEPKfPfmmmm,"",@"SHT_CUDA_INFO"
	.sectionflags	@""
	.align	4


	//----- nvinfo : EIATTR_CUDA_API_VERSION
	.align		4
        /*0000*/ 	.byte	0x04, 0x37
        /*0002*/ 	.short	(.L_433 - .L_432)
.L_432:
        /*0004*/ 	.word	0x00000082


	//----- nvinfo : EIATTR_KPARAM_INFO
	.align		4
.L_433:
        /*0008*/ 	.byte	0x04, 0x17
        /*000a*/ 	.short	(.L_435 - .L_434)
.L_434:
        /*000c*/ 	.word	0x00000000
        /*0010*/ 	.short	0x0005
        /*0012*/ 	.short	0x0028
        /*0014*/ 	.byte	0x00, 0xf0, 0x21, 0x00


	//----- nvinfo : EIATTR_KPARAM_INFO
	.align		4
.L_435:
        /*0018*/ 	.byte	0x04, 0x17
        /*001a*/ 	.short	(.L_437 - .L_436)
.L_436:
        /*001c*/ 	.word	0x00000000
        /*0020*/ 	.short	0x0004
        /*0022*/ 	.short	0x0020
        /*0024*/ 	.byte	0x00, 0xf0, 0x21, 0x00


	//----- nvinfo : EIATTR_KPARAM_INFO
	.align		4
.L_437:
        /*0028*/ 	.byte	0x04, 0x17
        /*002a*/ 	.short	(.L_439 - .L_438)
.L_438:
        /*002c*/ 	.word	0x00000000
        /*0030*/ 	.short	0x0003
        /*0032*/ 	.short	0x0018
        /*0034*/ 	.byte	0x00, 0xf0, 0x21, 0x00


	//----- nvinfo : EIATTR_KPARAM_INFO
	.align		4
.L_439:
        /*0038*/ 	.byte	0x04, 0x17
        /*003a*/ 	.short	(.L_441 - .L_440)
.L_440:
        /*003c*/ 	.word	0x00000000
        /*0040*/ 	.short	0x0002
        /*0042*/ 	.short	0x0010
        /*0044*/ 	.byte	0x00, 0xf0, 0x21, 0x00


	//----- nvinfo : EIATTR_KPARAM_INFO
	.align		4
.L_441:
        /*0048*/ 	.byte	0x04, 0x17
        /*004a*/ 	.short	(.L_443 - .L_442)
.L_442:
        /*004c*/ 	.word	0x00000000
        /*0050*/ 	.short	0x0001
        /*0052*/ 	.short	0x0008
        /*0054*/ 	.byte	0x00, 0xf5, 0x21, 0x00


	//----- nvinfo : EIATTR_KPARAM_INFO
	.align		4
.L_443:
        /*0058*/ 	.byte	0x04, 0x17
        /*005a*/ 	.short	(.L_445 - .L_444)
.L_444:
        /*005c*/ 	.word	0x00000000
        /*0060*/ 	.short	0x0000
        /*0062*/ 	.short	0x0000
        /*0064*/ 	.byte	0x00, 0xf5, 0x21, 0x00


	//----- nvinfo : EIATTR_SPARSE_MMA_MASK
	.align		4
.L_445:
        /*0068*/ 	.byte	0x03, 0x50
        /*006a*/ 	.short	0x0000


	//----- nvinfo : EIATTR_MAXREG_COUNT
	.align		4
        /*006c*/ 	.byte	0x03, 0x1b
        /*006e*/ 	.short	0x00ff


	//----- nvinfo : EIATTR_MERCURY_ISA_VERSION
	.align		4
        /*0070*/ 	.byte	0x03, 0x5f
        /*0072*/ 	.short	0x0101


	//----- nvinfo : EIATTR_VRC_CTA_INIT_COUNT
	.align		4
        /*0074*/ 	.byte	0x02, 0x4a
	.zero		1
	.zero		1


	//----- nvinfo : EIATTR_EXIT_INSTR_OFFSETS
	.align		4
        /*0078*/ 	.byte	0x04, 0x1c
        /*007a*/ 	.short	(.L_447 - .L_446)


	//   ....[0]....
.L_446:
        /*007c*/ 	.word	0x00000160


	//   ....[1]....
        /*0080*/ 	.word	0x000007d0


	//----- nvinfo : EIATTR_CRS_STACK_SIZE
	.align		4
.L_447:
        /*0084*/ 	.byte	0x04, 0x1e
        /*0086*/ 	.short	(.L_449 - .L_448)
.L_448:
        /*0088*/ 	.word	0x00000000


	//----- nvinfo : EIATTR_CBANK_PARAM_SIZE
	.align		4
.L_449:
        /*008c*/ 	.byte	0x03, 0x19
        /*008e*/ 	.short	0x0030


	//----- nvinfo : EIATTR_PARAM_CBANK
	.align		4
        /*0090*/ 	.byte	0x04, 0x0a
        /*0092*/ 	.short	(.L_451 - .L_450)
	.align		4
.L_450:
        /*0094*/ 	.word	index@(.nv.constant0._ZN8pygpukit3ops2nn25transpose_0132_f32_kernelEPKfPfmmmm)
        /*0098*/ 	.short	0x0380
        /*009a*/ 	.short	0x0030


	//----- nvinfo : EIATTR_SW_WAR
	.align		4
.L_451:
        /*009c*/ 	.byte	0x04, 0x36
        /*009e*/ 	.short	(.L_453 - .L_452)
.L_452:
        /*00a0*/ 	.word	0x00000008
.L_453:


//--------------------- .nv.info._ZN8pygpukit3ops2nn26transpose_0213_bf16_kernelEPK13__nv_bfloat16PS2_mmmm --------------------------
	.section	.nv.info._ZN8pygpukit3ops2nn26transpose_0213_bf16_kernelEPK13__nv_bfloat16PS2_mmmm,"",@"SHT_CUDA_INFO"
	.sectionflags	@""
	.align	4


	//----- nvinfo : EIATTR_CUDA_API_VERSION
	.align		4
        /*0000*/ 	.byte	0x04, 0x37
        /*0002*/ 	.short	(.L_455 - .L_454)
.L_454:
        /*0004*/ 	.word	0x00000082


	//----- nvinfo : EIATTR_KPARAM_INFO
	.align		4
.L_455:
        /*0008*/ 	.byte	0x04, 0x17
        /*000a*/ 	.short	(.L_457 - .L_456)
.L_456:
        /*000c*/ 	.word	0x00000000
        /*0010*/ 	.short	0x0005
        /*0012*/ 	.short	0x0028
        /*0014*/ 	.byte	0x00, 0xf0, 0x21, 0x00


	//----- nvinfo : EIATTR_KPARAM_INFO
	.align		4
.L_457:
        /*0018*/ 	.byte	0x04, 0x17
        /*001a*/ 	.short	(.L_459 - .L_458)
.L_458:
        /*001c*/ 	.word	0x00000000
        /*0020*/ 	.short	0x0004
        /*0022*/ 	.short	0x0020
        /*0024*/ 	.byte	0x00, 0xf0, 0x21, 0x00


	//----- nvinfo : EIATTR_KPARAM_INFO
	.align		4
.L_459:
        /*0028*/ 	.byte	0x04, 0x17
        /*002a*/ 	.short	(.L_461 - .L_460)
.L_460:
        /*002c*/ 	.word	0x00000000
        /*0030*/ 	.short	0x0003
        /*0032*/ 	.short	0x0018
        /*0034*/ 	.byte	0x00, 0xf0, 0x21, 0x00


	//----- nvinfo : EIATTR_KPARAM_INFO
	.align		4
.L_461:
        /*0038*/ 	.byte	0x04, 0x17
        /*003a*/ 	.short	(.L_463 - .L_462)
.L_462:
        /*003c*/ 	.word	0x00000000
        /*0040*/ 	.short	0x0002
        /*0042*/ 	.short	0x0010
        /*0044*/ 	.byte	0x00, 0xf0, 0x21, 0x00


	//----- nvinfo : EIATTR_KPARAM_INFO
	.align		4
.L_463:
        /*0048*/ 	.byte	0x04, 0x17
        /*004a*/ 	.short	(.L_465 - .L_464)
.L_464:
        /*004c*/ 	.word	0x00000000
        /*0050*/ 	.short	0x0001
        /*0052*/ 	.short	0x0008
        /*0054*/ 	.byte	0x00, 0xf5, 0x21, 0x00


	//----- nvinfo : EIATTR_KPARAM_INFO
	.align		4
.L_465:
        /*0058*/ 	.byte	0x04, 0x17
        /*005a*/ 	.short	(.L_467 - .L_466)
.L_466:
        /*005c*/ 	.word	0x00000000
        /*0060*/ 	.short	0x0000
        /*0062*/ 	.short	0x0000
        /*0064*/ 	.byte	0x00, 0xf5, 0x21, 0x00


	//----- nvinfo : EIATTR_SPARSE_MMA_MASK
	.align		4
.L_467:
        /*0068*/ 	.byte	0x03, 0x50
        /*006a*/ 	.short	0x0000


	//----- nvinfo : EIATTR_MAXREG_COUNT
	.align		4
        /*006c*/ 	.byte	0x03, 0x1b
        /*006e*/ 	.short	0x00ff


	//----- nvinfo : EIATTR_MERCURY_ISA_VERSION
	.align		4
        /*0070*/ 	.byte	0x03, 0x5f
        /*0072*/ 	.short	0x0101


	//----- nvinfo : EIATTR_VRC_CTA_INIT_COUNT
	.align		4
        /*0074*/ 	.byte	0x02, 0x4a
	.zero		1
	.zero		1


	//----- nvinfo : EIATTR_EXIT_INSTR_OFFSETS
	.align		4
        /*0078*/ 	.byte	0x04, 0x1c
        /*007a*/ 	.short	(.L_469 - .L_468)


	//   ....[0]....
.L_468:
        /*007c*/ 	.word	0x00000160


	//   ....[1]....
        /*0080*/ 	.word	0x00000a70


	//----- nvinfo : EIATTR_CRS_STACK_SIZE
	.align		4
.L_469:
        /*0084*/ 	.byte	0x04, 0x1e
        /*0086*/ 	.short	(.L_471 - .L_470)
.L_470:
        /*0088*/ 	.word	0x00000000


	//----- nvinfo : EIATTR_CBANK_PARAM_SIZE
	.align		4
.L_471:
        /*008c*/ 	.byte	0x03, 0x19
        /*008e*/ 	.short	0x0030


	//----- nvinfo : EIATTR_PARAM_CBANK
	.align		4
        /*0090*/ 	.byte	0x04, 0x0a
        /*0092*/ 	.short	(.L_473 - .L_472)
	.align		4
.L_472:
        /*0094*/ 	.word	index@(.nv.constant0._ZN8pygpukit3ops2nn26transpose_0213_bf16_kernelEPK13__nv_bfloat16PS2_mmmm)
        /*0098*/ 	.short	0x0380
        /*009a*/ 	.short	0x0030


	//----- nvinfo : EIATTR_SW_WAR
	.align		4
.L_473:
        /*009c*/ 	.byte	0x04, 0x36
        /*009e*/ 	.short	(.L_475 - .L_474)
.L_474:
        /*00a0*/ 	.word	0x00000008
.L_475:


//--------------------- .nv.info._ZN8pygpukit3ops2nn25transpose_0213_f16_kernelEPK6__halfPS2_mmmm --------------------------
	.section	.nv.info._ZN8pygpukit3ops2nn25transpose_0213_f16_kernelEPK6__halfPS2_mmmm,"",@"SHT_CUDA_INFO"
	.sectionflags	@""
	.align	4


	//----- nvinfo : EIATTR_CUDA_API_VERSION
	.align		4
        /*0000*/ 	.byte	0x04, 0x37
        /*0002*/ 	.short	(.L_477 - .L_476)
.L_476:
        /*0004*/ 	.word	0x00000082


	//----- nvinfo : EIATTR_KPARAM_INFO
	.align		4
.L_477:
        /*0008*/ 	.byte	0x04, 0x17
        /*000a*/ 	.short	(.L_479 - .L_478)
.L_478:
        /*000c*/ 	.word	0x00000000
        /*0010*/ 	.short	0x0005
        /*0012*/ 	.short	0x0028
        /*0014*/ 	.byte	0x00, 0xf0, 0x21, 0x00


	//----- nvinfo : EIATTR_KPARAM_INFO
	.align		4
.L_479:
        /*0018*/ 	.byte	0x04, 0x17
        /*001a*/ 	.short	(.L_481 - .L_480)
.L_480:
        /*001c*/ 	.word	0x00000000
        /*0020*/ 	.short	0x0004
        /*0022*/ 	.short	0x0020
        /*0024*/ 	.byte	0x00, 0xf0, 0x21, 0x00


	//----- nvinfo : EIATTR_KPARAM_INFO
	.align		4
.L_481:
        /*0028*/ 	.byte	0x04, 0x17
        /*002a*/ 	.short	(.L_483 - .L_482)
.L_482:
        /*002c*/ 	.word	0x00000000
        /*0030*/ 	.short	0x0003
        /*0032*/ 	.short	0x0018
        /*0034*/ 	.byte	0x00, 0xf0, 0x21, 0x00


	//----- nvinfo : EIATTR_KPARAM_INFO
	.align		4
.L_483:
        /*0038*/ 	.byte	0x04, 0x17
        /*003a*/ 	.short	(.L_485 - .L_484)
.L_484:
        /*003c*/ 	.word	0x00000000
        /*0040*/ 	.short	0x0002
        /*0042*/ 	.short	0x0010
        /*0044*/ 	.byte	0x00, 0xf0, 0x21, 0x00


	//----- nvinfo : EIATTR_KPARAM_INFO
	.align		4
.L_485:
        /*0048*/ 	.byte	0x04, 0x17
        /*004a*/ 	.short	(.L_487 - .L_486)
.L_486:
        /*004c*/ 	.word	0x00000000
        /*0050*/ 	.short	0x0001
        /*0052*/ 	.short	0x0008
        /*0054*/ 	.byte	0x00, 0xf5, 0x21, 0x00


	//----- nvinfo : EIATTR_KPARAM_INFO
	.align		4
.L_487:
        /*0058*/ 	.byte	0x04, 0x17
        /*005a*/ 	.short	(.L_489 - .L_488)
.L_488:
        /*005c*/ 	.word	0x00000000
        /*0060*/ 	.short	0x0000
        /*0062*/ 	.short	0x0000
        /*0064*/ 	.byte	0x00, 0xf5, 0x21, 0x00


	//----- nvinfo : EIATTR_SPARSE_MMA_MASK
	.align		4
.L_489:
        /*0068*/ 	.byte	0x03, 0x50
        /*006a*/ 	.short	0x0000


	//----- nvinfo : EIATTR_MAXREG_COUNT
	.align		4
        /*006c*/ 	.byte	0x03, 0x1b
        /*006e*/ 	.short	0x00ff


	//----- nvinfo : EIATTR_MERCURY_ISA_VERSION
	.align		4
        /*0070*/ 	.byte	0x03, 0x5f
        /*0072*/ 	.short	0x0101


	//----- nvinfo : EIATTR_VRC_CTA_INIT_COUNT
	.align		4
        /*0074*/ 	.byte	0x02, 0x4a
	.zero		1
	.zero		1


	//----- nvinfo : EIATTR_EXIT_INSTR_OFFSETS
	.align		4
        /*0078*/ 	.byte	0x04, 0x1c
        /*007a*/ 	.short	(.L_491 - .L_490)


	//   ....[0]....
.L_490:
        /*007c*/ 	.word	0x00000160


	//   ....[1]....
        /*0080*/ 	.word	0x00000a70


	//----- nvinfo : EIATTR_CRS_STACK_SIZE
	.align		4
.L_491:
        /*0084*/ 	.byte	0x04, 0x1e
        /*0086*/ 	.short	(.L_493 - .L_492)
.L_492:
        /*0088*/ 	.word	0x00000000


	//----- nvinfo : EIATTR_CBANK_PARAM_SIZE
	.align		4
.L_493:
        /*008c*/ 	.byte	0x03, 0x19
        /*008e*/ 	.short	0x0030


	//----- nvinfo : EIATTR_PARAM_CBANK
	.align		4
        /*0090*/ 	.byte	0x04, 0x0a
        /*0092*/ 	.short	(.L_495 - .L_494)
	.align		4
.L_494:
        /*0094*/ 	.word	index@(.nv.constant0._ZN8pygpukit3ops2nn25transpose_0213_f16_kernelEPK6__halfPS2_mmmm)
        /*0098*/ 	.short	0x0380
        /*009a*/ 	.short	0x0030


	//----- nvinfo : EIATTR_SW_WAR
	.align		4
.L_495:
        /*009c*/ 	.byte	0x04, 0x36
        /*009e*/ 	.short	(.L_497 - .L_496)
.L_496:
        /*00a0*/ 	.word	0x00000008
.L_497:


//--------------------- .nv.info._ZN8pygpukit3ops2nn25transpose_0213_f32_kernelEPKfPfmmmm --------------------------
	.section	.nv.info._ZN8pygpukit3ops2nn25transpose_0213_f32_kernelEPKfPfmmmm,"",@"SHT_CUDA_INFO"
	.sectionflags	@""
	.align	4


	//----- nvinfo : EIATTR_CUDA_API_VERSION
	.align		4
        /*0000*/ 	.byte	0x04, 0x37
        /*0002*/ 	.short	(.L_499 - .L_498)
.L_498:
        /*0004*/ 	.word	0x00000082


	//----- nvinfo : EIATTR_KPARAM_INFO
	.align		4
.L_499:
        /*0008*/ 	.byte	0x04, 0x17
        /*000a*/ 	.short	(.L_501 - .L_500)
.L_500:
        /*000c*/ 	.word	0x00000000
        /*0010*/ 	.short	0x0005
        /*0012*/ 	.short	0x0028
        /*0014*/ 	.byte	0x00, 0xf0, 0x21, 0x00


	//----- nvinfo : EIATTR_KPARAM_INFO
	.align		4
.L_501:
        /*0018*/ 	.byte	0x04, 0x17
        /*001a*/ 	.short	(.L_503 - .L_502)
.L_502:
        /*001c*/ 	.word	0x00000000
        /*0020*/ 	.short	0x0004
        /*0022*/ 	.short	0x0020
        /*0024*/ 	.byte	0x00, 0xf0, 0x21, 0x00


	//----- nvinfo : EIATTR_KPARAM_INFO
	.align		4
.L_503:
        /*0028*/ 	.byte	0x04, 0x17
        /*002a*/ 	.short	(.L_505 - .L_504)
.L_504:
        /*002c*/ 	.word	0x00000000
        /*0030*/ 	.short	0x0003
        /*0032*/ 	.short	0x0018
        /*0034*/ 	.byte	0x00, 0xf0, 0x21, 0x00


	//----- nvinfo : EIATTR_KPARAM_INFO
	.align		4
.L_505:
        /*0038*/ 	.byte	0x04, 0x17
        /*003a*/ 	.short	(.L_507 - .L_506)
.L_506:
        /*003c*/ 	.word	0x00000000
        /*0040*/ 	.short	0x0002
        /*0042*/ 	.short	0x0010
        /*0044*/ 	.byte	0x00, 0xf0, 0x21, 0x00


	//----- nvinfo : EIATTR_KPARAM_INFO
	.align		4
.L_507:
        /*0048*/ 	.byte	0x04, 0x17
        /*004a*/ 	.short	(.L_509 - .L_508)
.L_508:
        /*004c*/ 	.word	0x00000000
        /*0050*/ 	.short	0x0001
        /*0052*/ 	.short	0x0008
        /*0054*/ 	.byte	0x00, 0xf5, 0x21, 0x00


	//----- nvinfo : EIATTR_KPARAM_INFO
	.align		4
.L_509:
        /*0058*/ 	.byte	0x04, 0x17
        /*005a*/ 	.short	(.L_511 - .L_510)
.L_510:
        /*005c*/ 	.word	0x00000000
        /*0060*/ 	.short	0x0000
        /*0062*/ 	.short	0x0000
        /*0064*/ 	.byte	0x00, 0xf5, 0x21, 0x00


	//----- nvinfo : EIATTR_SPARSE_MMA_MASK
	.align		4
.L_511:
        /*0068*/ 	.byte	0x03, 0x50
        /*006a*/ 	.short	0x0000


	//----- nvinfo : EIATTR_MAXREG_COUNT
	.align		4
        /*006c*/ 	.byte	0x03, 0x1b
        /*006e*/ 	.short	0x00ff


	//----- nvinfo : EIATTR_MERCURY_ISA_VERSION
	.align		4
        /*0070*/ 	.byte	0x03, 0x5f
        /*0072*/ 	.short	0x0101


	//----- nvinfo : EIATTR_VRC_CTA_INIT_COUNT
	.align		4
        /*0074*/ 	.byte	0x02, 0x4a
	.zero		1
	.zero		1


	//----- nvinfo : EIATTR_EXIT_INSTR_OFFSETS
	.align		4
        /*0078*/ 	.byte	0x04, 0x1c
        /*007a*/ 	.short	(.L_513 - .L_512)


	//   ....[0]....
.L_512:
        /*007c*/ 	.word	0x00000160


	//   ....[1]....
        /*0080*/ 	.word	0x00000a70


	//----- nvinfo : EIATTR_CRS_STACK_SIZE
	.align		4
.L_513:
        /*0084*/ 	.byte	0x04, 0x1e
        /*0086*/ 	.short	(.L_515 - .L_514)
.L_514:
        /*0088*/ 	.word	0x00000000


	//----- nvinfo : EIATTR_CBANK_PARAM_SIZE
	.align		4
.L_515:
        /*008c*/ 	.byte	0x03, 0x19
        /*008e*/ 	.short	0x0030


	//----- nvinfo : EIATTR_PARAM_CBANK
	.align		4
        /*0090*/ 	.byte	0x04, 0x0a
        /*0092*/ 	.short	(.L_517 - .L_516)
	.align		4
.L_516:
        /*0094*/ 	.word	index@(.nv.constant0._ZN8pygpukit3ops2nn25transpose_0213_f32_kernelEPKfPfmmmm)
        /*0098*/ 	.short	0x0380
        /*009a*/ 	.short	0x0030


	//----- nvinfo : EIATTR_SW_WAR
	.align		4
.L_517:
        /*009c*/ 	.byte	0x04, 0x36
        /*009e*/ 	.short	(.L_519 - .L_518)
.L_518:
        /*00a0*/ 	.word	0x00000008
.L_519:


//--------------------- .nv.info._ZN8pygpukit3ops2nn25transpose_012_bf16_kernelEPK13__nv_bfloat16PS2_mmm --------------------------
	.section	.nv.info._ZN8pygpukit3ops2nn25transpose_012_bf16_kernelEPK13__nv_bfloat16PS2_mmm,"",@"SHT_CUDA_INFO"
	.sectionflags	@""
	.align	4


	//----- nvinfo : EIATTR_CUDA_API_VERSION
	.align		4
        /*0000*/ 	.byte	0x04, 0x37
        /*0002*/ 	.short	(.L_521 - .L_520)
.L_520:
        /*0004*/ 	.word	0x00000082


	//----- nvinfo : EIATTR_KPARAM_INFO
	.align		4
.L_521:
        /*0008*/ 	.byte	0x04, 0x17
        /*000a*/ 	.short	(.L_523 - .L_522)
.L_522:
        /*000c*/ 	.word	0x00000000
        /*0010*/ 	.short	0x0004
        /*0012*/ 	.short	0x0020
        /*0014*/ 	.byte	0x00, 0xf0, 0x21, 0x00


	//----- nvinfo : EIATTR_KPARAM_INFO
	.align		4
.L_523:
        /*0018*/ 	.byte	0x04, 0x17
        /*001a*/ 	.short	(.L_525 - .L_524)
.L_524:
        /*001c*/ 	.word	0x00000000
        /*0020*/ 	.short	0x0003
        /*0022*/ 	.short	0x0018
        /*0024*/ 	.byte	0x00, 0xf0, 0x21, 0x00


	//----- nvinfo : EIATTR_KPARAM_INFO
	.align		4
.L_525:
        /*0028*/ 	.byte	0x04, 0x17
        /*002a*/ 	.short	(.L_527 - .L_526)
.L_526:
        /*002c*/ 	.word	0x00000000
        /*0030*/ 	.short	0x0002
        /*0032*/ 	.short	0x0010
        /*0034*/ 	.byte	0x00, 0xf0, 0x21, 0x00


	//----- nvinfo : EIATTR_KPARAM_INFO
	.align		4
.L_527:
        /*0038*/ 	.byte	0x04, 0x17
        /*003a*/ 	.short	(.L_529 - .L_528)
.L_528:
        /*003c*/ 	.word	0x00000000
        /*0040*/ 	.short	0x0001
        /*0042*/ 	.short	0x0008
        /*0044*/ 	.byte	0x00, 0xf5, 0x21, 0x00


	//----- nvinfo : EIATTR_KPARAM_INFO
	.align		4
.L_529:
        /*0048*/ 	.byte	0x04, 0x17
        /*004a*/ 	.short	(.L_531 - .L_530)
.L_530:
        /*004c*/ 	.word	0x00000000
        /*0050*/ 	.short	0x0000
        /*0052*/ 	.short	0x0000
        /*0054*/ 	.byte	0x00, 0xf5, 0x21, 0x00


	//----- nvinfo : EIATTR_SPARSE_MMA_MASK
	.align		4
.L_531:
        /*0058*/ 	.byte	0x03, 0x50
        /*005a*/ 	.short	0x0000


	//----- nvinfo : EIATTR_MAXREG_COUNT
	.align		4
        /*005c*/ 	.byte	0x03, 0x1b
        /*005e*/ 	.short	0x00ff


	//----- nvinfo : EIATTR_MERCURY_ISA_VERSION
	.align		4
        /*0060*/ 	.byte	0x03, 0x5f
        /*0062*/ 	.short	0x0101


	//----- nvinfo : EIATTR_VRC_CTA_INIT_COUNT
	.align		4
        /*0064*/ 	.byte	0x02, 0x4a
	.zero		1
	.zero		1


	//----- nvinfo : EIATTR_EXIT_INSTR_OFFSETS
	.align		4
        /*0068*/ 	.byte	0x04, 0x1c
        /*006a*/ 	.short	(.L_533 - .L_532)


	//   ....[0]....
.L_532:
        /*006c*/ 	.word	0x00000120


	//   ....[1]....
        /*0070*/ 	.word	0x00000790


	//----- nvinfo : EIATTR_CRS_STACK_SIZE
	.align		4
.L_533:
        /*0074*/ 	.byte	0x04, 0x1e
        /*0076*/ 	.short	(.L_535 - .L_534)
.L_534:
        /*0078*/ 	.word	0x00000000


	//----- nvinfo : EIATTR_CBANK_PARAM_SIZE
	.align		4
.L_535:
        /*007c*/ 	.byte	0x03, 0x19
        /*007e*/ 	.short	0x0028


	//----- nvinfo : EIATTR_PARAM_CBANK
	.align		4
        /*0080*/ 	.byte	0x04, 0x0a
        /*0082*/ 	.short	(.L_537 - .L_536)
	.align		4
.L_536:
        /*0084*/ 	.word	index@(.nv.constant0._ZN8pygpukit3ops2nn25transpose_012_bf16_kernelEPK13__nv_bfloat16PS2_mmm)
        /*0088*/ 	.short	0x0380
        /*008a*/ 	.short	0x0028


	//----- nvinfo : EIATTR_SW_WAR
	.align		4
.L_537:
        /*008c*/ 	.byte	0x04, 0x36
        /*008e*/ 	.short	(.L_539 - .L_538)
.L_538:
        /*0090*/ 	.word	0x00000008
.L_539:


//--------------------- .nv.info._ZN8pygpukit3ops2nn24transpose_012_f16_kernelEPK6__halfPS2_mmm --------------------------
	.section	.nv.info._ZN8pygpukit3ops2nn24transpose_012_f16_kernelEPK6__halfPS2_mmm,"",@"SHT_CUDA_INFO"
	.sectionflags	@""
	.align	4


	//----- nvinfo : EIATTR_CUDA_API_VERSION
	.align		4
        /*0000*/ 	.byte	0x04, 0x37
        /*0002*/ 	.short	(.L_541 - .L_540)
.L_540:
        /*0004*/ 	.word	0x00000082


	//----- nvinfo : EIATTR_KPARAM_INFO
	.align		4
.L_541:
        /*0008*/ 	.byte	0x04, 0x17
        /*000a*/ 	.short	(.L_543 - .L_542)
.L_542:
        /*000c*/ 	.word	0x00000000
        /*0010*/ 	.short	0x0004
        /*0012*/ 	.short	0x0020
        /*0014*/ 	.byte	0x00, 0xf0, 0x21, 0x00


	//----- nvinfo : EIATTR_KPARAM_INFO
	.align		4
.L_543:
        /*0018*/ 	.byte	0x04, 0x17
        /*001a*/ 	.short	(.L_545 - .L_544)
.L_544:
        /*001c*/ 	.word	0x00000000
        /*0020*/ 	.short	0x0003
        /*0022*/ 	.short	0x0018
        /*0024*/ 	.byte	0x00, 0xf0, 0x21, 0x00


	//----- nvinfo : EIATTR_KPARAM_INFO
	.align		4
.L_545:
        /*0028*/ 	.byte	0x04, 0x17
        /*002a*/ 	.short	(.L_547 - .L_546)
.L_546:
        /*002c*/ 	.word	0x00000000
        /*0030*/ 	.short	0x0002
        /*0032*/ 	.short	0x0010
        /*0034*/ 	.byte	0x00, 0xf0, 0x21, 0x00


	//----- nvinfo : EIATTR_KPARAM_INFO
	.align		4
.L_547:
        /*0038*/ 	.byte	0x04, 0x17
        /*003a*/ 	.short	(.L_549 - .L_548)
.L_548:
        /*003c*/ 	.word	0x00000000
        /*0040*/ 	.short	0x0001
        /*0042*/ 	.short	0x0008
        /*0044*/ 	.byte	0x00, 0xf5, 0x21, 0x00


	//----- nvinfo : EIATTR_KPARAM_INFO
	.align		4
.L_549:
        /*0048*/ 	.byte	0x04, 0x17
        /*004a*/ 	.short	(.L_551 - .L_550)
.L_550:
        /*004c*/ 	.word	0x00000000
        /*0050*/ 	.short	0x0000
        /*0052*/ 	.short	0x0000
        /*0054*/ 	.byte	0x00, 0xf5, 0x21, 0x00


	//----- nvinfo : EIATTR_SPARSE_MMA_MASK
	.align		4
.L_551:
        /*0058*/ 	.byte	0x03, 0x50
        /*005a*/ 	.short	0x0000


	//----- nvinfo : EIATTR_MAXREG_COUNT
	.align		4
        /*005c*/ 	.byte	0x03, 0x1b
        /*005e*/ 	.short	0x00ff


	//----- nvinfo : EIATTR_MERCURY_ISA_VERSION
	.align		4
        /*0060*/ 	.byte	0x03, 0x5f
        /*0062*/ 	.short	0x0101


	//----- nvinfo : EIATTR_VRC_CTA_INIT_COUNT
	.align		4
        /*0064*/ 	.byte	0x02, 0x4a
	.zero		1
	.zero		1


	//----- nvinfo : EIATTR_EXIT_INSTR_OFFSETS
	.align		4
        /*0068*/ 	.byte	0x04, 0x1c
        /*006a*/ 	.short	(.L_553 - .L_552)


	//   ....[0]....
.L_552:
        /*006c*/ 	.word	0x00000120


	//   ....[1]....
        /*0070*/ 	.word	0x00000790


	//----- nvinfo : EIATTR_CRS_STACK_SIZE
	.align		4
.L_553:
        /*0074*/ 	.byte	0x04, 0x1e
        /*0076*/ 	.short	(.L_555 - .L_554)
.L_554:
        /*0078*/ 	.word	0x00000000


	//----- nvinfo : EIATTR_CBANK_PARAM_SIZE
	.align		4
.L_555:
        /*007c*/ 	.byte	0x03, 0x19
        /*007e*/ 	.short	0x0028


	//----- nvinfo : EIATTR_PARAM_CBANK
	.align		4
        /*0080*/ 	.byte	0x04, 0x0a
        /*0082*/ 	.short	(.L_557 - .L_556)
	.align		4
.L_556:
        /*0084*/ 	.word	index@(.nv.constant0._ZN8pygpukit3ops2nn24transpose_012_f16_kernelEPK6__halfPS2_mmm)
        /*0088*/ 	.short	0x0380
        /*008a*/ 	.short	0x0028


	//----- nvinfo : EIATTR_SW_WAR
	.align		4
.L_557:
        /*008c*/ 	.byte	0x04, 0x36
        /*008e*/ 	.short	(.L_559 - .L_558)
.L_558:
        /*0090*/ 	.word	0x00000008
.L_559:


//--------------------- .nv.info._ZN8pygpukit3ops2nn24transpose_012_f32_kernelEPKfPfmmm --------------------------
	.section	.nv.info._ZN8pygpukit3ops2nn24transpose_012_f32_kernelEPKfPfmmm,"",@"SHT_CUDA_INFO"
	.sectionflags	@""
	.align	4


	//----- nvinfo : EIATTR_CUDA_API_VERSION
	.align		4
        /*0000*/ 	.byte	0x04, 0x37
        /*0002*/ 	.short	(.L_561 - .L_560)
.L_560:
        /*0004*/ 	.word	0x00000082


	//----- nvinfo : EIATTR_KPARAM_INFO
	.align		4
.L_561:
        /*0008*/ 	.byte	0x04, 0x17
        /*000a*/ 	.short	(.L_563 - .L_562)
.L_562:
        /*000c*/ 	.word	0x00000000
        /*0010*/ 	.short	0x0004
        /*0012*/ 	.short	0x0020
        /*0014*/ 	.byte	0x00, 0xf0, 0x21, 0x00


	//----- nvinfo : EIATTR_KPARAM_INFO
	.align		4
.L_563:
        /*0018*/ 	.byte	0x04, 0x17
        /*001a*/ 	.short	(.L_565 - .L_564)
.L_564:
        /*001c*/ 	.word	0x00000000
        /*0020*/ 	.short	0x0003
        /*0022*/ 	.short	0x0018
        /*0024*/ 	.byte	0x00, 0xf0, 0x21, 0x00


	//----- nvinfo : EIATTR_KPARAM_INFO
	.align		4
.L_565:
        /*0028*/ 	.byte	0x04, 0x17
        /*002a*/ 	.short	(.L_567 - .L_566)
.L_566:
        /*002c*/ 	.word	0x00000000
        /*0030*/ 	.short	0x0002
        /*0032*/ 	.short	0x0010
        /*0034*/ 	.byte	0x00, 0xf0, 0x21, 0x00


	//----- nvinfo : EIATTR_KPARAM_INFO
	.align		4
.L_567:
        /*0038*/ 	.byte	0x04, 0x17
        /*003a*/ 	.short	(.L_569 - .L_568)
.L_568:
        /*003c*/ 	.word	0x00000000
        /*0040*/ 	.short	0x0001
        /*0042*/ 	.short	0x0008
        /*0044*/ 	.byte	0x00, 0xf5, 0x21, 0x00


	//----- nvinfo : EIATTR_KPARAM_INFO
	.align		4
.L_569:
        /*0048*/ 	.byte	0x04, 0x17
        /*004a*/ 	.short	(.L_571 - .L_570)
.L_570:
        /*004c*/ 	.word	0x00000000
        /*0050*/ 	.short	0x0000
        /*0052*/ 	.short	0x0000
        /*0054*/ 	.byte	0x00, 0xf5, 0x21, 0x00


	//----- nvinfo : EIATTR_SPARSE_MMA_MASK
	.align		4
.L_571:
        /*0058*/ 	.byte	0x03, 0x50
        /*005a*/ 	.short	0x0000


	//----- nvinfo : EIATTR_MAXREG_COUNT
	.align		4
        /*005c*/ 	.byte	0x03, 0x1b
        /*005e*/ 	.short	0x00ff


	//----- nvinfo : EIATTR_MERCURY_ISA_VERSION
	.align		4
        /*0060*/ 	.byte	0x03, 0x5f
        /*0062*/ 	.short	0x0101


	//----- nvinfo : EIATTR_VRC_CTA_INIT_COUNT
	.align		4
        /*0064*/ 	.byte	0x02, 0x4a
	.zero		1
	.zero		1


	//----- nvinfo : EIATTR_EXIT_INSTR_OFFSETS
	.align		4
        /*0068*/ 	.byte	0x04, 0x1c
        /*006a*/ 	.short	(.L_573 - .L_572)


	//   ....[0]....
.L_572:
        /*006c*/ 	.word	0x00000120


	//   ....[1]....
        /*0070*/ 	.word	0x00000790


	//----- nvinfo : EIATTR_CRS_STACK_SIZE
	.align		4
.L_573:
        /*0074*/ 	.byte	0x04, 0x1e
        /*0076*/ 	.short	(.L_575 - .L_574)
.L_574:
        /*0078*/ 	.word	0x00000000


	//----- nvinfo : EIATTR_CBANK_PARAM_SIZE
	.align		4
.L_575:
        /*007c*/ 	.byte	0x03, 0x19
        /*007e*/ 	.short	0x0028


	//----- nvinfo : EIATTR_PARAM_CBANK
	.align		4
        /*0080*/ 	.byte	0x04, 0x0a
        /*0082*/ 	.short	(.L_577 - .L_576)
	.align		4
.L_576:
        /*0084*/ 	.word	index@(.nv.constant0._ZN8pygpukit3ops2nn24transpose_012_f32_kernelEPKfPfmmm)
        /*0088*/ 	.short	0x0380
        /*008a*/ 	.short	0x0028


	//----- nvinfo : EIATTR_SW_WAR
	.align		4
.L_577:
        /*008c*/ 	.byte	0x04, 0x36
        /*008e*/ 	.short	(.L_579 - .L_578)
.L_578:
        /*0090*/ 	.word	0x00000008
.L_579:


//--------------------- .nv.info._ZN8pygpukit3ops2nn25transpose_021_bf16_kernelEPK13__nv_bfloat16PS2_mmm --------------------------
	.section	.nv.info._ZN8pygpukit3ops2nn25transpose_021_bf16_kernelEPK13__nv_bfloat16PS2_mmm,"",@"SHT_CUDA_INFO"
	.sectionflags	@""
	.align	4


	//----- nvinfo : EIATTR_CUDA_API_VERSION
	.align		4
        /*0000*/ 	.byte	0x04, 0x37
        /*0002*/ 	.short	(.L_581 - .L_580)
.L_580:
        /*0004*/ 	.word	0x00000082


	//----- nvinfo : EIATTR_KPARAM_INFO
	.align		4
.L_581:
        /*0008*/ 	.byte	0x04, 0x17
        /*000a*/ 	.short	(.L_583 - .L_582)
.L_582:
        /*000c*/ 	.word	0x00000000
        /*0010*/ 	.short	0x0004
        /*0012*/ 	.short	0x0020
        /*0014*/ 	.byte	0x00, 0xf0, 0x21, 0x00


	//----- nvinfo : EIATTR_KPARAM_INFO
	.align		4
.L_583:
        /*0018*/ 	.byte	0x04, 0x17
        /*001a*/ 	.short	(.L_585 - .L_584)
.L_584:
        /*001c*/ 	.word	0x00000000
        /*0020*/ 	.short	0x0003
        /*0022*/ 	.short	0x0018
        /*0024*/ 	.byte	0x00, 0xf0, 0x21, 0x00


	//----- nvinfo : EIATTR_KPARAM_INFO
	.align		4
.L_585:
        /*0028*/ 	.byte	0x04, 0x17
        /*002a*/ 	.short	(.L_587 - .L_586)
.L_586:
        /*002c*/ 	.word	0x00000000
        /*0030*/ 	.short	0x0002
        /*0032*/ 	.short	0x0010
        /*0034*/ 	.byte	0x00, 0xf0, 0x21, 0x00


	//----- nvinfo : EIATTR_KPARAM_INFO
	.align		4
.L_587:
        /*0038*/ 	.byte	0x04, 0x17
        /*003a*/ 	.short	(.L_589 - .L_588)
.L_588:
        /*003c*/ 	.word	0x00000000
        /*0040*/ 	.short	0x0001
        /*0042*/ 	.short	0x0008
        /*0044*/ 	.byte	0x00, 0xf5, 0x21, 0x00


	//----- nvinfo : EIATTR_KPARAM_INFO
	.align		4
.L_589:
        /*0048*/ 	.byte	0x04, 0x17
        /*004a*/ 	.short	(.L_591 - .L_590)
.L_590:
        /*004c*/ 	.word	0x00000000
        /*0050*/ 	.short	0x0000
        /*0052*/ 	.short	0x0000
        /*0054*/ 	.byte	0x00, 0xf5, 0x21, 0x00


	//----- nvinfo : EIATTR_SPARSE_MMA_MASK
	.align		4
.L_591:
        /*0058*/ 	.byte	0x03, 0x50
        /*005a*/ 	.short	0x0000


	//----- nvinfo : EIATTR_MAXREG_COUNT
	.align		4
        /*005c*/ 	.byte	0x03, 0x1b
        /*005e*/ 	.short	0x00ff


	//----- nvinfo : EIATTR_MERCURY_ISA_VERSION
	.align		4
        /*0060*/ 	.byte	0x03, 0x5f
        /*0062*/ 	.short	0x0101


	//----- nvinfo : EIATTR_VRC_CTA_INIT_COUNT
	.align		4
        /*0064*/ 	.byte	0x02, 0x4a
	.zero		1
	.zero		1


	//----- nvinfo : EIATTR_EXIT_INSTR_OFFSETS
	.align		4
        /*0068*/ 	.byte	0x04, 0x1c
        /*006a*/ 	.short	(.L_593 - .L_592)


	//   ....[0]....
.L_592:
        /*006c*/ 	.word	0x00000120


	//   ....[1]....
        /*0070*/ 	.word	0x000007a0


	//----- nvinfo : EIATTR_CRS_STACK_SIZE
	.align		4
.L_593:
        /*0074*/ 	.byte	0x04, 0x1e
        /*0076*/ 	.short	(.L_595 - .L_594)
.L_594:
        /*0078*/ 	.word	0x00000000


	//----- nvinfo : EIATTR_CBANK_PARAM_SIZE
	.align		4
.L_595:
        /*007c*/ 	.byte	0x03, 0x19
        /*007e*/ 	.short	0x0028


	//----- nvinfo : EIATTR_PARAM_CBANK
	.align		4
        /*0080*/ 	.byte	0x04, 0x0a
        /*0082*/ 	.short	(.L_597 - .L_596)
	.align		4
.L_596:
        /*0084*/ 	.word	index@(.nv.constant0._ZN8pygpukit3ops2nn25transpose_021_bf16_kernelEPK13__nv_bfloat16PS2_mmm)
        /*0088*/ 	.short	0x0380
        /*008a*/ 	.short	0x0028


	//----- nvinfo : EIATTR_SW_WAR
	.align		4
.L_597:
        /*008c*/ 	.byte	0x04, 0x36
        /*008e*/ 	.short	(.L_599 - .L_598)
.L_598:
        /*0090*/ 	.word	0x00000008
.L_599:


//--------------------- .nv.info._ZN8pygpukit3ops2nn24transpose_021_f16_kernelEPK6__halfPS2_mmm --------------------------
	.section	.nv.info._ZN8pygpukit3ops2nn24transpose_021_f16_kernelEPK6__halfPS2_mmm,"",@"SHT_CUDA_INFO"
	.sectionflags	@""
	.align	4


	//----- nvinfo : EIATTR_CUDA_API_VERSION
	.align		4
        /*0000*/ 	.byte	0x04, 0x37
        /*0002*/ 	.short	(.L_601 - .L_600)
.L_600:
        /*0004*/ 	.word	0x00000082


	//----- nvinfo : EIATTR_KPARAM_INFO
	.align		4
.L_601:
        /*0008*/ 	.byte	0x04, 0x17
        /*000a*/ 	.short	(.L_603 - .L_602)
.L_602:
        /*000c*/ 	.word	0x00000000
        /*0010*/ 	.short	0x0004
        /*0012*/ 	.short	0x0020
        /*0014*/ 	.byte	0x00, 0xf0, 0x21, 0x00


	//----- nvinfo : EIATTR_KPARAM_INFO
	.align		4
.L_603:
        /*0018*/ 	.byte	0x04, 0x17
        /*001a*/ 	.short	(.L_605 - .L_604)
.L_604:
        /*001c*/ 	.word	0x00000000
        /*0020*/ 	.short	0x0003
        /*0022*/ 	.short	0x0018
        /*0024*/ 	.byte	0x00, 0xf0, 0x21, 0x00


	//----- nvinfo : EIATTR_KPARAM_INFO
	.align		4
.L_605:
        /*0028*/ 	.byte	0x04, 0x17
        /*002a*/ 	.short	(.L_607 - .L_606)
.L_606:
        /*002c*/ 	.word	0x00000000
        /*0030*/ 	.short	0x0002
        /*0032*/ 	.short	0x0010
        /*0034*/ 	.byte	0x00, 0xf0, 0x21, 0x00


	//----- nvinfo : EIATTR_KPARAM_INFO
	.align		4
.L_607:
        /*0038*/ 	.byte	0x04, 0x17
        /*003a*/ 	.short	(.L_609 - .L_608)
.L_608:
        /*003c*/ 	.word	0x00000000
        /*0040*/ 	.short	0x0001
        /*0042*/ 	.short	0x0008
        /*0044*/ 	.byte	0x00, 0xf5, 0x21, 0x00


	//----- nvinfo : EIATTR_KPARAM_INFO
	.align		4
.L_609:
        /*0048*/ 	.byte	0x04, 0x17
        /*004a*/ 	.short	(.L_611 - .L_610)
.L_610:
        /*004c*/ 	.word	0x00000000
        /*0050*/ 	.short	0x0000
        /*0052*/ 	.short	0x0000
        /*0054*/ 	.byte	0x00, 0xf5, 0x21, 0x00


	//----- nvinfo : EIATTR_SPARSE_MMA_MASK
	.align		4
.L_611:
        /*0058*/ 	.byte	0x03, 0x50
        /*005a*/ 	.short	0x0000


	//----- nvinfo : EIATTR_MAXREG_COUNT
	.align		4
        /*005c*/ 	.byte	0x03, 0x1b
        /*005e*/ 	.short	0x00ff


	//----- nvinfo : EIATTR_MERCURY_ISA_VERSION
	.align		4
        /*0060*/ 	.byte	0x03, 0x5f
        /*0062*/ 	.short	0x0101


	//----- nvinfo : EIATTR_VRC_CTA_INIT_COUNT
	.align		4
        /*0064*/ 	.byte	0x02, 0x4a
	.zero		1
	.zero		1


	//----- nvinfo : EIATTR_EXIT_INSTR_OFFSETS
	.align		4
        /*0068*/ 	.byte	0x04, 0x1c
        /*006a*/ 	.short	(.L_613 - .L_612)


	//   ....[0]....
.L_612:
        /*006c*/ 	.word	0x00000120


	//   ....[1]....
        /*0070*/ 	.word	0x000007a0


	//----- nvinfo : EIATTR_CRS_STACK_SIZE
	.align		4
.L_613:
        /*0074*/ 	.byte	0x04, 0x1e
        /*0076*/ 	.short	(.L_615 - .L_614)
.L_614:
        /*0078*/ 	.word	0x00000000


	//----- nvinfo : EIATTR_CBANK_PARAM_SIZE
	.align		4
.L_615:
        /*007c*/ 	.byte	0x03, 0x19
        /*007e*/ 	.short	0x0028


	//----- nvinfo : EIATTR_PARAM_CBANK
	.align		4
        /*0080*/ 	.byte	0x04, 0x0a
        /*0082*/ 	.short	(.L_617 - .L_616)
	.align		4
.L_616:
        /*0084*/ 	.word	index@(.nv.constant0._ZN8pygpukit3ops2nn24transpose_021_f16_kernelEPK6__halfPS2_mmm)
        /*0088*/ 	.short	0x0380
        /*008a*/ 	.short	0x0028


	//----- nvinfo : EIATTR_SW_WAR
	.align		4
.L_617:
        /*008c*/ 	.byte	0x04, 0x36
        /*008e*/ 	.short	(.L_619 - .L_618)
.L_618:
        /*0090*/ 	.word	0x00000008
.L_619:


//--------------------- .nv.info._ZN8pygpukit3ops2nn24transpose_021_f32_kernelEPKfPfmmm --------------------------
	.section	.nv.info._ZN8pygpukit3ops2nn24transpose_021_f32_kernelEPKfPfmmm,"",@"SHT_CUDA_INFO"
	.sectionflags	@""
	.align	4


	//----- nvinfo : EIATTR_CUDA_API_VERSION
	.align		4
        /*0000*/ 	.byte	0x04, 0x37
        /*0002*/ 	.short	(.L_621 - .L_620)
.L_620:
        /*0004*/ 	.word	0x00000082


	//----- nvinfo : EIATTR_KPARAM_INFO
	.align		4
.L_621:
        /*0008*/ 	.byte	0x04, 0x17
        /*000a*/ 	.short	(.L_623 - .L_622)
.L_622:
        /*000c*/ 	.word	0x00000000
        /*0010*/ 	.short	0x0004
        /*0012*/ 	.short	0x0020
        /*0014*/ 	.byte	0x00, 0xf0, 0x21, 0x00


	//----- nvinfo : EIATTR_KPARAM_INFO
	.align		4
.L_623:
        /*0018*/ 	.byte	0x04, 0x17
        /*001a*/ 	.short	(.L_625 - .L_624)
.L_624:
        /*001c*/ 	.word	0x00000000
        /*0020*/ 	.short	0x0003
        /*0022*/ 	.short	0x0018
        /*0024*/ 	.byte	0x00, 0xf0, 0x21, 0x00


	//----- nvinfo : EIATTR_KPARAM_INFO
	.align		4
.L_625:
        /*0028*/ 	.byte	0x04, 0x17
        /*002a*/ 	.short	(.L_627 - .L_626)
.L_626:
        /*002c*/ 	.word	0x00000000
        /*0030*/ 	.short	0x0002
        /*0032*/ 	.short	0x0010
        /*0034*/ 	.byte	0x00, 0xf0, 0x21, 0x00


	//----- nvinfo : EIATTR_KPARAM_INFO
	.align		4
.L_627:
        /*0038*/ 	.byte	0x04, 0x17
        /*003a*/ 	.short	(.L_629 - .L_628)
.L_628:
        /*003c*/ 	.word	0x00000000
        /*0040*/ 	.short	0x0001
        /*0042*/ 	.short	0x0008
        /*0044*/ 	.byte	0x00, 0xf5, 0x21, 0x00


	//----- nvinfo : EIATTR_KPARAM_INFO
	.align		4
.L_629:
        /*0048*/ 	.byte	0x04, 0x17
        /*004a*/ 	.short	(.L_631 - .L_630)
.L_630:
        /*004c*/ 	.word	0x00000000
        /*0050*/ 	.short	0x0000
        /*0052*/ 	.short	0x0000
        /*0054*/ 	.byte	0x00, 0xf5, 0x21, 0x00


	//----- nvinfo : EIATTR_SPARSE_MMA_MASK
	.align		4
.L_631:
        /*0058*/ 	.byte	0x03, 0x50
        /*005a*/ 	.short	0x0000


	//----- nvinfo : EIATTR_MAXREG_COUNT
	.align		4
        /*005c*/ 	.byte	0x03, 0x1b
        /*005e*/ 	.short	0x00ff


	//----- nvinfo : EIATTR_MERCURY_ISA_VERSION
	.align		4
        /*0060*/ 	.byte	0x03, 0x5f
        /*0062*/ 	.short	0x0101


	//----- nvinfo : EIATTR_VRC_CTA_INIT_COUNT
	.align		4
        /*0064*/ 	.byte	0x02, 0x4a
	.zero		1
	.zero		1


	//----- nvinfo : EIATTR_EXIT_INSTR_OFFSETS
	.align		4
        /*0068*/ 	.byte	0x04, 0x1c
        /*006a*/ 	.short	(.L_633 - .L_632)


	//   ....[0]....
.L_632:
        /*006c*/ 	.word	0x00000120


	//   ....[1]....
        /*0070*/ 	.word	0x000007a0


	//----- nvinfo : EIATTR_CRS_STACK_SIZE
	.align		4
.L_633:
        /*0074*/ 	.byte	0x04, 0x1e
        /*0076*/ 	.short	(.L_635 - .L_634)
.L_634:
        /*0078*/ 	.word	0x00000000


	//----- nvinfo : EIATTR_CBANK_PARAM_SIZE
	.align		4
.L_635:
        /*007c*/ 	.byte	0x03, 0x19
        /*007e*/ 	.short	0x0028


	//----- nvinfo : EIATTR_PARAM_CBANK
	.align		4
        /*0080*/ 	.byte	0x04, 0x0a
        /*0082*/ 	.short	(.L_637 - .L_636)
	.align		4
.L_636:
        /*0084*/ 	.word	index@(.nv.constant0._ZN8pygpukit3ops2nn24transpose_021_f32_kernelEPKfPfmmm)
        /*0088*/ 	.short	0x0380
        /*008a*/ 	.short	0x0028


	//----- nvinfo : EIATTR_SW_WAR
	.align		4
.L_637:
        /*008c*/ 	.byte	0x04, 0x36
        /*008e*/ 	.short	(.L_639 - .L_638)
.L_638:
        /*0090*/ 	.word	0x00000008
.L_639:


//--------------------- .nv.info._ZN8pygpukit3ops2nn35repeat_interleave_axis1_bf16_kernelEPK13__nv_bfloat16PS2_mmmm --------------------------
	.section	.nv.info._ZN8pygpukit3ops2nn35repeat_interleave_axis1_bf16_kernelEPK13__nv_bfloat16PS2_mmmm,"",@"SHT_CUDA_INFO"
	.sectionflags	@""
	.align	4


	//----- nvinfo : EIATTR_CUDA_API_VERSION
	.align		4
        /*0000*/ 	.byte	0x04, 0x37
        /*0002*/ 	.short	(.L_641 - .L_640)
.L_640:
        /*0004*/ 	.word	0x00000082


	//----- nvinfo : EIATTR_KPARAM_INFO
	.align		4
.L_641:
        /*0008*/ 	.byte	0x04, 0x17
        /*000a*/ 	.short	(.L_643 - .L_642)
.L_642:
        /*000c*/ 	.word	0x00000000
        /*0010*/ 	.short	0x0005
        /*0012*/ 	.short	0x0028
        /*0014*/ 	.byte	0x00, 0xf0, 0x21, 0x00


	//----- nvinfo : EIATTR_KPARAM_INFO
	.align		4
.L_643:
        /*0018*/ 	.byte	0x04, 0x17
        /*001a*/ 	.short	(.L_645 - .L_644)
.L_644:
        /*001c*/ 	.word	0x00000000
        /*0020*/ 	.short	0x0004
        /*0022*/ 	.short	0x0020
        /*0024*/ 	.byte	0x00, 0xf0, 0x21, 0x00


	//----- nvinfo : EIATTR_KPARAM_INFO
	.align		4
.L_645:
        /*0028*/ 	.byte	0x04, 0x17
        /*002a*/ 	.short	(.L_647 - .L_646)
.L_646:
        /*002c*/ 	.word	0x00000000
        /*0030*/ 	.short	0x0003
        /*0032*/ 	.short	0x0018
        /*0034*/ 	.byte	0x00, 0xf0, 0x21, 0x00


	//----- nvinfo : EIATTR_KPARAM_INFO
	.align		4
.L_647:
        /*0038*/ 	.byte	0x04, 0x17
        /*003a*/ 	.short	(.L_649 - .L_648)
.L_648:
        /*003c*/ 	.word	0x00000000
        /*0040*/ 	.short	0x0002
        /*0042*/ 	.short	0x0010
        /*0044*/ 	.byte	0x00, 0xf0, 0x21, 0x00


	//----- nvinfo : EIATTR_KPARAM_INFO
	.align		4
.L_649:
        /*0048*/ 	.byte	0x04, 0x17
        /*004a*/ 	.short	(.L_651 - .L_650)
.L_650:
        /*004c*/ 	.word	0x00000000
        /*0050*/ 	.short	0x0001
        /*0052*/ 	.short	0x0008
        /*0054*/ 	.byte	0x00, 0xf5, 0x21, 0x00


	//----- nvinfo : EIATTR_KPARAM_INFO
	.align		4
.L_651:
        /*0058*/ 	.byte	0x04, 0x17
        /*005a*/ 	.short	(.L_653 - .L_652)
.L_652:
        /*005c*/ 	.word	0x00000000
        /*0060*/ 	.short	0x0000
        /*0062*/ 	.short	0x0000
        /*0064*/ 	.byte	0x00, 0xf5, 0x21, 0x00


	//----- nvinfo : EIATTR_SPARSE_MMA_MASK
	.align		4
.L_653:
        /*0068*/ 	.byte	0x03, 0x50
        /*006a*/ 	.short	0x0000


	//----- nvinfo : EIATTR_MAXREG_COUNT
	.align		4
        /*006c*/ 	.byte	0x03, 0x1b
        /*006e*/ 	.short	0x00ff


	//----- nvinfo : EIATTR_MERCURY_ISA_VERSION
	.align		4
        /*0070*/ 	.byte	0x03, 0x5f
        /*0072*/ 	.short	0x0101


	//----- nvinfo : EIATTR_VRC_CTA_INIT_COUNT
	.align		4
        /*0074*/ 	.byte	0x02, 0x4a
	.zero		1
	.zero		1


	//----- nvinfo : EIATTR_EXIT_INSTR_OFFSETS
	.align		4
        /*0078*/ 	.byte	0x04, 0x1c
        /*007a*/ 	.short	(.L_655 - .L_654)


	//   ....[0]....
.L_654:
        /*007c*/ 	.word	0x00000160


	//   ....[1]....
        /*0080*/ 	.word	0x00000a50


	//----- nvinfo : EIATTR_CRS_STACK_SIZE
	.align		4
.L_655:
        /*0084*/ 	.byte	0x04, 0x1e
        /*0086*/ 	.short	(.L_657 - .L_656)
.L_656:
        /*0088*/ 	.word	0x00000000


	//----- nvinfo : EIATTR_CBANK_PARAM_SIZE
	.align		4
.L_657:
        /*008c*/ 	.byte	0x03, 0x19
        /*008e*/ 	.short	0x0030


	//----- nvinfo : EIATTR_PARAM_CBANK
	.align		4
        /*0090*/ 	.byte	0x04, 0x0a
        /*0092*/ 	.short	(.L_659 - .L_658)
	.align		4
.L_658:
        /*0094*/ 	.word	index@(.nv.constant0._ZN8pygpukit3ops2nn35repeat_interleave_axis1_bf16_kernelEPK13__nv_bfloat16PS2_mmmm)
        /*0098*/ 	.short	0x0380
        /*009a*/ 	.short	0x0030


	//----- nvinfo : EIATTR_SW_WAR
	.align		4
.L_659:
        /*009c*/ 	.byte	0x04, 0x36
        /*009e*/ 	.short	(.L_661 - .L_660)
.L_660:
        /*00a0*/ 	.word	0x00000008
.L_661:


//--------------------- .nv.info._ZN8pygpukit3ops2nn34repeat_interleave_axis1_f16_kernelEPK6__halfPS2_mmmm --------------------------
	.section	.nv.info._ZN8pygpukit3ops2nn34repeat_interleave_axis1_f16_kernelEPK6__halfPS2_mmmm,"",@"SHT_CUDA_INFO"
	.sectionflags	@""
	.align	4


	//----- nvinfo : EIATTR_CUDA_API_VERSION
	.align		4
        /*0000*/ 	.byte	0x04, 0x37
        /*0002*/ 	.short	(.L_663 - .L_662)
.L_662:
        /*0004*/ 	.word	0x00000082


	//----- nvinfo : EIATTR_KPARAM_INFO
	.align		4
.L_663:
        /*0008*/ 	.byte	0x04, 0x17
        /*000a*/ 	.short	(.L_665 - .L_664)
.L_664:
        /*000c*/ 	.word	0x00000000
        /*0010*/ 	.short	0x0005
        /*0012*/ 	.short	0x0028
        /*0014*/ 	.byte	0x00, 0xf0, 0x21, 0x00


	//----- nvinfo : EIATTR_KPARAM_INFO
	.align		4
.L_665:
        /*0018*/ 	.byte	0x04, 0x17
        /*001a*/ 	.short	(.L_667 - .L_666)
.L_666:
        /*001c*/ 	.word	0x00000000
        /*0020*/ 	.short	0x0004
        /*0022*/ 	.short	0x0020
        /*0024*/ 	.byte	0x00, 0xf0, 0x21, 0x00


	//----- nvinfo : EIATTR_KPARAM_INFO
	.align		4
.L_667:
        /*0028*/ 	.byte	0x04, 0x17
        /*002a*/ 	.short	(.L_669 - .L_668)
.L_668:
        /*002c*/ 	.word	0x00000000
        /*0030*/ 	.short	0x0003
        /*0032*/ 	.short	0x0018
        /*0034*/ 	.byte	0x00, 0xf0, 0x21, 0x00


	//----- nvinfo : EIATTR_KPARAM_INFO
	.align		4
.L_669:
        /*0038*/ 	.byte	0x04, 0x17
        /*003a*/ 	.short	(.L_671 - .L_670)
.L_670:
        /*003c*/ 	.word	0x00000000
        /*0040*/ 	.short	0x0002
        /*0042*/ 	.short	0x0010
        /*0044*/ 	.byte	0x00, 0xf0, 0x21, 0x00


	//----- nvinfo : EIATTR_KPARAM_INFO
	.align		4
.L_671:
        /*0048*/ 	.byte	0x04, 0x17
        /*004a*/ 	.short	(.L_673 - .L_672)
.L_672:
        /*004c*/ 	.word	0x00000000
        /*0050*/ 	.short	0x0001
        /*0052*/ 	.short	0x0008
        /*0054*/ 	.byte	0x00, 0xf5, 0x21, 0x00


	//----- nvinfo : EIATTR_KPARAM_INFO
	.align		4
.L_673:
        /*0058*/ 	.byte	0x04, 0x17
        /*005a*/ 	.short	(.L_675 - .L_674)
.L_674:
        /*005c*/ 	.word	0x00000000
        /*0060*/ 	.short	0x0000
        /*0062*/ 	.short	0x0000
        /*0064*/ 	.byte	0x00, 0xf5, 0x21, 0x00


	//----- nvinfo : EIATTR_SPARSE_MMA_MASK
	.align		4
.L_675:
        /*0068*/ 	.byte	0x03, 0x50
        /*006a*/ 	.short	0x0000


	//----- nvinfo : EIATTR_MAXREG_COUNT
	.align		4
        /*006c*/ 	.byte	0x03, 0x1b
        /*006e*/ 	.short	0x00ff


	//----- nvinfo : EIATTR_MERCURY_ISA_VERSION
	.align		4
        /*0070*/ 	.byte	0x03, 0x5f
        /*0072*/ 	.short	0x0101


	//----- nvinfo : EIATTR_VRC_CTA_INIT_COUNT
	.align		4
        /*0074*/ 	.byte	0x02, 0x4a
	.zero		1
	.zero		1


	//----- nvinfo : EIATTR_EXIT_INSTR_OFFSETS
	.align		4
        /*0078*/ 	.byte	0x04, 0x1c
        /*007a*/ 	.short	(.L_677 - .L_676)


	//   ....[0]....
.L_676:
        /*007c*/ 	.word	0x00000160


	//   ....[1]....
        /*0080*/ 	.word	0x00000a50


	//----- nvinfo : EIATTR_CRS_STACK_SIZE
	.align		4
.L_677:
        /*0084*/ 	.byte	0x04, 0x1e
        /*0086*/ 	.short	(.L_679 - .L_678)
.L_678:
        /*0088*/ 	.word	0x00000000


	//----- nvinfo : EIATTR_CBANK_PARAM_SIZE
	.align		4
.L_679:
        /*008c*/ 	.byte	0x03, 0x19
        /*008e*/ 	.short	0x0030


	//----- nvinfo : EIATTR_PARAM_CBANK
	.align		4
        /*0090*/ 	.byte	0x04, 0x0a
        /*0092*/ 	.short	(.L_681 - .L_680)
	.align		4
.L_680:
        /*0094*/ 	.word	index@(.nv.constant0._ZN8pygpukit3ops2nn34repeat_interleave_axis1_f16_kernelEPK6__halfPS2_mmmm)
        /*0098*/ 	.short	0x0380
        /*009a*/ 	.short	0x0030


	//----- nvinfo : EIATTR_SW_WAR
	.align		4
.L_681:
        /*009c*/ 	.byte	0x04, 0x36
        /*009e*/ 	.short	(.L_683 - .L_682)
.L_682:
        /*00a0*/ 	.word	0x00000008
.L_683:


//--------------------- .nv.info._ZN8pygpukit3ops2nn34repeat_interleave_axis1_f32_kernelEPKfPfmmmm --------------------------
	.section	.nv.info._ZN8pygpukit3ops2nn34repeat_interleave_axis1_f32_kernelEPKfPfmmmm,"",@"SHT_CUDA_INFO"
	.sectionflags	@""
	.align	4


	//----- nvinfo : EIATTR_CUDA_API_VERSION
	.align		4
        /*0000*/ 	.byte	0x04, 0x37
        /*0002*/ 	.short	(.L_685 - .L_684)
.L_684:
        /*0004*/ 	.word	0x00000082


	//----- nvinfo : EIATTR_KPARAM_INFO
	.align		4
.L_685:
        /*0008*/ 	.byte	0x04, 0x17
        /*000a*/ 	.short	(.L_687 - .L_686)
.L_686:
        /*000c*/ 	.word	0x00000000
        /*0010*/ 	.short	0x0005
        /*0012*/ 	.short	0x0028
        /*0014*/ 	.byte	0x00, 0xf0, 0x21, 0x00


	//----- nvinfo : EIATTR_KPARAM_INFO
	.align		4
.L_687:
        /*0018*/ 	.byte	0x04, 0x17
        /*001a*/ 	.short	(.L_689 - .L_688)
.L_688:
        /*001c*/ 	.word	0x00000000
        /*0020*/ 	.short	0x0004
        /*0022*/ 	.short	0x0020
        /*0024*/ 	.byte	0x00, 0xf0, 0x21, 0x00


	//----- nvinfo : EIATTR_KPARAM_INFO
	.align		4
.L_689:
        /*0028*/ 	.byte	0x04, 0x17
        /*002a*/ 	.short	(.L_691 - .L_690)
.L_690:
        /*002c*/ 	.word	0x00000000
        /*0030*/ 	.short	0x0003
        /*0032*/ 	.short	0x0018
        /*0034*/ 	.byte	0x00, 0xf0, 0x21, 0x00


	//----- nvinfo : EIATTR_KPARAM_INFO
	.align		4
.L_691:
        /*0038*/ 	.byte	0x04, 0x17
        /*003a*/ 	.short	(.L_693 - .L_692)
.L_692:
        /*003c*/ 	.word	0x00000000
        /*0040*/ 	.short	0x0002
        /*0042*/ 	.short	0x0010
        /*0044*/ 	.byte	0x00, 0xf0, 0x21, 0x00


	//----- nvinfo : EIATTR_KPARAM_INFO
	.align		4
.L_693:
        /*0048*/ 	.byte	0x04, 0x17
        /*004a*/ 	.short	(.L_695 - .L_694)
.L_694:
        /*004c*/ 	.word	0x00000000
        /*0050*/ 	.short	0x0001
        /*0052*/ 	.short	0x0008
        /*0054*/ 	.byte	0x00, 0xf5, 0x21, 0x00


	//----- nvinfo : EIATTR_KPARAM_INFO
	.align		4
.L_695:
        /*0058*/ 	.byte	0x04, 0x17
        /*005a*/ 	.short	(.L_697 - .L_696)
.L_696:
        /*005c*/ 	.word	0x00000000
        /*0060*/ 	.short	0x0000
        /*0062*/ 	.short	0x0000
        /*0064*/ 	.byte	0x00, 0xf5, 0x21, 0x00


	//----- nvinfo : EIATTR_SPARSE_MMA_MASK
	.align		4
.L_697:
        /*0068*/ 	.byte	0x03, 0x50
        /*006a*/ 	.short	0x0000


	//----- nvinfo : EIATTR_MAXREG_COUNT
	.align		4
        /*006c*/ 	.byte	0x03, 0x1b
        /*006e*/ 	.short	0x00ff


	//----- nvinfo : EIATTR_MERCURY_ISA_VERSION
	.align		4
        /*0070*/ 	.byte	0x03, 0x5f
        /*0072*/ 	.short	0x0101


	//----- nvinfo : EIATTR_VRC_CTA_INIT_COUNT
	.align		4
        /*0074*/ 	.byte	0x02, 0x4a
	.zero		1
	.zero		1


	//----- nvinfo : EIATTR_EXIT_INSTR_OFFSETS
	.align		4
        /*0078*/ 	.byte	0x04, 0x1c
        /*007a*/ 	.short	(.L_699 - .L_698)


	//   ....[0]....
.L_698:
        /*007c*/ 	.word	0x00000160


	//   ....[1]....
        /*0080*/ 	.word	0x00000a50


	//----- nvinfo : EIATTR_CRS_STACK_SIZE
	.align		4
.L_699:
        /*0084*/ 	.byte	0x04, 0x1e
        /*0086*/ 	.short	(.L_701 - .L_700)
.L_700:
        /*0088*/ 	.word	0x00000000


	//----- nvinfo : EIATTR_CBANK_PARAM_SIZE
	.align		4
.L_701:
        /*008c*/ 	.byte	0x03, 0x19
        /*008e*/ 	.short	0x0030


	//----- nvinfo : EIATTR_PARAM_CBANK
	.align		4
        /*0090*/ 	.byte	0x04, 0x0a
        /*0092*/ 	.short	(.L_703 - .L_702)
	.align		4
.L_702:
        /*0094*/ 	.word	index@(.nv.constant0._ZN8pygpukit3ops2nn34repeat_interleave_axis1_f32_kernelEPKfPfmmmm)
        /*0098*/ 	.short	0x0380
        /*009a*/ 	.short	0x0030


	//----- nvinfo : EIATTR_SW_WAR
	.align		4
.L_703:
        /*009c*/ 	.byte	0x04, 0x36
        /*009e*/ 	.short	(.L_705 - .L_704)
.L_704:
        /*00a0*/ 	.word	0x00000008
.L_705:


//--------------------- .nv.info._ZN8pygpukit3ops2nn22concat_axis0_u8_kernelEPKhS3_Phmmm --------------------------
	.section	.nv.info._ZN8pygpukit3ops2nn22concat_axis0_u8_kernelEPKhS3_Phmmm,"",@"SHT_CUDA_INFO"
	.sectionflags	@""
	.align	4


	//----- nvinfo : EIATTR_CUDA_API_VERSION
	.align		4
        /*0000*/ 	.byte	0x04, 0x37
        /*0002*/ 	.short	(.L_707 - .L_706)
.L_706:
        /*0004*/ 	.word	0x00000082


	//----- nvinfo : EIATTR_KPARAM_INFO
	.align		4
.L_707:
        /*0008*/ 	.byte	0x04, 0x17
        /*000a*/ 	.short	(.L_709 - .L_708)
.L_708:
        /*000c*/ 	.word	0x00000000
        /*0010*/ 	.short	0x0005
        /*0012*/ 	.short	0x0028
        /*0014*/ 	.byte	0x00, 0xf0, 0x21, 0x00


	//----- nvinfo : EIATTR_KPARAM_INFO
	.align		4
.L_709:
        /*0018*/ 	.byte	0x04, 0x17
        /*001a*/ 	.short	(.L_711 - .L_710)
.L_710:
        /*001c*/ 	.word	0x00000000
        /*0020*/ 	.short	0x0004
        /*0022*/ 	.short	0x0020
        /*0024*/ 	.byte	0x00, 0xf0, 0x21, 0x00


	//----- nvinfo : EIATTR_KPARAM_INFO
	.align		4
.L_711:
        /*0028*/ 	.byte	0x04, 0x17
        /*002a*/ 	.short	(.L_713 - .L_712)
.L_712:
        /*002c*/ 	.word	0x00000000
        /*0030*/ 	.short	0x0003
        /*0032*/ 	.short	0x0018
        /*0034*/ 	.byte	0x00, 0xf0, 0x21, 0x00


	//----- nvinfo : EIATTR_KPARAM_INFO
	.align		4
.L_713:
        /*0038*/ 	.byte	0x04, 0x17
        /*003a*/ 	.short	(.L_715 - .L_714)
.L_714:
        /*003c*/ 	.word	0x00000000
        /*0040*/ 	.short	0x0002
        /*0042*/ 	.short	0x0010
        /*0044*/ 	.byte	0x00, 0xf5, 0x21, 0x00


	//----- nvinfo : EIATTR_KPARAM_INFO
	.align		4
.L_715:
        /*0048*/ 	.byte	0x04, 0x17
        /*004a*/ 	.short	(.L_717 - .L_716)
.L_716:
        /*004c*/ 	.word	0x00000000
        /*0050*/ 	.short	0x0001
        /*0052*/ 	.short	0x0008
        /*0054*/ 	.byte	0x00, 0xf5, 0x21, 0x00


	//----- nvinfo : EIATTR_KPARAM_INFO
	.align		4
.L_717:
        /*0058*/ 	.byte	0x04, 0x17
        /*005a*/ 	.short	(.L_719 - .L_718)
.L_718:
        /*005c*/ 	.word	0x00000000
        /*0060*/ 	.short	0x0000
        /*0062*/ 	.short	0x0000
        /*0064*/ 	.byte	0x00, 0xf5, 0x21, 0x00


	//----- nvinfo : EIATTR_SPARSE_MMA_MASK
	.align		4
.L_719:
        /*0068*/ 	.byte	0x03, 0x50
        /*006a*/ 	.short	0x0000


	//----- nvinfo : EIATTR_MAXREG_COUNT
	.align		4
        /*006c*/ 	.byte	0x03, 0x1b
        /*006e*/ 	.short	0x00ff


	//----- nvinfo : EIATTR_MERCURY_ISA_VERSION
	.align		4
        /*0070*/ 	.byte	0x03, 0x5f
        /*0072*/ 	.short	0x0101


	//----- nvinfo : EIATTR_VRC_CTA_INIT_COUNT
	.align		4
        /*0074*/ 	.byte	0x02, 0x4a
	.zero		1
	.zero		1


	//----- nvinfo : EIATTR_EXIT_INSTR_OFFSETS
	.align		4
        /*0078*/ 	.byte	0x04, 0x1c
        /*007a*/ 	.short	(.L_721 - .L_720)


	//   ....[0]....
.L_720:
        /*007c*/ 	.word	0x00000130


	//   ....[1]....
        /*0080*/ 	.word	0x00000210


	//   ....[2]....
        /*0084*/ 	.word	0x000002a0


	//----- nvinfo : EIATTR_CRS_STACK_SIZE
	.align		4
.L_721:
        /*0088*/ 	.byte	0x04, 0x1e
        /*008a*/ 	.short	(.L_723 - .L_722)
.L_722:
        /*008c*/ 	.word	0x00000000


	//----- nvinfo : EIATTR_CBANK_PARAM_SIZE
	.align		4
.L_723:
        /*0090*/ 	.byte	0x03, 0x19
        /*0092*/ 	.short	0x0030


	//----- nvinfo : EIATTR_PARAM_CBANK
	.align		4
        /*0094*/ 	.byte	0x04, 0x0a
        /*0096*/ 	.short	(.L_725 - .L_724)
	.align		4
.L_724:
        /*0098*/ 	.word	index@(.nv.constant0._ZN8pygpukit3ops2nn22concat_axis0_u8_kernelEPKhS3_Phmmm)
        /*009c*/ 	.short	0x0380
        /*009e*/ 	.short	0x0030


	//----- nvinfo : EIATTR_SW_WAR
	.align		4
.L_725:
        /*00a0*/ 	.byte	0x04, 0x36
        /*00a2*/ 	.short	(.L_727 - .L_726)
.L_726:
        /*00a4*/ 	.word	0x00000008
.L_727:


//--------------------- .nv.info._ZN8pygpukit3ops2nn24concat_axis0_bf16_kernelEPK13__nv_bfloat16S4_PS2_mmm --------------------------
	.section	.nv.info._ZN8pygpukit3ops2nn24concat_axis0_bf16_kernelEPK13__nv_bfloat16S4_PS2_mmm,"",@"SHT_CUDA_INFO"
	.sectionflags	@""
	.align	4


	//----- nvinfo : EIATTR_CUDA_API_VERSION
	.align		4
        /*0000*/ 	.byte	0x04, 0x37
        /*0002*/ 	.short	(.L_729 - .L_728)
.L_728:
        /*0004*/ 	.word	0x00000082


	//----- nvinfo : EIATTR_KPARAM_INFO
	.align		4
.L_729:
        /*0008*/ 	.byte	0x04, 0x17
        /*000a*/ 	.short	(.L_731 - .L_730)
.L_730:
        /*000c*/ 	.word	0x00000000
        /*0010*/ 	.short	0x0005
        /*0012*/ 	.short	0x0028
        /*0014*/ 	.byte	0x00, 0xf0, 0x21, 0x00


	//----- nvinfo : EIATTR_KPARAM_INFO
	.align		4
.L_731:
        /*0018*/ 	.byte	0x04, 0x17
        /*001a*/ 	.short	(.L_733 - .L_732)
.L_732:
        /*001c*/ 	.word	0x00000000
        /*0020*/ 	.short	0x0004
        /*0022*/ 	.short	0x0020
        /*0024*/ 	.byte	0x00, 0xf0, 0x21, 0x00


	//----- nvinfo : EIATTR_KPARAM_INFO
	.align		4
.L_733:
        /*0028*/ 	.byte	0x04, 0x17
        /*002a*/ 	.short	(.L_735 - .L_734)
.L_734:
        /*002c*/ 	.word	0x00000000
        /*0030*/ 	.short	0x0003
        /*0032*/ 	.short	0x0018
        /*0034*/ 	.byte	0x00, 0xf0, 0x21, 0x00


	//----- nvinfo : EIATTR_KPARAM_INFO
	.align		4
.L_735:
        /*0038*/ 	.byte	0x04, 0x17
        /*003a*/ 	.short	(.L_737 - .L_736)
.L_736:
        /*003c*/ 	.word	0x00000000
        /*0040*/ 	.short	0x0002
        /*0042*/ 	.short	0x0010
        /*0044*/ 	.byte	0x00, 0xf5, 0x21, 0x00


	//----- nvinfo : EIATTR_KPARAM_INFO
	.align		4
.L_737:
        /*0048*/ 	.byte	0x04, 0x17
        /*004a*/ 	.short	(.L_739 - .L_738)
.L_738:
        /*004c*/ 	.word	0x00000000
        /*0050*/ 	.short	0x0001
        /*0052*/ 	.short	0x0008
        /*0054*/ 	.byte	0x00, 0xf5, 0x21, 0x00


	//----- nvinfo : EIATTR_KPARAM_INFO
	.align		4
.L_739:
        /*0058*/ 	.byte	0x04, 0x17
        /*005a*/ 	.short	(.L_741 - .L_740)
.L_740:
        /*005c*/ 	.word	0x00000000
        /*0060*/ 	.short	0x0000
        /*0062*/ 	.short	0x0000
        /*0064*/ 	.byte	0x00, 0xf5, 0x21, 0x00


	//----- nvinfo : EIATTR_SPARSE_MMA_MASK
	.align		4
.L_741:
        /*0068*/ 	.byte	0x03, 0x50
        /*006a*/ 	.short	0x0000


	//----- nvinfo : EIATTR_MAXREG_COUNT
	.align		4
        /*006c*/ 	.byte	0x03, 0x1b
        /*006e*/ 	.short	0x00ff


	//----- nvinfo : EIATTR_MERCURY_ISA_VERSION
	.align		4
        /*0070*/ 	.byte	0x03, 0x5f
        /*0072*/ 	.short	0x0101


	//----- nvinfo : EIATTR_VRC_CTA_INIT_COUNT
	.align		4
        /*0074*/ 	.byte	0x02, 0x4a
	.zero		1
	.zero		1


	//----- nvinfo : EIATTR_EXIT_INSTR_OFFSETS
	.align		4
        /*0078*/ 	.byte	0x04, 0x1c
        /*007a*/ 	.short	(.L_743 - .L_742)


	//   ....[0]....
.L_742:
        /*007c*/ 	.word	0x00000130


	//   ....[1]....
        /*0080*/ 	.word	0x00000230


	//   ....[2]....
        /*0084*/ 	.word	0x000002e0


	//----- nvinfo : EIATTR_CRS_STACK_SIZE
	.align		4
.L_743:
        /*0088*/ 	.byte	0x04, 0x1e
        /*008a*/ 	.short	(.L_745 - .L_744)
.L_744:
        /*008c*/ 	.word	0x00000000


	//----- nvinfo : EIATTR_CBANK_PARAM_SIZE
	.align		4
.L_745:
        /*0090*/ 	.byte	0x03, 0x19
        /*0092*/ 	.short	0x0030


	//----- nvinfo : EIATTR_PARAM_CBANK
	.align		4
        /*0094*/ 	.byte	0x04, 0x0a
        /*0096*/ 	.short	(.L_747 - .L_746)
	.align		4
.L_746:
        /*0098*/ 	.word	index@(.nv.constant0._ZN8pygpukit3ops2nn24concat_axis0_bf16_kernelEPK13__nv_bfloat16S4_PS2_mmm)
        /*009c*/ 	.short	0x0380
        /*009e*/ 	.short	0x0030


	//----- nvinfo : EIATTR_SW_WAR
	.align		4
.L_747:
        /*00a0*/ 	.byte	0x04, 0x36
        /*00a2*/ 	.short	(.L_749 - .L_748)
.L_748:
        /*00a4*/ 	.word	0x00000008
.L_749:


//--------------------- .nv.info._ZN8pygpukit3ops2nn23concat_axis0_f16_kernelEPK6__halfS4_PS2_mmm --------------------------
	.section	.nv.info._ZN8pygpukit3ops2nn23concat_axis0_f16_kernelEPK6__halfS4_PS2_mmm,"",@"SHT_CUDA_INFO"
	.sectionflags	@""
	.align	4


	//----- nvinfo : EIATTR_CUDA_API_VERSION
	.align		4
        /*0000*/ 	.byte	0x04, 0x37
        /*0002*/ 	.short	(.L_751 - .L_750)
.L_750:
        /*0004*/ 	.word	0x00000082


	//----- nvinfo : EIATTR_KPARAM_INFO
	.align		4
.L_751:
        /*0008*/ 	.byte	0x04, 0x17
        /*000a*/ 	.short	(.L_753 - .L_752)
.L_752:
        /*000c*/ 	.word	0x00000000
        /*0010*/ 	.short	0x0005
        /*0012*/ 	.short	0x0028
        /*0014*/ 	.byte	0x00, 0xf0, 0x21, 0x00


	//----- nvinfo : EIATTR_KPARAM_INFO
	.align		4
.L_753:
        /*0018*/ 	.byte	0x04, 0x17
        /*001a*/ 	.short	(.L_755 - .L_754)
.L_754:
        /*001c*/ 	.word	0x00000000
        /*0020*/ 	.short	0x0004
        /*0022*/ 	.short	0x0020
        /*0024*/ 	.byte	0x00, 0xf0, 0x21, 0x00


	//----- nvinfo : EIATTR_KPARAM_INFO
	.align		4
.L_755:
        /*0028*/ 	.byte	0x04, 0x17
        /*002a*/ 	.short	(.L_757 - .L_756)
.L_756:
        /*002c*/ 	.word	0x00000000
        /*0030*/ 	.short	0x0003
        /*0032*/ 	.short	0x0018
        /*0034*/ 	.byte	0x00, 0xf0, 0x21, 0x00


	//----- nvinfo : EIATTR_KPARAM_INFO
	.align		4
.L_757:
        /*0038*/ 	.byte	0x04, 0x17
        /*003a*/ 	.short	(.L_759 - .L_758)
.L_758:
        /*003c*/ 	.word	0x00000000
        /*0040*/ 	.short	0x0002
        /*0042*/ 	.short	0x0010
        /*0044*/ 	.byte	0x00, 0xf5, 0x21, 0x00


	//----- nvinfo : EIATTR_KPARAM_INFO
	.align		4
.L_759:
        /*0048*/ 	.byte	0x04, 0x17
        /*004a*/ 	.short	(.L_761 - .L_760)
.L_760:
        /*004c*/ 	.word	0x00000000
        /*0050*/ 	.short	0x0001
        /*0052*/ 	.short	0x0008
        /*0054*/ 	.byte	0x00, 0xf5, 0x21, 0x00


	//----- nvinfo : EIATTR_KPARAM_INFO
	.align		4
.L_761:
        /*0058*/ 	.byte	0x04, 0x17
        /*005a*/ 	.short	(.L_763 - .L_762)
.L_762:
        /*005c*/ 	.word	0x00000000
        /*0060*/ 	.short	0x0000
        /*0062*/ 	.short	0x0000
        /*0064*/ 	.byte	0x00, 0xf5, 0x21, 0x00


	//----- nvinfo : EIATTR_SPARSE_MMA_MASK
	.align		4
.L_763:
        /*0068*/ 	.byte	0x03, 0x50
        /*006a*/ 	.short	0x0000


	//----- nvinfo : EIATTR_MAXREG_COUNT
	.align		4
        /*006c*/ 	.byte	0x03, 0x1b
        /*006e*/ 	.short	0x00ff


	//----- nvinfo : EIATTR_MERCURY_ISA_VERSION
	.align		4
        /*0070*/ 	.byte	0x03, 0x5f
        /*0072*/ 	.short	0x0101


	//----- nvinfo : EIATTR_VRC_CTA_INIT_COUNT
	.align		4
        /*0074*/ 	.byte	0x02, 0x4a
	.zero		1
	.zero		1


	//----- nvinfo : EIATTR_EXIT_INSTR_OFFSETS
	.align		4
        /*0078*/ 	.byte	0x04, 0x1c
        /*007a*/ 	.short	(.L_765 - .L_764)


	//   ....[0]....
.L_764:
        /*007c*/ 	.word	0x00000130


	//   ....[1]....
        /*0080*/ 	.word	0x00000230


	//   ....[2]....
        /*0084*/ 	.word	0x000002e0


	//----- nvinfo : EIATTR_CRS_STACK_SIZE
	.align		4
.L_765:
        /*0088*/ 	.byte	0x04, 0x1e
        /*008a*/ 	.short	(.L_767 - .L_766)
.L_766:
        /*008c*/ 	.word	0x00000000


	//----- nvinfo : EIATTR_CBANK_PARAM_SIZE
	.align		4
.L_767:
        /*0090*/ 	.byte	0x03, 0x19
        /*0092*/ 	.short	0x0030


	//----- nvinfo : EIATTR_PARAM_CBANK
	.align		4
        /*0094*/ 	.byte	0x04, 0x0a
        /*0096*/ 	.short	(.L_769 - .L_768)
	.align		4
.L_768:
        /*0098*/ 	.word	index@(.nv.constant0._ZN8pygpukit3ops2nn23concat_axis0_f16_kernelEPK6__halfS4_PS2_mmm)
        /*009c*/ 	.short	0x0380
        /*009e*/ 	.short	0x0030


	//----- nvinfo : EIATTR_SW_WAR
	.align		4
.L_769:
        /*00a0*/ 	.byte	0x04, 0x36
        /*00a2*/ 	.short	(.L_771 - .L_770)
.L_770:
        /*00a4*/ 	.word	0x00000008
.L_771:


//--------------------- .nv.info._ZN8pygpukit3ops2nn23concat_axis0_f32_kernelEPKfS3_Pfmmm --------------------------
	.section	.nv.info._ZN8pygpukit3ops2nn23concat_axis0_f32_kernelEPKfS3_Pfmmm,"",@"SHT_CUDA_INFO"
	.sectionflags	@""
	.align	4


	//----- nvinfo : EIATTR_CUDA_API_VERSION
	.align		4
        /*0000*/ 	.byte	0x04, 0x37
        /*0002*/ 	.short	(.L_773 - .L_772)
.L_772:
        /*0004*/ 	.word	0x00000082


	//----- nvinfo : EIATTR_KPARAM_INFO
	.align		4
.L_773:
        /*0008*/ 	.byte	0x04, 0x17
        /*000a*/ 	.short	(.L_775 - .L_774)
.L_774:
        /*000c*/ 	.word	0x00000000
        /*0010*/ 	.short	0x0005
        /*0012*/ 	.short	0x0028
        /*0014*/ 	.byte	0x00, 0xf0, 0x21, 0x00


	//----- nvinfo : EIATTR_KPARAM_INFO
	.align		4
.L_775:
        /*0018*/ 	.byte	0x04, 0x17
        /*001a*/ 	.short	(.L_777 - .L_776)
.L_776:
        /*001c*/ 	.word	0x00000000
        /*0020*/ 	.short	0x0004
        /*0022*/ 	.short	0x0020
        /*0024*/ 	.byte	0x00, 0xf0, 0x21, 0x00


	//----- nvinfo : EIATTR_KPARAM_INFO
	.align		4
.L_777:
        /*0028*/ 	.byte	0x04, 0x17
        /*002a*/ 	.short	(.L_779 - .L_778)
.L_778:
        /*002c*/ 	.word	0x00000000
        /*0030*/ 	.short	0x0003
        /*0032*/ 	.short	0x0018
        /*0034*/ 	.byte	0x00, 0xf0, 0x21, 0x00


	//----- nvinfo : EIATTR_KPARAM_INFO
	.align		4
.L_779:
        /*0038*/ 	.byte	0x04, 0x17
        /*003a*/ 	.short	(.L_781 - .L_780)
.L_780:
        /*003c*/ 	.word	0x00000000
        /*0040*/ 	.short	0x0002
        /*0042*/ 	.short	0x0010
        /*0044*/ 	.byte	0x00, 0xf5, 0x21, 0x00


	//----- nvinfo : EIATTR_KPARAM_INFO
	.align		4
.L_781:
        /*0048*/ 	.byte	0x04, 0x17
        /*004a*/ 	.short	(.L_783 - .L_782)
.L_782:
        /*004c*/ 	.word	0x00000000
        /*0050*/ 	.short	0x0001
        /*0052*/ 	.short	0x0008
        /*0054*/ 	.byte	0x00, 0xf5, 0x21, 0x00


	//----- nvinfo : EIATTR_KPARAM_INFO
	.align		4
.L_783:
        /*0058*/ 	.byte	0x04, 0x17
        /*005a*/ 	.short	(.L_785 - .L_784)
.L_784:
        /*005c*/ 	.word	0x00000000
        /*0060*/ 	.short	0x0000
        /*0062*/ 	.short	0x0000
        /*0064*/ 	.byte	0x00, 0xf5, 0x21, 0x00


	//----- nvinfo : EIATTR_SPARSE_MMA_MASK
	.align		4
.L_785:
        /*0068*/ 	.byte	0x03, 0x50
        /*006a*/ 	.short	0x0000


	//----- nvinfo : EIATTR_MAXREG_COUNT
	.align		4
        /*006c*/ 	.byte	0x03, 0x1b
        /*006e*/ 	.short	0x00ff


	//----- nvinfo : EIATTR_MERCURY_ISA_VERSION
	.align		4
        /*0070*/ 	.byte	0x03, 0x5f
        /*0072*/ 	.short	0x0101


	//----- nvinfo : EIATTR_VRC_CTA_INIT_COUNT
	.align		4
        /*0074*/ 	.byte	0x02, 0x4a
	.zero		1
	.zero		1


	//----- nvinfo : EIATTR_EXIT_INSTR_OFFSETS
	.align		4
        /*0078*/ 	.byte	0x04, 0x1c
        /*007a*/ 	.short	(.L_787 - .L_786)


	//   ....[0]....
.L_786:
        /*007c*/ 	.word	0x00000130


	//   ....[1]....
        /*0080*/ 	.word	0x00000230


	//   ....[2]....
        /*0084*/ 	.word	0x000002e0


	//----- nvinfo : EIATTR_CRS_STACK_SIZE
	.align		4
.L_787:
        /*0088*/ 	.byte	0x04, 0x1e
        /*008a*/ 	.short	(.L_789 - .L_788)
.L_788:
        /*008c*/ 	.word	0x00000000


	//----- nvinfo : EIATTR_CBANK_PARAM_SIZE
	.align		4
.L_789:
        /*0090*/ 	.byte	0x03, 0x19
        /*0092*/ 	.short	0x0030


	//----- nvinfo : EIATTR_PARAM_CBANK
	.align		4
        /*0094*/ 	.byte	0x04, 0x0a
        /*0096*/ 	.short	(.L_791 - .L_790)
	.align		4
.L_790:
        /*0098*/ 	.word	index@(.nv.constant0._ZN8pygpukit3ops2nn23concat_axis0_f32_kernelEPKfS3_Pfmmm)
        /*009c*/ 	.short	0x0380
        /*009e*/ 	.short	0x0030


	//----- nvinfo : EIATTR_SW_WAR
	.align		4
.L_791:
        /*00a0*/ 	.byte	0x04, 0x36
        /*00a2*/ 	.short	(.L_793 - .L_792)
.L_792:
        /*00a4*/ 	.word	0x00000008
.L_793:


//--------------------- .nv.info._ZN8pygpukit3ops2nn21transpose_bf16_kernelEPK13__nv_bfloat16PS2_ii --------------------------
	.section	.nv.info._ZN8pygpukit3ops2nn21transpose_bf16_kernelEPK13__nv_bfloat16PS2_ii,"",@"SHT_CUDA_INFO"
	.sectionflags	@""
	.align	4


	//----- nvinfo : EIATTR_CUDA_API_VERSION
	.align		4
        /*0000*/ 	.byte	0x04, 0x37
        /*0002*/ 	.short	(.L_795 - .L_794)
.L_794:
        /*0004*/ 	.word	0x00000082


	//----- nvinfo : EIATTR_KPARAM_INFO
	.align		4
.L_795:
        /*0008*/ 	.byte	0x04, 0x17
        /*000a*/ 	.short	(.L_797 - .L_796)
.L_796:
        /*000c*/ 	.word	0x00000000
        /*0010*/ 	.short	0x0003
        /*0012*/ 	.short	0x0014
        /*0014*/ 	.byte	0x00, 0xf0, 0x11, 0x00


	//----- nvinfo : EIATTR_KPARAM_INFO
	.align		4
.L_797:
        /*0018*/ 	.byte	0x04, 0x17
        /*001a*/ 	.short	(.L_799 - .L_798)
.L_798:
        /*001c*/ 	.word	0x00000000
        /*0020*/ 	.short	0x0002
        /*0022*/ 	.short	0x0010
        /*0024*/ 	.byte	0x00, 0xf0, 0x11, 0x00


	//----- nvinfo : EIATTR_KPARAM_INFO
	.align		4
.L_799:
        /*0028*/ 	.byte	0x04, 0x17
        /*002a*/ 	.short	(.L_801 - .L_800)
.L_800:
        /*002c*/ 	.word	0x00000000
        /*0030*/ 	.short	0x0001
        /*0032*/ 	.short	0x0008
        /*0034*/ 	.byte	0x00, 0xf5, 0x21, 0x00


	//----- nvinfo : EIATTR_KPARAM_INFO
	.align		4
.L_801:
        /*0038*/ 	.byte	0x04, 0x17
        /*003a*/ 	.short	(.L_803 - .L_802)
.L_802:
        /*003c*/ 	.word	0x00000000
        /*0040*/ 	.short	0x0000
        /*0042*/ 	.short	0x0000
        /*0044*/ 	.byte	0x00, 0xf5, 0x21, 0x00


	//----- nvinfo : EIATTR_SPARSE_MMA_MASK
	.align		4
.L_803:
        /*0048*/ 	.byte	0x03, 0x50
        /*004a*/ 	.short	0x0000


	//----- nvinfo : EIATTR_MAXREG_COUNT
	.align		4
        /*004c*/ 	.byte	0x03, 0x1b
        /*004e*/ 	.short	0x00ff


	//----- nvinfo : EIATTR_NUM_BARRIERS
	.align		4
        /*0050*/ 	.byte	0x02, 0x4c
        /*0052*/ 	.byte	0x01
	.zero		1


	//----- nvinfo : EIATTR_MERCURY_ISA_VERSION
	.align		4
        /*0054*/ 	.byte	0x03, 0x5f
        /*0056*/ 	.short	0x0101


	//----- nvinfo : EIATTR_VRC_CTA_INIT_COUNT
	.align		4
        /*0058*/ 	.byte	0x02, 0x4a
	.zero		1
	.zero		1


	//----- nvinfo : EIATTR_EXIT_INSTR_OFFSETS
	.align		4
        /*005c*/ 	.byte	0x04, 0x1c
        /*005e*/ 	.short	(.L_805 - .L_804)


	//   ....[0]....
.L_804:
        /*0060*/ 	.word	0x00000490


	//   ....[1]....
        /*0064*/ 	.word	0x000004f0


	//----- nvinfo : EIATTR_CBANK_PARAM_SIZE
	.align		4
.L_805:
        /*0068*/ 	.byte	0x03, 0x19
        /*006a*/ 	.short	0x0018


	//----- nvinfo : EIATTR_PARAM_CBANK
	.align		4
        /*006c*/ 	.byte	0x04, 0x0a
        /*006e*/ 	.short	(.L_807 - .L_806)
	.align		4
.L_806:
        /*0070*/ 	.word	index@(.nv.constant0._ZN8pygpukit3ops2nn21transpose_bf16_kernelEPK13__nv_bfloat16PS2_ii)
        /*0074*/ 	.short	0x0380
        /*0076*/ 	.short	0x0018


	//----- nvinfo : EIATTR_SW_WAR
	.align		4
.L_807:
        /*0078*/ 	.byte	0x04, 0x36
        /*007a*/ 	.short	(.L_809 - .L_808)
.L_808:
        /*007c*/ 	.word	0x00000008
.L_809:


//--------------------- .nv.info._ZN8pygpukit3ops2nn20transpose_f16_kernelEPK6__halfPS2_ii --------------------------
	.section	.nv.info._ZN8pygpukit3ops2nn20transpose_f16_kernelEPK6__halfPS2_ii,"",@"SHT_CUDA_INFO"
	.sectionflags	@""
	.align	4


	//----- nvinfo : EIATTR_CUDA_API_VERSION
	.align		4
        /*0000*/ 	.byte	0x04, 0x37
        /*0002*/ 	.short	(.L_811 - .L_810)
.L_810:
        /*0004*/ 	.word	0x00000082


	//----- nvinfo : EIATTR_KPARAM_INFO
	.align		4
.L_811:
        /*0008*/ 	.byte	0x04, 0x17
        /*000a*/ 	.short	(.L_813 - .L_812)
.L_812:
        /*000c*/ 	.word	0x00000000
        /*0010*/ 	.short	0x0003
        /*0012*/ 	.short	0x0014
        /*0014*/ 	.byte	0x00, 0xf0, 0x11, 0x00


	//----- nvinfo : EIATTR_KPARAM_INFO
	.align		4
.L_813:
        /*0018*/ 	.byte	0x04, 0x17
        /*001a*/ 	.short	(.L_815 - .L_814)
.L_814:
        /*001c*/ 	.word	0x00000000
        /*0020*/ 	.short	0x0002
        /*0022*/ 	.short	0x0010
        /*0024*/ 	.byte	0x00, 0xf0, 0x11, 0x00


	//----- nvinfo : EIATTR_KPARAM_INFO
	.align		4
.L_815:
        /*0028*/ 	.byte	0x04, 0x17
        /*002a*/ 	.short	(.L_817 - .L_816)
.L_816:
        /*002c*/ 	.word	0x00000000
        /*0030*/ 	.short	0x0001
        /*0032*/ 	.short	0x0008
        /*0034*/ 	.byte	0x00, 0xf5, 0x21, 0x00


	//----- nvinfo : EIATTR_KPARAM_INFO
	.align		4
.L_817:
        /*0038*/ 	.byte	0x04, 0x17
        /*003a*/ 	.short	(.L_819 - .L_818)
.L_818:
        /*003c*/ 	.word	0x00000000
        /*0040*/ 	.short	0x0000
        /*0042*/ 	.short	0x0000
        /*0044*/ 	.byte	0x00, 0xf5, 0x21, 0x00


	//----- nvinfo : EIATTR_SPARSE_MMA_MASK
	.align		4
.L_819:
        /*0048*/ 	.byte	0x03, 0x50
        /*004a*/ 	.short	0x0000


	//----- nvinfo : EIATTR_MAXREG_COUNT
	.align		4
        /*004c*/ 	.byte	0x03, 0x1b
        /*004e*/ 	.short	0x00ff


	//----- nvinfo : EIATTR_NUM_BARRIERS
	.align		4
        /*0050*/ 	.byte	0x02, 0x4c
        /*0052*/ 	.byte	0x01
	.zero		1


	//----- nvinfo : EIATTR_MERCURY_ISA_VERSION
	.align		4
        /*0054*/ 	.byte	0x03, 0x5f
        /*0056*/ 	.short	0x0101


	//----- nvinfo : EIATTR_VRC_CTA_INIT_COUNT
	.align		4
        /*0058*/ 	.byte	0x02, 0x4a
	.zero		1
	.zero		1


	//----- nvinfo : EIATTR_EXIT_INSTR_OFFSETS
	.align		4
        /*005c*/ 	.byte	0x04, 0x1c
        /*005e*/ 	.short	(.L_821 - .L_820)


	//   ....[0]....
.L_820:
        /*0060*/ 	.word	0x00000490


	//   ....[1]....
        /*0064*/ 	.word	0x000004f0


	//----- nvinfo : EIATTR_CBANK_PARAM_SIZE
	.align		4
.L_821:
        /*0068*/ 	.byte	0x03, 0x19
        /*006a*/ 	.short	0x0018


	//----- nvinfo : EIATTR_PARAM_CBANK
	.align		4
        /*006c*/ 	.byte	0x04, 0x0a
        /*006e*/ 	.short	(.L_823 - .L_822)
	.align		4
.L_822:
        /*0070*/ 	.word	index@(.nv.constant0._ZN8pygpukit3ops2nn20transpose_f16_kernelEPK6__halfPS2_ii)
        /*0074*/ 	.short	0x0380
        /*0076*/ 	.short	0x0018


	//----- nvinfo : EIATTR_SW_WAR
	.align		4
.L_823:
        /*0078*/ 	.byte	0x04, 0x36
        /*007a*/ 	.short	(.L_825 - .L_824)
.L_824:
        /*007c*/ 	.word	0x00000008
.L_825:


//--------------------- .nv.info._ZN8pygpukit3ops2nn20transpose_f64_kernelEPKdPdii --------------------------
	.section	.nv.info._ZN8pygpukit3ops2nn20transpose_f64_kernelEPKdPdii,"",@"SHT_CUDA_INFO"
	.sectionflags	@""
	.align	4


	//----- nvinfo : EIATTR_CUDA_API_VERSION
	.align		4
        /*0000*/ 	.byte	0x04, 0x37
        /*0002*/ 	.short	(.L_827 - .L_826)
.L_826:
        /*0004*/ 	.word	0x00000082


	//----- nvinfo : EIATTR_KPARAM_INFO
	.align		4
.L_827:
        /*0008*/ 	.byte	0x04, 0x17
        /*000a*/ 	.short	(.L_829 - .L_828)
.L_828:
        /*000c*/ 	.word	0x00000000
        /*0010*/ 	.short	0x0003
        /*0012*/ 	.short	0x0014
        /*0014*/ 	.byte	0x00, 0xf0, 0x11, 0x00


	//----- nvinfo : EIATTR_KPARAM_INFO
	.align		4
.L_829:
        /*0018*/ 	.byte	0x04, 0x17
        /*001a*/ 	.short	(.L_831 - .L_830)
.L_830:
        /*001c*/ 	.word	0x00000000
        /*0020*/ 	.short	0x0002
        /*0022*/ 	.short	0x0010
        /*0024*/ 	.byte	0x00, 0xf0, 0x11, 0x00


	//----- nvinfo : EIATTR_KPARAM_INFO
	.align		4
.L_831:
        /*0028*/ 	.byte	0x04, 0x17
        /*002a*/ 	.short	(.L_833 - .L_832)
.L_832:
        /*002c*/ 	.word	0x00000000
        /*0030*/ 	.short	0x0001
        /*0032*/ 	.short	0x0008
        /*0034*/ 	.byte	0x00, 0xf5, 0x21, 0x00


	//----- nvinfo : EIATTR_KPARAM_INFO
	.align		4
.L_833:
        /*0038*/ 	.byte	0x04, 0x17
        /*003a*/ 	.short	(.L_835 - .L_834)
.L_834:
        /*003c*/ 	.word	0x00000000
        /*0040*/ 	.short	0x0000
        /*0042*/ 	.short	0x0000
        /*0044*/ 	.byte	0x00, 0xf5, 0x21, 0x00


	//----- nvinfo : EIATTR_SPARSE_MMA_MASK
	.align		4
.L_835:
        /*0048*/ 	.byte	0x03, 0x50
        /*004a*/ 	.short	0x0000


	//----- nvinfo : EIATTR_MAXREG_COUNT
	.align		4
        /*004c*/ 	.byte	0x03, 0x1b
        /*004e*/ 	.short	0x00ff


	//----- nvinfo : EIATTR_NUM_BARRIERS
	.align		4
        /*0050*/ 	.byte	0x02, 0x4c
        /*0052*/ 	.byte	0x01
	.zero		1


	//----- nvinfo : EIATTR_MERCURY_ISA_VERSION
	.align		4
        /*0054*/ 	.byte	0x03, 0x5f
        /*0056*/ 	.short	0x0101


	//----- nvinfo : EIATTR_VRC_CTA_INIT_COUNT
	.align		4
        /*0058*/ 	.byte	0x02, 0x4a
	.zero		1
	.zero		1


	//----- nvinfo : EIATTR_EXIT_INSTR_OFFSETS
	.align		4
        /*005c*/ 	.byte	0x04, 0x1c
        /*005e*/ 	.short	(.L_837 - .L_836)


	//   ....[0]....
.L_836:
        /*0060*/ 	.word	0x00000490


	//   ....[1]....
        /*0064*/ 	.word	0x000004f0


	//----- nvinfo : EIATTR_CBANK_PARAM_SIZE
	.align		4
.L_837:
        /*0068*/ 	.byte	0x03, 0x19
        /*006a*/ 	.short	0x0018


	//----- nvinfo : EIATTR_PARAM_CBANK
	.align		4
        /*006c*/ 	.byte	0x04, 0x0a
        /*006e*/ 	.short	(.L_839 - .L_838)
	.align		4
.L_838:
        /*0070*/ 	.word	index@(.nv.constant0._ZN8pygpukit3ops2nn20transpose_f64_kernelEPKdPdii)
        /*0074*/ 	.short	0x0380
        /*0076*/ 	.short	0x0018


	//----- nvinfo : EIATTR_SW_WAR
	.align		4
.L_839:
        /*0078*/ 	.byte	0x04, 0x36
        /*007a*/ 	.short	(.L_841 - .L_840)
.L_840:
        /*007c*/ 	.word	0x00000008
.L_841:


//--------------------- .nv.info._ZN8pygpukit3ops2nn20transpose_f32_kernelEPKfPfii --------------------------
	.section	.nv.info._ZN8pygpukit3ops2nn20transpose_f32_kernelEPKfPfii,"",@"SHT_CUDA_INFO"
	.sectionflags	@""
	.align	4


	//----- nvinfo : EIATTR_CUDA_API_VERSION
	.align		4
        /*0000*/ 	.byte	0x04, 0x37
        /*0002*/ 	.short	(.L_843 - .L_842)
.L_842:
        /*0004*/ 	.word	0x00000082


	//----- nvinfo : EIATTR_KPARAM_INFO
	.align		4
.L_843:
        /*0008*/ 	.byte	0x04, 0x17
        /*000a*/ 	.short	(.L_845 - .L_844)
.L_844:
        /*000c*/ 	.word	0x00000000
        /*0010*/ 	.short	0x0003
        /*0012*/ 	.short	0x0014
        /*0014*/ 	.byte	0x00, 0xf0, 0x11, 0x00


	//----- nvinfo : EIATTR_KPARAM_INFO
	.align		4
.L_845:
        /*0018*/ 	.byte	0x04, 0x17
        /*001a*/ 	.short	(.L_847 - .L_846)
.L_846:
        /*001c*/ 	.word	0x00000000
        /*0020*/ 	.short	0x0002
        /*0022*/ 	.short	0x0010
        /*0024*/ 	.byte	0x00, 0xf0, 0x11, 0x00


	//----- nvinfo : EIATTR_KPARAM_INFO
	.align		4
.L_847:
        /*0028*/ 	.byte	0x04, 0x17
        /*002a*/ 	.short	(.L_849 - .L_848)
.L_848:
        /*002c*/ 	.word	0x00000000
        /*0030*/ 	.short	0x0001
        /*0032*/ 	.short	0x0008
        /*0034*/ 	.byte	0x00, 0xf5, 0x21, 0x00


	//----- nvinfo : EIATTR_KPARAM_INFO
	.align		4
.L_849:
        /*0038*/ 	.byte	0x04, 0x17
        /*003a*/ 	.short	(.L_851 - .L_850)
.L_850:
        /*003c*/ 	.word	0x00000000
        /*0040*/ 	.short	0x0000
        /*0042*/ 	.short	0x0000
        /*0044*/ 	.byte	0x00, 0xf5, 0x21, 0x00


	//----- nvinfo : EIATTR_SPARSE_MMA_MASK
	.align		4
.L_851:
        /*0048*/ 	.byte	0x03, 0x50
        /*004a*/ 	.short	0x0000


	//----- nvinfo : EIATTR_MAXREG_COUNT
	.align		4
        /*004c*/ 	.byte	0x03, 0x1b
        /*004e*/ 	.short	0x00ff


	//----- nvinfo : EIATTR_NUM_BARRIERS
	.align		4
        /*0050*/ 	.byte	0x02, 0x4c
        /*0052*/ 	.byte	0x01
	.zero		1


	//----- nvinfo : EIATTR_MERCURY_ISA_VERSION
	.align		4
        /*0054*/ 	.byte	0x03, 0x5f
        /*0056*/ 	.short	0x0101


	//----- nvinfo : EIATTR_VRC_CTA_INIT_COUNT
	.align		4
        /*0058*/ 	.byte	0x02, 0x4a
	.zero		1
	.zero		1


	//----- nvinfo : EIATTR_EXIT_INSTR_OFFSETS
	.align		4
        /*005c*/ 	.byte	0x04, 0x1c
        /*005e*/ 	.short	(.L_853 - .L_852)


	//   ....[0]....
.L_852:
        /*0060*/ 	.word	0x00000490


	//   ....[1]....
        /*0064*/ 	.word	0x000004f0


	//----- nvinfo : EIATTR_CBANK_PARAM_SIZE
	.align		4
.L_853:
        /*0068*/ 	.byte	0x03, 0x19
        /*006a*/ 	.short	0x0018


	//----- nvinfo : EIATTR_PARAM_CBANK
	.align		4
        /*006c*/ 	.byte	0x04, 0x0a
        /*006e*/ 	.short	(.L_855 - .L_854)
	.align		4
.L_854:
        /*0070*/ 	.word	index@(.nv.constant0._ZN8pygpukit3ops2nn20transpose_f32_kernelEPKfPfii)
        /*0074*/ 	.short	0x0380
        /*0076*/ 	.short	0x0018


	//----- nvinfo : EIATTR_SW_WAR
	.align		4
.L_855:
        /*0078*/ 	.byte	0x04, 0x36
        /*007a*/ 	.short	(.L_857 - .L_856)
.L_856:
        /*007c*/ 	.word	0x00000008
.L_857:


//--------------------- .nv.callgraph             --------------------------
	.section	.nv.callgraph,"",@"SHT_CUDA_CALLGRAPH"
	.align	4
	.sectionentsize	8
	.align		4
        /*0000*/ 	.word	0x00000000
	.align		4
        /*0004*/ 	.word	0xffffffff
	.align		4
        /*0008*/ 	.word	0x00000000
	.align		4
        /*000c*/ 	.word	0xfffffffe
	.align		4
        /*0010*/ 	.word	0x00000000
	.align		4
        /*0014*/ 	.word	0xfffffffd
	.align		4
        /*0018*/ 	.word	0x00000000
	.align		4
        /*001c*/ 	.word	0xfffffffc


//--------------------- .text._ZN8pygpukit3ops2nn23scatter_add_bf16_kernelEP13__nv_bfloat16PKlPKS2_m --------------------------
	.section	.text._ZN8pygpukit3ops2nn23scatter_add_bf16_kernelEP13__nv_bfloat16PKlPKS2_m,"ax",@progbits
	.align	128
        .global         _ZN8pygpukit3ops2nn23scatter_add_bf16_kernelEP13__nv_bfloat16PKlPKS2_m
        .type           _ZN8pygpukit3ops2nn23scatter_add_bf16_kernelEP13__nv_bfloat16PKlPKS2_m,@function
        .size           _ZN8pygpukit3ops2nn23scatter_add_bf16_kernelEP13__nv_bfloat16PKlPKS2_m,(.L_x_129 - _ZN8pygpukit3ops2nn23scatter_add_bf16_kernelEP13__nv_bfloat16PKlPKS2_m)
        .other          _ZN8pygpukit3ops2nn23scatter_add_bf16_kernelEP13__nv_bfloat16PKlPKS2_m,@"STO_CUDA_ENTRY STV_DEFAULT"
_ZN8pygpukit3ops2nn23scatter_add_bf16_kernelEP13__nv_bfloat16PKlPKS2_m:
.text._ZN8pygpukit3ops2nn23scatter_add_bf16_kernelEP13__nv_bfloat16PKlPKS2_m:
[----:B------:R-:W-:Y:S01]  /*0000*/  LDC R1, c[0x0][0x37c] ;  /* 0x0000df00ff017b82 */ /* 0x000fe20000000800 */
[----:B------:R-:W0:Y:S07]  /*0010*/  S2R R3, SR_TID.X ;  /* 0x0000000000037919 */ /* 0x000e2e0000002100 */
[----:B------:R-:W0:Y:S01]  /*0020*/  S2UR UR4, SR_CTAID.X ;  /* 0x00000000000479c3 */ /* 0x000e220000002500 */
[----:B------:R-:W1:Y:S07]  /*0030*/  LDCU.64 UR6, c[0x0][0x398] ;  /* 0x00007300ff0677ac */ /* 0x000e6e0008000a00 */
[----:B------:R-:W0:Y:S02]  /*0040*/  LDC R0, c[0x0][0x360] ;  /* 0x0000d800ff007b82 */ /* 0x000e240000000800 */
[----:B0-----:R-:W-:-:S05]  /*0050*/  IMAD R0, R0, UR4, R3 ;  /* 0x0000000400007c24 */ /* 0x001fca000f8e0203 */
[----:B-1----:R-:W-:-:S04]  /*0060*/  ISETP.GE.U32.AND P0, PT, R0, UR6, PT ;  /* 0x0000000600007c0c */ /* 0x002fc8000bf06070 */
[----:B------:R-:W-:-:S13]  /*0070*/  ISETP.GE.U32.AND.EX P0, PT, RZ, UR7, PT, P0 ;  /* 0x00000007ff007c0c */ /* 0x000fda000bf06100 */
[----:B------:R-:W-:Y:S05]  /*0080*/  @P0 EXIT ;  /* 0x000000000000094d */ /* 0x000fea0003800000 */
[----:B------:R-:W0:Y:S01]  /*0090*/  LDCU.128 UR8, c[0x0][0x380] ;  /* 0x00007000ff0877ac */ /* 0x000e220008000c00 */
[----:B------:R-:W1:Y:S01]  /*00a0*/  LDCU.64 UR4, c[0x0][0x358] ;  /* 0x00006b00ff0477ac */ /* 0x000e620008000a00 */
[----:B------:R-:W2:Y:S01]  /*00b0*/  LDCU.64 UR6, c[0x0][0x390] ;  /* 0x00007200ff0677ac */ /* 0x000ea20008000a00 */
[----:B0-----:R-:W-:-:S04]  /*00c0*/  LEA R4, P0, R0, UR10, 0x3 ;  /* 0x0000000a00047c11 */ /* 0x001fc8000f8018ff */
[----:B------:R-:W-:-:S05]  /*00d0*/  LEA.HI.X R5, R0, UR11, RZ, 0x3, P0 ;  /* 0x0000000b00057c11 */ /* 0x000fca00080f1cff */
[----:B-1----:R-:W3:Y:S01]  /*00e0*/  LDG.E.64.CONSTANT R2, desc[UR4][R4.64] ;  /* 0x0000000404027981 */ /* 0x002ee2000c1e9b00 */
[----:B--2---:R-:W-:-:S04]  /*00f0*/  LEA R6, P1, R0, UR6, 0x1 ;  /* 0x0000000600067c11 */ /* 0x004fc8000f8208ff */
[----:B------:R-:W-:-:S05]  /*0100*/  LEA.HI.X R7, R0, UR7, RZ, 0x1, P1 ;  /* 0x0000000700077c11 */ /* 0x000fca00088f0cff */
[----:B------:R0:W5:Y:S01]  /*0110*/  LDG.E.U16.CONSTANT R6, desc[UR4][R6.64] ;  /* 0x0000000406067981 */ /* 0x000162000c1e9500 */
[----:B---3--:R-:W-:-:S04]  /*0120*/  LEA R11, P0, R2, UR8, 0x1 ;  /* 0x00000008020b7c11 */ /* 0x008fc8000f8008ff */
[----:B------:R-:W-:Y:S02]  /*0130*/  LEA.HI.X R3, R2, UR9, R3, 0x1, P0 ;  /* 0x0000000902037c11 */ /* 0x000fe400080f0c03 */
[----:B------:R-:W-:-:S05]  /*0140*/  LOP3.LUT R2, R11, 0xfffffffd, RZ, 0xc0, !PT ;  /* 0xfffffffd0b027812 */ /* 0x000fca00078ec0ff */
[----:B------:R0:W5:Y:S01]  /*0150*/  LD.E R9, desc[UR4][R2.64] ;  /* 0x0000000402097980 */ /* 0x000162000c101900 */
[----:B------:R-:W-:-:S04]  /*0160*/  LOP3.LUT R0, R11, 0x2, RZ, 0xc0, !PT ;  /* 0x000000020b007812 */ /* 0x000fc800078ec0ff */
[----:B------:R-:W-:Y:S01]  /*0170*/  ISETP.EQ.U32.AND P0, PT, R0, RZ, PT ;  /* 0x000000ff0000720c */ /* 0x000fe20003f02070 */
[----:B------:R-:W-:-:S05]  /*0180*/  IMAD.MOV.U32 R0, RZ, RZ, 0x3254 ;  /* 0x00003254ff007424 */ /* 0x000fca00078e00ff */
[----:B0-----:R-:W-:-:S07]  /*0190*/  SEL R0, R0, 0x7610, P0 ;  /* 0x0000761000007807 */ /* 0x001fce0000000000 */
.L_x_0:
[----:B-----5:R-:W-:-:S05]  /*01a0*/  HADD2.BF16_V2 R4, R9, R6.H0_H0 ;  /* 0x2000000609047230 */ /* 0x020fca0000200000 */
[----:B------:R-:W-:-:S06]  /*01b0*/  PRMT R4, R9, R0, R4 ;  /* 0x0000000009047216 */ /* 0x000fcc0000000004 */
[----:B------:R-:W2:Y:S02]  /*01c0*/  ATOM.E.CAS.STRONG.GPU PT, R4, [R2], R9, R4 ;  /* 0x000000090204738b */ /* 0x000ea400001ee104 */
[----:B--2---:R-:W-:Y:S01]  /*01d0*/  ISETP.NE.U32.AND P0, PT, R4, R9, PT ;  /* 0x000000090400720c */ /* 0x004fe20003f05070 */
[----:B------:R-:W-:-:S12]  /*01e0*/  IMAD.MOV.U32 R9, RZ, RZ, R4 ;  /* 0x000000ffff097224 */ /* 0x000fd800078e0004 */
[----:B------:R-:W-:Y:S05]  /*01f0*/  @P0 BRA `(.L_x_0) ;  /* 0xfffffffc00e80947 */ /* 0x000fea000383ffff */
[----:B------:R-:W-:Y:S05]  /*0200*/  EXIT ;  /* 0x000000000000794d */ /* 0x000fea0003800000 */
.L_x_1:
[----:B------:R-:W-:-:S00]  /*0210*/  BRA `(.L_x_1) ;  /* 0xfffffffc00fc7947 */ /* 0x000fc0000383ffff */
[----:B------:R-:W-:-:S00]  /*0220*/  NOP ;  /* 0x0000000000007918 */ /* 0x000fc00000000000 */
        /* <DEDUP_REMOVED lines=13> */
.L_x_129:


//--------------------- .text._ZN8pygpukit3ops2nn22scatter_add_f16_kernelEP6__halfPKlPKS2_m --------------------------
	.section	.text._ZN8pygpukit3ops2nn22scatter_add_f16_kernelEP6__halfPKlPKS2_m,"ax",@progbits
	.align	128
        .global         _ZN8pygpukit3ops2nn22scatter_add_f16_kernelEP6__halfPKlPKS2_m
        .type           _ZN8pygpukit3ops2nn22scatter_add_f16_kernelEP6__halfPKlPKS2_m,@function
        .size           _ZN8pygpukit3ops2nn22scatter_add_f16_kernelEP6__halfPKlPKS2_m,(.L_x_130 - _ZN8pygpukit3ops2nn22scatter_add_f16_kernelEP6__halfPKlPKS2_m)
        .other          _ZN8pygpukit3ops2nn22scatter_add_f16_kernelEP6__halfPKlPKS2_m,@"STO_CUDA_ENTRY STV_DEFAULT"
_ZN8pygpukit3ops2nn22scatter_add_f16_kernelEP6__halfPKlPKS2_m:
.text._ZN8pygpukit3ops2nn22scatter_add_f16_kernelEP6__halfPKlPKS2_m:
        /* <DEDUP_REMOVED lines=26> */
.L_x_2:
[----:B-----5:R-:W-:-:S05]  /*01a0*/  HADD2 R4, R9, R6.H0_H0 ;  /* 0x2000000609047230 */ /* 0x020fca0000000000 */
[----:B------:R-:W-:-:S06]  /*01b0*/  PRMT R4, R9, R0, R4 ;  /* 0x0000000009047216 */ /* 0x000fcc0000000004 */
[----:B------:R-:W2:Y:S02]  /*01c0*/  ATOM.E.CAS.STRONG.GPU PT, R4, [R2], R9, R4 ;  /* 0x000000090204738b */ /* 0x000ea400001ee104 */
[----:B--2---:R-:W-:Y:S01]  /*01d0*/  ISETP.NE.U32.AND P0, PT, R4, R9, PT ;  /* 0x000000090400720c */ /* 0x004fe20003f05070 */
[----:B------:R-:W-:-:S12]  /*01e0*/  IMAD.MOV.U32 R9, RZ, RZ, R4 ;  /* 0x000000ffff097224 */ /* 0x000fd800078e0004 */
[----:B------:R-:W-:Y:S05]  /*01f0*/  @P0 BRA `(.L_x_2) ;  /* 0xfffffffc00e80947 */ /* 0x000fea000383ffff */
[----:B------:R-:W-:Y:S05]  /*0200*/  EXIT ;  /* 0x000000000000794d */ /* 0x000fea0003800000 */
.L_x_3:
        /* <DEDUP_REMOVED lines=15> */
.L_x_130:


//--------------------- .text._ZN8pygpukit3ops2nn22scatter_add_f32_kernelEPfPKlPKfm --------------------------
	.section	.text._ZN8pygpukit3ops2nn22scatter_add_f32_kernelEPfPKlPKfm,"ax",@progbits
	.align	128
        .global         _ZN8pygpukit3ops2nn22scatter_add_f32_kernelEPfPKlPKfm
        .type           _ZN8pygpukit3ops2nn22scatter_add_f32_kernelEPfPKlPKfm,@function
        .size           _ZN8pygpukit3ops2nn22scatter_add_f32_kernelEPfPKlPKfm,(.L_x_131 - _ZN8pygpukit3ops2nn22scatter_add_f32_kernelEPfPKlPKfm)
        .other          _ZN8pygpukit3ops2nn22scatter_add_f32_kernelEPfPKlPKfm,@"STO_CUDA_ENTRY STV_DEFAULT"
_ZN8pygpukit3ops2nn22scatter_add_f32_kernelEPfPKlPKfm:
.text._ZN8pygpukit3ops2nn22scatter_add_f32_kernelEPfPKlPKfm:
        /* <DEDUP_REMOVED lines=13> */
[C---:B------:R-:W-:Y:S02]  /*00d0*/  LEA.HI.X R3, R0.reuse, UR11, RZ, 0x3, P0 ;  /* 0x0000000b00037c11 */ /* 0x040fe400080f1cff */
[----:B-1----:R-:W-:-:S04]  /*00e0*/  LEA R4, P0, R0, UR6, 0x2 ;  /* 0x0000000600047c11 */ /* 0x002fc8000f8010ff */
[----:B--2---:R-:W2:Y:S01]  /*00f0*/  LDG.E.64.CONSTANT R2, desc[UR4][R2.64] ;  /* 0x0000000402027981 */ /* 0x004ea2000c1e9b00 */
[----:B------:R-:W-:-:S06]  /*0100*/  LEA.HI.X R5, R0, UR7, RZ, 0x2, P0 ;  /* 0x0000000700057c11 */ /* 0x000fcc00080f14ff */
[----:B------:R-:W3:Y:S01]  /*0110*/  LDG.E.CONSTANT R5, desc[UR4][R4.64] ;  /* 0x0000000404057981 */ /* 0x000ee2000c1e9900 */
[----:B--2---:R-:W-:-:S04]  /*0120*/  LEA R6, P0, R2, UR8, 0x2 ;  /* 0x0000000802067c11 */ /* 0x004fc8000f8010ff */
[----:B------:R-:W-:-:S05]  /*0130*/  LEA.HI.X R7, R2, UR9, R3, 0x2, P0 ;  /* 0x0000000902077c11 */ /* 0x000fca00080f1403 */
[----:B---3--:R-:W-:Y:S01]  /*0140*/  REDG.E.ADD.F32.FTZ.RN.STRONG.GPU desc[UR4][R6.64], R5 ;  /* 0x00000005060079a6 */ /* 0x008fe2000c12f304 */
[----:B------:R-:W-:Y:S05]  /*0150*/  EXIT ;  /* 0x000000000000794d */ /* 0x000fea0003800000 */
.L_x_4:
        /* <DEDUP_REMOVED lines=10> */
.L_x_131:


//--------------------- .text._ZN8pygpukit3ops2nn17arange_i64_kernelEPlllm --------------------------
	.section	.text._ZN8pygpukit3ops2nn17arange_i64_kernelEPlllm,"ax",@progbits
	.align	128
        .global         _ZN8pygpukit3ops2nn17arange_i64_kernelEPlllm
        .type           _ZN8pygpukit3ops2nn17arange_i64_kernelEPlllm,@function
        .size           _ZN8pygpukit3ops2nn17arange_i64_kernelEPlllm,(.L_x_132 - _ZN8pygpukit3ops2nn17arange_i64_kernelEPlllm)
        .other          _ZN8pygpukit3ops2nn17arange_i64_kernelEPlllm,@"STO_CUDA_ENTRY STV_DEFAULT"
_ZN8pygpukit3ops2nn17arange_i64_kernelEPlllm:
.text._ZN8pygpukit3ops2nn17arange_i64_kernelEPlllm:
        /* <DEDUP_REMOVED lines=9> */
[----:B------:R-:W0:Y:S01]  /*0090*/  LDC.64 R2, c[0x0][0x388] ;  /* 0x0000e200ff027b82 */ /* 0x000e220000000a00 */
[----:B------:R-:W0:Y:S01]  /*00a0*/  LDCU.64 UR6, c[0x0][0x390] ;  /* 0x00007200ff0677ac */ /* 0x000e220008000a00 */
[----:B------:R-:W1:Y:S01]  /*00b0*/  LDCU.64 UR8, c[0x0][0x380] ;  /* 0x00007000ff0877ac */ /* 0x000e620008000a00 */
[----:B------:R-:W2:Y:S01]  /*00c0*/  LDCU.64 UR4, c[0x0][0x358] ;  /* 0x00006b00ff0477ac */ /* 0x000ea20008000a00 */
[C---:B-1----:R-:W-:Y:S01]  /*00d0*/  LEA R4, P0, R5.reuse, UR8, 0x3 ;  /* 0x0000000805047c11 */ /* 0x042fe2000f8018ff */
[----:B0-----:R-:W-:-:S04]  /*00e0*/  IMAD.WIDE.U32 R2, R5, UR6, R2 ;  /* 0x0000000605027c25 */ /* 0x001fc8000f8e0002 */
[C---:B------:R-:W-:Y:S01]  /*00f0*/  IMAD R3, R5.reuse, UR7, R3 ;  /* 0x0000000705037c24 */ /* 0x040fe2000f8e0203 */
[----:B------:R-:W-:-:S05]  /*0100*/  LEA.HI.X R5, R5, UR9, RZ, 0x3, P0 ;  /* 0x0000000905057c11 */ /* 0x000fca00080f1cff */
[----:B--2---:R-:W-:Y:S01]  /*0110*/  STG.E.64 desc[UR4][R4.64], R2 ;  /* 0x0000000204007986 */ /* 0x004fe2000c101b04 */
[----:B------:R-:W-:Y:S05]  /*0120*/  EXIT ;  /* 0x000000000000794d */ /* 0x000fea0003800000 */
.L_x_5:
        /* <DEDUP_REMOVED lines=13> */
.L_x_132:


//--------------------- .text._ZN8pygpukit3ops2nn17arange_i32_kernelEPiiim --------------------------
	.section	.text._ZN8pygpukit3ops2nn17arange_i32_kernelEPiiim,"ax",@progbits
	.align	128
        .global         _ZN8pygpukit3ops2nn17arange_i32_kernelEPiiim
        .type           _ZN8pygpukit3ops2nn17arange_i32_kernelEPiiim,@function
        .size           _ZN8pygpukit3ops2nn17arange_i32_kernelEPiiim,(.L_x_133 - _ZN8pygpukit3ops2nn17arange_i32_kernelEPiiim)
        .other          _ZN8pygpukit3ops2nn17arange_i32_kernelEPiiim,@"STO_CUDA_ENTRY STV_DEFAULT"
_ZN8pygpukit3ops2nn17arange_i32_kernelEPiiim:
.text._ZN8pygpukit3ops2nn17arange_i32_kernelEPiiim:
        /* <DEDUP_REMOVED lines=10> */
[----:B------:R-:W1:Y:S07]  /*00a0*/  LDCU.64 UR4, c[0x0][0x358] ;  /* 0x00006b00ff0477ac */ /* 0x000e6e0008000a00 */
[----:B------:R-:W2:Y:S01]  /*00b0*/  LDC.64 R4, c[0x0][0x388] ;  /* 0x0000e200ff047b82 */ /* 0x000ea20000000a00 */
[----:B0-----:R-:W-:-:S04]  /*00c0*/  LEA R2, P0, R0, R2, 0x2 ;  /* 0x0000000200027211 */ /* 0x001fc800078010ff */
[C---:B------:R-:W-:Y:S01]  /*00d0*/  LEA.HI.X R3, R0.reuse, R3, RZ, 0x2, P0 ;  /* 0x0000000300037211 */ /* 0x040fe200000f14ff */
[----:B--2---:R-:W-:-:S05]  /*00e0*/  IMAD R5, R0, R5, R4 ;  /* 0x0000000500057224 */ /* 0x004fca00078e0204 */
[----:B-1----:R-:W-:Y:S01]  /*00f0*/  STG.E desc[UR4][R2.64], R5 ;  /* 0x0000000502007986 */ /* 0x002fe2000c101904 */
[----:B------:R-:W-:Y:S05]  /*0100*/  EXIT ;  /* 0x000000000000794d */ /* 0x000fea0003800000 */
.L_x_6:
        /* <DEDUP_REMOVED lines=15> */
.L_x_133:


//--------------------- .text._ZN8pygpukit3ops2nn17arange_f32_kernelEPfffm --------------------------
	.section	.text._ZN8pygpukit3ops2nn17arange_f32_kernelEPfffm,"ax",@progbits
	.align	128
        .global         _ZN8pygpukit3ops2nn17arange_f32_kernelEPfffm
        .type           _ZN8pygpukit3ops2nn17arange_f32_kernelEPfffm,@function
        .size           _ZN8pygpukit3ops2nn17arange_f32_kernelEPfffm,(.L_x_134 - _ZN8pygpukit3ops2nn17arange_f32_kernelEPfffm)
        .other          _ZN8pygpukit3ops2nn17arange_f32_kernelEPfffm,@"STO_CUDA_ENTRY STV_DEFAULT"
_ZN8pygpukit3ops2nn17arange_f32_kernelEPfffm:
.text._ZN8pygpukit3ops2nn17arange_f32_kernelEPfffm:
        /* <DEDUP_REMOVED lines=10> */
[----:B------:R-:W1:Y:S01]  /*00a0*/  LDCU.64 UR4, c[0x0][0x358] ;  /* 0x00006b00ff0477ac */ /* 0x000e620008000a00 */
[----:B------:R-:W-:-:S06]  /*00b0*/  I2FP.F32.U32 R5, R0 ;  /* 0x0000000000057245 */ /* 0x000fcc0000201000 */
[----:B------:R-:W2:Y:S01]  /*00c0*/  LDC.64 R6, c[0x0][0x388] ;  /* 0x0000e200ff067b82 */ /* 0x000ea20000000a00 */
[----:B0-----:R-:W-:-:S04]  /*00d0*/  LEA R2, P0, R0, R2, 0x2 ;  /* 0x0000000200027211 */ /* 0x001fc800078010ff */
[----:B------:R-:W-:Y:S01]  /*00e0*/  LEA.HI.X R3, R0, R3, RZ, 0x2, P0 ;  /* 0x0000000300037211 */ /* 0x000fe200000f14ff */
[----:B--2---:R-:W-:-:S05]  /*00f0*/  FFMA R5, R5, R7, R6 ;  /* 0x0000000705057223 */ /* 0x004fca0000000006 */
[----:B-1----:R-:W-:Y:S01]  /*0100*/  STG.E desc[UR4][R2.64], R5 ;  /* 0x0000000502007986 */ /* 0x002fe2000c101904 */
[----:B------:R-:W-:Y:S05]  /*0110*/  EXIT ;  /* 0x000000000000794d */ /* 0x000fea0003800000 */
.L_x_7:
        /* <DEDUP_REMOVED lines=14> */
.L_x_134:


//--------------------- .text._ZN8pygpukit3ops2nn15copy_i32_kernelEPKiPim --------------------------
	.section	.text._ZN8pygpukit3ops2nn15copy_i32_kernelEPKiPim,"ax",@progbits
	.align	128
        .global         _ZN8pygpukit3ops2nn15copy_i32_kernelEPKiPim
        .type           _ZN8pygpukit3ops2nn15copy_i32_kernelEPKiPim,@function
        .size           _ZN8pygpukit3ops2nn15copy_i32_kernelEPKiPim,(.L_x_135 - _ZN8pygpukit3ops2nn15copy_i32_kernelEPKiPim)
        .other          _ZN8pygpukit3ops2nn15copy_i32_kernelEPKiPim,@"STO_CUDA_ENTRY STV_DEFAULT"
_ZN8pygpukit3ops2nn15copy_i32_kernelEPKiPim:
.text._ZN8pygpukit3ops2nn15copy_i32_kernelEPKiPim:
        /* <DEDUP_REMOVED lines=10> */
[----:B------:R-:W-:Y:S01]  /*00a0*/  IMAD.SHL.U32 R4, R0, 0x4, RZ ;  /* 0x0000000400047824 */ /* 0x000fe200078e00ff */
[----:B------:R-:W-:Y:S01]  /*00b0*/  SHF.R.U32.HI R0, RZ, 0x1e, R0 ;  /* 0x0000001eff007819 */ /* 0x000fe20000011600 */
[----:B------:R-:W1:Y:S03]  /*00c0*/  LDCU.64 UR4, c[0x0][0x358] ;  /* 0x00006b00ff0477ac */ /* 0x000e660008000a00 */
[----:B0-----:R-:W-:-:S04]  /*00d0*/  IADD3 R2, P0, PT, R4, UR8, RZ ;  /* 0x0000000804027c10 */ /* 0x001fc8000ff1e0ff */
[----:B------:R-:W-:-:S06]  /*00e0*/  IADD3.X R3, PT, PT, R0, UR9, RZ, P0, !PT ;  /* 0x0000000900037c10 */ /* 0x000fcc00087fe4ff */
[----:B-1----:R-:W2:Y:S01]  /*00f0*/  LDG.E.CONSTANT R3, desc[UR4][R2.64] ;  /* 0x0000000402037981 */ /* 0x002ea2000c1e9900 */
[----:B------:R-:W-:-:S04]  /*0100*/  IADD3 R4, P0, PT, R4, UR10, RZ ;  /* 0x0000000a04047c10 */ /* 0x000fc8000ff1e0ff */
[----:B------:R-:W-:-:S05]  /*0110*/  IADD3.X R5, PT, PT, R0, UR11, RZ, P0, !PT ;  /* 0x0000000b00057c10 */ /* 0x000fca00087fe4ff */
[----:B--2---:R-:W-:Y:S01]  /*0120*/  STG.E desc[UR4][R4.64], R3 ;  /* 0x0000000304007986 */ /* 0x004fe2000c101904 */
[----:B------:R-:W-:Y:S05]  /*0130*/  EXIT ;  /* 0x000000000000794d */ /* 0x000fea0003800000 */
.L_x_8:
        /* <DEDUP_REMOVED lines=12> */
.L_x_135:


//--------------------- .text._ZN8pygpukit3ops2nn16copy_bf16_kernelEPK13__nv_bfloat16PS2_m --------------------------
	.section	.text._ZN8pygpukit3ops2nn16copy_bf16_kernelEPK13__nv_bfloat16PS2_m,"ax",@progbits
	.align	128
        .global         _ZN8pygpukit3ops2nn16copy_bf16_kernelEPK13__nv_bfloat16PS2_m
        .type           _ZN8pygpukit3ops2nn16copy_bf16_kernelEPK13__nv_bfloat16PS2_m,@function
        .size           _ZN8pygpukit3ops2nn16copy_bf16_kernelEPK13__nv_bfloat16PS2_m,(.L_x_136 - _ZN8pygpukit3ops2nn16copy_bf16_kernelEPK13__nv_bfloat16PS2_m)
        .other          _ZN8pygpukit3ops2nn16copy_bf16_kernelEPK13__nv_bfloat16PS2_m,@"STO_CUDA_ENTRY STV_DEFAULT"
_ZN8pygpukit3ops2nn16copy_bf16_kernelEPK13__nv_bfloat16PS2_m:
.text._ZN8pygpukit3ops2nn16copy_bf16_kernelEPK13__nv_bfloat16PS2_m:
        /* <DEDUP_REMOVED lines=15> */
[----:B-1----:R-:W2:Y:S01]  /*00f0*/  LDG.E.U16.CONSTANT R3, desc[UR4][R2.64] ;  /* 0x0000000402037981 */ /* 0x002ea2000c1e9500 */
[----:B------:R-:W-:-:S04]  /*0100*/  IADD3 R4, P0, PT, R4, UR10, RZ ;  /* 0x0000000a04047c10 */ /* 0x000fc8000ff1e0ff */
[----:B------:R-:W-:-:S05]  /*0110*/  IADD3.X R5, PT, PT, R0, UR11, RZ, P0, !PT ;  /* 0x0000000b00057c10 */ /* 0x000fca00087fe4ff */
[----:B--2---:R-:W-:Y:S01]  /*0120*/  STG.E.U16 desc[UR4][R4.64], R3 ;  /* 0x0000000304007986 */ /* 0x004fe2000c101504 */
[----:B------:R-:W-:Y:S05]  /*0130*/  EXIT ;  /* 0x000000000000794d */ /* 0x000fea0003800000 */
.L_x_9:
        /* <DEDUP_REMOVED lines=12> */
.L_x_136:


//--------------------- .text._ZN8pygpukit3ops2nn15copy_f16_kernelEPK6__halfPS2_m --------------------------
	.section	.text._ZN8pygpukit3ops2nn15copy_f16_kernelEPK6__halfPS2_m,"ax",@progbits
	.align	128
        .global         _ZN8pygpukit3ops2nn15copy_f16_kernelEPK6__halfPS2_m
        .type           _ZN8pygpukit3ops2nn15copy_f16_kernelEPK6__halfPS2_m,@function
        .size           _ZN8pygpukit3ops2nn15copy_f16_kernelEPK6__halfPS2_m,(.L_x_137 - _ZN8pygpukit3ops2nn15copy_f16_kernelEPK6__halfPS2_m)
        .other          _ZN8pygpukit3ops2nn15copy_f16_kernelEPK6__halfPS2_m,@"STO_CUDA_ENTRY STV_DEFAULT"
_ZN8pygpukit3ops2nn15copy_f16_kernelEPK6__halfPS2_m:
.text._ZN8pygpukit3ops2nn15copy_f16_kernelEPK6__halfPS2_m:
        /* <DEDUP_REMOVED lines=20> */
.L_x_10:
        /* <DEDUP_REMOVED lines=12> */
.L_x_137:


//--------------------- .text._ZN8pygpukit3ops2nn15copy_f32_kernelEPKfPfm --------------------------
	.section	.text._ZN8pygpukit3ops2nn15copy_f32_kernelEPKfPfm,"ax",@progbits
	.align	128
        .global         _ZN8pygpukit3ops2nn15copy_f32_kernelEPKfPfm
        .type           _ZN8pygpukit3ops2nn15copy_f32_kernelEPKfPfm,@function
        .size           _ZN8pygpukit3ops2nn15copy_f32_kernelEPKfPfm,(.L_x_138 - _ZN8pygpukit3ops2nn15copy_f32_kernelEPKfPfm)
        .other          _ZN8pygpukit3ops2nn15copy_f32_kernelEPKfPfm,@"STO_CUDA_ENTRY STV_DEFAULT"
_ZN8pygpukit3ops2nn15copy_f32_kernelEPKfPfm:
.text._ZN8pygpukit3ops2nn15copy_f32_kernelEPKfPfm:
        /* <DEDUP_REMOVED lines=20> */
.L_x_11:
        /* <DEDUP_REMOVED lines=12> */
.L_x_138:


//--------------------- .text._ZN8pygpukit3ops2nn26transpose_0132_bf16_kernelEPK13__nv_bfloat16PS2_mmmm --------------------------
	.section	.text._ZN8pygpukit3ops2nn26transpose_0132_bf16_kernelEPK13__nv_bfloat16PS2_mmmm,"ax",@progbits
	.align	128
        .global         _ZN8pygpukit3ops2nn26transpose_0132_bf16_kernelEPK13__nv_bfloat16PS2_mmmm
        .type           _ZN8pygpukit3ops2nn26transpose_0132_bf16_kernelEPK13__nv_bfloat16PS2_mmmm,@function
        .size           _ZN8pygpukit3ops2nn26transpose_0132_bf16_kernelEPK13__nv_bfloat16PS2_mmmm,(.L_x_114 - _ZN8pygpukit3ops2nn26transpose_0132_bf16_kernelEPK13__nv_bfloat16PS2_mmmm)
        .other          _ZN8pygpukit3ops2nn26transpose_0132_bf16_kernelEPK13__nv_bfloat16PS2_mmmm,@"STO_CUDA_ENTRY STV_DEFAULT"
_ZN8pygpukit3ops2nn26transpose_0132_bf16_kernelEPK13__nv_bfloat16PS2_mmmm:
.text._ZN8pygpukit3ops2nn26transpose_0132_bf16_kernelEPK13__nv_bfloat16PS2_mmmm:
[----:B------:R-:W-:Y:S01]  /*0000*/  LDC R1, c[0x0][0x37c] ;  /* 0x0000df00ff017b82 */ /* 0x000fe20000000800 */
[----:B------:R-:W0:Y:S01]  /*0010*/  LDCU.128 UR8, c[0x0][0x390] ;  /* 0x00007200ff0877ac */ /* 0x000e220008000c00 */
[----:B------:R-:W1:Y:S06]  /*0020*/  S2R R3, SR_TID.X ;  /* 0x0000000000037919 */ /* 0x000e6c0000002100 */
[----:B------:R-:W1:Y:S01]  /*0030*/  LDC R2, c[0x0][0x360] ;  /* 0x0000d800ff027b82 */ /* 0x000e620000000800 */
[----:B------:R-:W2:Y:S01]  /*0040*/  LDCU.128 UR12, c[0x0][0x3a0] ;  /* 0x00007400ff0c77ac */ /* 0x000ea20008000c00 */
[----:B0-----:R-:W-:-:S02]  /*0050*/  UIMAD UR6, UR11, UR8, URZ ;  /* 0x000000080b0672a4 */ /* 0x001fc4000f8e02ff */
[----:B------:R-:W-:-:S04]  /*0060*/  UIMAD.WIDE.U32 UR4, UR10, UR8, URZ ;  /* 0x000000080a0472a5 */ /* 0x000fc8000f8e00ff */
[----:B------:R-:W1:Y:S01]  /*0070*/  S2UR UR8, SR_CTAID.X ;  /* 0x00000000000879c3 */ /* 0x000e620000002500 */
[----:B------:R-:W-:-:S04]  /*0080*/  UIMAD UR6, UR10, UR9, UR6 ;  /* 0x000000090a0672a4 */ /* 0x000fc8000f8e0206 */
[----:B------:R-:W-:Y:S02]  /*0090*/  UIADD3 UR5, UPT, UPT, UR5, UR6, URZ ;  /* 0x0000000605057290 */ /* 0x000fe4000fffe0ff */
[----:B--2---:R-:W-:Y:S02]  /*00a0*/  UIMAD.WIDE.U32 UR6, UR4, UR12, URZ ;  /* 0x0000000c040672a5 */ /* 0x004fe4000f8e00ff */
[----:B------:R-:W-:Y:S02]  /*00b0*/  UIMAD UR5, UR5, UR12, URZ ;  /* 0x0000000c050572a4 */ /* 0x000fe4000f8e02ff */
[----:B------:R-:W-:Y:S02]  /*00c0*/  UIMAD.WIDE.U32 UR10, UR6, UR14, URZ ;  /* 0x0000000e060a72a5 */ /* 0x000fe4000f8e00ff */
[----:B------:R-:W-:-:S04]  /*00d0*/  UIMAD UR4, UR4, UR13, UR5 ;  /* 0x0000000d040472a4 */ /* 0x000fc8000f8e0205 */
[----:B------:R-:W-:-:S04]  /*00e0*/  UIADD3 UR4, UPT, UPT, UR7, UR4, URZ ;  /* 0x0000000407047290 */ /* 0x000fc8000fffe0ff */
[----:B------:R-:W-:Y:S01]  /*00f0*/  UIMAD UR4, UR4, UR14, URZ ;  /* 0x0000000e040472a4 */ /* 0x000fe2000f8e02ff */
[----:B-1----:R-:W-:-:S03]  /*0100*/  IMAD R2, R2, UR8, R3 ;  /* 0x0000000802027c24 */ /* 0x002fc6000f8e0203 */
[----:B------:R-:W-:-:S04]  /*0110*/  UIMAD UR4, UR6, UR15, UR4 ;  /* 0x0000000f060472a4 */ /* 0x000fc8000f8e0204 */
[----:B------:R-:W-:Y:S01]  /*0120*/  UIADD3 UR4, UPT, UPT, UR11, UR4, URZ ;  /* 0x000000040b047290 */ /* 0x000fe2000fffe0ff */
[----:B------:R-:W-:-:S05]  /*0130*/  ISETP.LT.U32.AND P0, PT, R2, UR10, PT ;  /* 0x0000000a02007c0c */ /* 0x000fca000bf01070 */
[----:B------:R-:W-:-:S04]  /*0140*/  MOV R0, UR4 ;  /* 0x0000000400007c02 */ /* 0x000fc80008000f00 */
[----:B------:R-:W-:-:S13]  /*0150*/  ISETP.GT.U32.AND.EX P0, PT, R0, RZ, PT, P0 ;  /* 0x000000ff0000720c */ /* 0x000fda0003f04100 */
[----:B------:R-:W-:Y:S05]  /*0160*/  @!P0 EXIT ;  /* 0x000000000000894d */ /* 0x000fea0003800000 */
[----:B------:R-:W-:-:S09]  /*0170*/  UISETP.NE.U32.AND UP0, UPT, UR15, URZ, UPT ;  /* 0x000000ff0f00728c */ /* 0x000fd2000bf05070 */
[----:B------:R-:W-:Y:S05]  /*0180*/  BRA.U UP0, `(.L_x_12) ;  /* 0x00000001005c7547 */ /* 0x000fea000b800000 */
[----:B------:R-:W0:Y:S01]  /*0190*/  I2F.U32.RP R0, UR14 ;  /* 0x0000000e00007d06 */ /* 0x000e220008209000 */
[----:B------:R-:W-:-:S07]  /*01a0*/  ISETP.NE.U32.AND P2, PT, RZ, UR14, PT ;  /* 0x0000000eff007c0c */ /* 0x000fce000bf45070 */
[----:B0-----:R-:W0:Y:S02]  /*01b0*/  MUFU.RCP R0, R0 ;  /* 0x0000000000007308 */ /* 0x001e240000001000 */
[----:B0-----:R-:W-:-:S06]  /*01c0*/  VIADD R4, R0, 0xffffffe ;  /* 0x0ffffffe00047836 */ /* 0x001fcc0000000000 */
[----:B------:R0:W1:Y:S02]  /*01d0*/  F2I.FTZ.U32.TRUNC.NTZ R5, R4 ;  /* 0x0000000400057305 */ /* 0x000064000021f000 */
[----:B0-----:R-:W-:Y:S01]  /*01e0*/  IMAD.MOV.U32 R4, RZ, RZ, RZ ;  /* 0x000000ffff047224 */ /* 0x001fe200078e00ff */
[----:B-1----:R-:W-:-:S05]  /*01f0*/  IADD3 R7, PT, PT, RZ, -R5, RZ ;  /* 0x80000005ff077210 */ /* 0x002fca0007ffe0ff */
[----:B------:R-:W-:-:S04]  /*0200*/  IMAD R7, R7, UR14, RZ ;  /* 0x0000000e07077c24 */ /* 0x000fc8000f8e02ff */
[----:B------:R-:W-:-:S04]  /*0210*/  IMAD.HI.U32 R5, R5, R7, R4 ;  /* 0x0000000705057227 */ /* 0x000fc800078e0004 */
[----:B------:R-:W-:Y:S02]  /*0220*/  IMAD.MOV.U32 R7, RZ, RZ, RZ ;  /* 0x000000ffff077224 */ /* 0x000fe400078e00ff */
[----:B------:R-:W-:-:S05]  /*0230*/  IMAD.HI.U32 R4, R5, R2, RZ ;  /* 0x0000000205047227 */ /* 0x000fca00078e00ff */
[----:B------:R-:W-:-:S05]  /*0240*/  IADD3 R5, PT, PT, -R4, RZ, RZ ;  /* 0x000000ff04057210 */ /* 0x000fca0007ffe1ff */
[----:B------:R-:W-:-:S05]  /*0250*/  IMAD R5, R5, UR14, R2 ;  /* 0x0000000e05057c24 */ /* 0x000fca000f8e0202 */
[----:B------:R-:W-:-:S13]  /*0260*/  ISETP.GE.U32.AND P0, PT, R5, UR14, PT ;  /* 0x0000000e05007c0c */ /* 0x000fda000bf06070 */
[----:B------:R-:W-:Y:S01]  /*0270*/  @P0 VIADD R5, R5, -UR14 ;  /* 0x8000000e05050c36 */ /* 0x000fe20008000000 */
[----:B------:R-:W-:-:S04]  /*0280*/  @P0 IADD3 R4, PT, PT, R4, 0x1, RZ ;  /* 0x0000000104040810 */ /* 0x000fc80007ffe0ff */
[----:B------:R-:W-:-:S13]  /*0290*/  ISETP.GE.U32.AND P1, PT, R5, UR14, PT ;  /* 0x0000000e05007c0c */ /* 0x000fda000bf26070 */
[----:B------:R-:W-:Y:S01]  /*02a0*/  @P1 VIADD R4, R4, 0x1 ;  /* 0x0000000104041836 */ /* 0x000fe20000000000 */
[----:B------:R-:W-:-:S04]  /*02b0*/  @!P2 LOP3.LUT R4, RZ, UR14, RZ, 0x33, !PT ;  /* 0x0000000eff04ac12 */ /* 0x000fc8000f8e33ff */
[----:B------:R-:W-:-:S05]  /*02c0*/  IADD3 R5, PT, PT, -R4, RZ, RZ ;  /* 0x000000ff04057210 */ /* 0x000fca0007ffe1ff */
[----:B------:R-:W-:Y:S02]  /*02d0*/  IMAD R6, R5, UR14, R2 ;  /* 0x0000000e05067c24 */ /* 0x000fe4000f8e0202 */
[----:B------:R-:W-:Y:S01]  /*02e0*/  HFMA2 R5, -RZ, RZ, 0, 0 ;  /* 0x00000000ff057431 */ /* 0x000fe200000001ff */
[----:B------:R-:W-:Y:S06]  /*02f0*/  BRA `(.L_x_13) ;  /* 0x00000000003c7947 */ /* 0x000fec0003800000 */
.L_x_12:
[----:B------:R-:W-:Y:S01]  /*0300*/  IMAD.MOV.U32 R9, RZ, RZ, R2 ;  /* 0x000000ffff097224 */ /* 0x000fe200078e0002 */
[----:B------:R-:W-:Y:S01]  /*0310*/  MOV R0, RZ ;  /* 0x000000ff00007202 */ /* 0x000fe20000000f00 */
[----:B------:R-:W0:Y:S01]  /*0320*/  LDCU.64 UR4, c[0x0][0x3a8] ;  /* 0x00007500ff0477ac */ /* 0x000e220008000a00 */
[----:B------:R-:W-:-:S07]  /*0330*/  MOV R8, 0x350 ;  /* 0x0000035000087802 */ /* 0x000fce0000000f00 */
[----:B0-----:R-:W-:Y:S05]  /*0340*/  CALL.REL.NOINC `($__internal_0_$__cuda_sm20_div_u64) ;  /* 0x0000000400247944 */ /* 0x001fea0003c00000 */
[----:B------:R-:W0:Y:S01]  /*0350*/  LDCU.64 UR4, c[0x0][0x3a8] ;  /* 0x00007500ff0477ac */ /* 0x000e220008000a00 */
[----:B------:R-:W-:Y:S01]  /*0360*/  IADD3 R5, P0, PT, RZ, -R0, RZ ;  /* 0x80000000ff057210 */ /* 0x000fe20007f1e0ff */
[----:B------:R-:W-:-:S04]  /*0370*/  HFMA2 R3, -RZ, RZ, 0, 0 ;  /* 0x00000000ff037431 */ /* 0x000fc800000001ff */
[----:B------:R-:W-:-:S04]  /*0380*/  IMAD.X R4, RZ, RZ, ~R11, P0 ;  /* 0x000000ffff047224 */ /* 0x000fc800000e0e0b */
[----:B0-----:R-:W-:Y:S02]  /*0390*/  IMAD R4, R4, UR4, RZ ;  /* 0x0000000404047c24 */ /* 0x001fe4000f8e02ff */
[----:B------:R-:W-:-:S04]  /*03a0*/  IMAD.WIDE.U32 R6, R5, UR4, R2 ;  /* 0x0000000405067c25 */ /* 0x000fc8000f8e0002 */
[----:B------:R-:W-:Y:S01]  /*03b0*/  IMAD R5, R5, UR5, R4 ;  /* 0x0000000505057c24 */ /* 0x000fe2000f8e0204 */
[----:B------:R-:W-:-:S03]  /*03c0*/  MOV R4, R0 ;  /* 0x0000000000047202 */ /* 0x000fc60000000f00 */
[----:B------:R-:W-:Y:S02]  /*03d0*/  IMAD.IADD R7, R7, 0x1, R5 ;  /* 0x0000000107077824 */ /* 0x000fe400078e0205 */
[----:B------:R-:W-:-:S07]  /*03e0*/  IMAD.MOV.U32 R5, RZ, RZ, R11 ;  /* 0x000000ffff057224 */ /* 0x000fce00078e000b */
.L_x_13:
[----:B------:R-:W0:Y:S01]  /*03f0*/  LDCU UR5, c[0x0][0x3a4] ;  /* 0x00007480ff0577ac */ /* 0x000e220008000800 */
[----:B------:R-:W1:Y:S01]  /*0400*/  LDCU.64 UR6, c[0x0][0x358] ;  /* 0x00006b00ff0677ac */ /* 0x000e620008000a00 */
[----:B0-----:R-:W-:-:S09]  /*0410*/  UISETP.NE.U32.AND UP0, UPT, UR5, URZ, UPT ;  /* 0x000000ff0500728c */ /* 0x001fd2000bf05070 */
[----:B-1----:R-:W-:Y:S05]  /*0420*/  BRA.U UP0, `(.L_x_14) ;  /* 0x0000000100647547 */ /* 0x002fea000b800000 */
[----:B------:R-:W0:Y:S01]  /*0430*/  LDCU UR4, c[0x0][0x3a0] ;  /* 0x00007400ff0477ac */ /* 0x000e220008000800 */
[----:B------:R-:W-:Y:S01]  /*0440*/  MOV R13, RZ ;  /* 0x000000ff000d7202 */ /* 0x000fe20000000f00 */
[----:B0-----:R-:W0:Y:S01]  /*0450*/  I2F.U32.RP R0, UR4 ;  /* 0x0000000400007d06 */ /* 0x001e220008209000 */
[----:B------:R-:W-:-:S07]  /*0460*/  ISETP.NE.U32.AND P2, PT, RZ, UR4, PT ;  /* 0x00000004ff007c0c */ /* 0x000fce000bf45070 */
[----:B0-----:R-:W0:Y:S02]  /*0470*/  MUFU.RCP R0, R0 ;  /* 0x0000000000007308 */ /* 0x001e240000001000 */
[----:B0-----:R-:W-:-:S06]  /*0480*/  IADD3 R8, PT, PT, R0, 0xffffffe, RZ ;  /* 0x0ffffffe00087810 */ /* 0x001fcc0007ffe0ff */
[----:B------:R0:W1:Y:S02]  /*0490*/  F2I.FTZ.U32.TRUNC.NTZ R9, R8 ;  /* 0x0000000800097305 */ /* 0x000064000021f000 */
[----:B0-----:R-:W-:Y:S02]  /*04a0*/  HFMA2 R8, -RZ, RZ, 0, 0 ;  /* 0x00000000ff087431 */ /* 0x001fe400000001ff */
[----:B-1----:R-:W-:-:S04]  /*04b0*/  IMAD R5, R9, UR4, RZ ;  /* 0x0000000409057c24 */ /* 0x002fc8000f8e02ff */
[----:B------:R-:W-:-:S04]  /*04c0*/  IMAD.MOV R5, RZ, RZ, -R5 ;  /* 0x000000ffff057224 */ /* 0x000fc800078e0a05 */
[----:B------:R-:W-:-:S06]  /*04d0*/  IMAD.HI.U32 R9, R9, R5, R8 ;  /* 0x0000000509097227 */ /* 0x000fcc00078e0008 */
[----:B------:R-:W-:-:S04]  /*04e0*/  IMAD.HI.U32 R9, R9, R4, RZ ;  /* 0x0000000409097227 */ /* 0x000fc800078e00ff */
[----:B------:R-:W-:-:S04]  /*04f0*/  IMAD.MOV R5, RZ, RZ, -R9 ;  /* 0x000000ffff057224 */ /* 0x000fc800078e0a09 */
[----:B------:R-:W-:-:S05]  /*0500*/  IMAD R5, R5, UR4, R4 ;  /* 0x0000000405057c24 */ /* 0x000fca000f8e0204 */
[----:B------:R-:W-:-:S13]  /*0510*/  ISETP.GE.U32.AND P0, PT, R5, UR4, PT ;  /* 0x0000000405007c0c */ /* 0x000fda000bf06070 */
[----:B------:R-:W-:Y:S01]  /*0520*/  @P0 IADD3 R5, PT, PT, R5, -UR4, RZ ;  /* 0x8000000405050c10 */ /* 0x000fe2000fffe0ff */
[----:B------:R-:W-:-:S03]  /*0530*/  @P0 VIADD R9, R9, 0x1 ;  /* 0x0000000109090836 */ /* 0x000fc60000000000 */
[----:B------:R-:W-:-:S13]  /*0540*/  ISETP.GE.U32.AND P1, PT, R5, UR4, PT ;  /* 0x0000000405007c0c */ /* 0x000fda000bf26070 */
[----:B------:R-:W-:Y:S02]  /*0550*/  @P1 IADD3 R9, PT, PT, R9, 0x1, RZ ;  /* 0x0000000109091810 */ /* 0x000fe40007ffe0ff */
[----:B------:R-:W-:-:S05]  /*0560*/  @!P2 LOP3.LUT R9, RZ, UR4, RZ, 0x33, !PT ;  /* 0x00000004ff09ac12 */ /* 0x000fca000f8e33ff */
[----:B------:R-:W-:-:S04]  /*0570*/  IMAD.MOV R5, RZ, RZ, -R9 ;  /* 0x000000ffff057224 */ /* 0x000fc800078e0a09 */
[----:B------:R-:W-:Y:S02]  /*0580*/  IMAD R10, R5, UR4, R4 ;  /* 0x00000004050a7c24 */ /* 0x000fe4000f8e0204 */
[----:B------:R-:W-:Y:S02]  /*0590*/  HFMA2 R5, -RZ, RZ, 0, 0 ;  /* 0x00000000ff057431 */ /* 0x000fe400000001ff */
[----:B------:R-:W-:Y:S01]  /*05a0*/  IMAD.MOV.U32 R4, RZ, RZ, R9 ;  /* 0x000000ffff047224 */ /* 0x000fe200078e0009 */
[----:B------:R-:W-:Y:S06]  /*05b0*/  BRA `(.L_x_15) ;  /* 0x00000000003c7947 */ /* 0x000fec0003800000 */
.L_x_14:
[----:B------:R-:W-:Y:S01]  /*05c0*/  IMAD.MOV.U32 R9, RZ, RZ, R4 ;  /* 0x000000ffff097224 */ /* 0x000fe200078e0004 */
[----:B------:R-:W-:Y:S01]  /*05d0*/  MOV R0, R5 ;  /* 0x0000000500007202 */ /* 0x000fe20000000f00 */
[----:B------:R-:W0:Y:S01]  /*05e0*/  LDCU.64 UR4, c[0x0][0x3a0] ;  /* 0x00007400ff0477ac */ /* 0x000e220008000a00 */
[----:B------:R-:W-:-:S07]  /*05f0*/  MOV R8, 0x610 ;  /* 0x0000061000087802 */ /* 0x000fce0000000f00 */
[----:B0-----:R-:W-:Y:S05]  /*0600*/  CALL.REL.NOINC `($__internal_0_$__cuda_sm20_div_u64) ;  /* 0x0000000000747944 */ /* 0x001fea0003c00000 */
[----:B------:R-:W0:Y:S01]  /*0610*/  LDCU.64 UR4, c[0x0][0x3a0] ;  /* 0x00007400ff0477ac */ /* 0x000e220008000a00 */
[----:B------:R-:W-:-:S05]  /*0620*/  IADD3 R13, P0, PT, RZ, -R0, RZ ;  /* 0x80000000ff0d7210 */ /* 0x000fca0007f1e0ff */
[----:B------:R-:W-:-:S04]  /*0630*/  IMAD.X R8, RZ, RZ, ~R11, P0 ;  /* 0x000000ffff087224 */ /* 0x000fc800000e0e0b */
[----:B0-----:R-:W-:Y:S02]  /*0640*/  IMAD R8, R8, UR4, RZ ;  /* 0x0000000408087c24 */ /* 0x001fe4000f8e02ff */
[----:B------:R-:W-:-:S04]  /*0650*/  IMAD.WIDE.U32 R4, R13, UR4, R4 ;  /* 0x000000040d047c25 */ /* 0x000fc8000f8e0004 */
[----:B------:R-:W-:Y:S01]  /*0660*/  IMAD R13, R13, UR5, R8 ;  /* 0x000000050d0d7c24 */ /* 0x000fe2000f8e0208 */
[----:B------:R-:W-:Y:S02]  /*0670*/  MOV R10, R4 ;  /* 0x00000004000a7202 */ /* 0x000fe40000000f00 */
[----:B------:R-:W-:Y:S01]  /*0680*/  MOV R4, R0 ;  /* 0x0000000000047202 */ /* 0x000fe20000000f00 */
[----:B------:R-:W-:Y:S02]  /*0690*/  IMAD.IADD R13, R5, 0x1, R13 ;  /* 0x00000001050d7824 */ /* 0x000fe400078e020d */
[----:B------:R-:W-:-:S07]  /*06a0*/  IMAD.MOV.U32 R5, RZ, RZ, R11 ;  /* 0x000000ffff057224 */ /* 0x000fce00078e000b */
.L_x_15:
[----:B------:R-:W0:Y:S02]  /*06b0*/  LDCU.128 UR8, c[0x0][0x380] ;  /* 0x00007000ff0877ac */ /* 0x000e240008000c00 */
[----:B0-----:R-:W-:-:S04]  /*06c0*/  LEA R8, P0, R2, UR8, 0x1 ;  /* 0x0000000802087c11 */ /* 0x001fc8000f8008ff */
[----:B------:R-:W-:Y:S01]  /*06d0*/  LEA.HI.X R9, R2, UR9, RZ, 0x1, P0 ;  /* 0x0000000902097c11 */ /* 0x000fe200080f0cff */
[----:B------:R-:W0:Y:S05]  /*06e0*/  LDCU.64 UR8, c[0x0][0x3a8] ;  /* 0x00007500ff0877ac */ /* 0x000e2a0008000a00 */
[----:B------:R-:W2:Y:S01]  /*06f0*/  LDG.E.U16.CONSTANT R9, desc[UR6][R8.64] ;  /* 0x0000000608097981 */ /* 0x000ea2000c1e9500 */
[----:B0-----:R-:W-:Y:S02]  /*0700*/  IMAD R5, R5, UR8, RZ ;  /* 0x0000000805057c24 */ /* 0x001fe4000f8e02ff */
[----:B------:R-:W-:-:S04]  /*0710*/  IMAD.WIDE.U32 R2, R4, UR8, R6 ;  /* 0x0000000804027c25 */ /* 0x000fc8000f8e0006 */
[----:B------:R-:W-:Y:S02]  /*0720*/  IMAD R5, R4, UR9, R5 ;  /* 0x0000000904057c24 */ /* 0x000fe4000f8e0205 */
[----:B------:R-:W-:-:S03]  /*0730*/  IMAD.MOV.U32 R4, RZ, RZ, R10 ;  /* 0x000000ffff047224 */ /* 0x000fc600078e000a */
[----:B------:R-:W-:Y:S02]  /*0740*/  IADD3 R0, PT, PT, R3, R5, RZ ;  /* 0x0000000503007210 */ /* 0x000fe40007ffe0ff */
[----:B------:R-:W-:-:S03]  /*0750*/  MOV R5, R13 ;  /* 0x0000000d00057202 */ /* 0x000fc60000000f00 */
[----:B------:R-:W-:Y:S02]  /*0760*/  IMAD R3, R0, UR4, RZ ;  /* 0x0000000400037c24 */ /* 0x000fe4000f8e02ff */
[----:B------:R-:W-:-:S04]  /*0770*/  IMAD.WIDE.U32 R4, R2, UR4, R4 ;  /* 0x0000000402047c25 */ /* 0x000fc8000f8e0004 */
[----:B------:R-:W-:Y:S01]  /*0780*/  IMAD R3, R2, UR5, R3 ;  /* 0x0000000502037c24 */ /* 0x000fe2000f8e0203 */
[----:B------:R-:W-:-:S03]  /*0790*/  LEA R2, P0, R4, UR10, 0x1 ;  /* 0x0000000a04027c11 */ /* 0x000fc6000f8008ff */
[----:B------:R-:W-:-:S05]  /*07a0*/  IMAD.IADD R3, R5, 0x1, R3 ;  /* 0x0000000105037824 */ /* 0x000fca00078e0203 */
[----:B------:R-:W-:-:S05]  /*07b0*/  LEA.HI.X R3, R4, UR11, R3, 0x1, P0 ;  /* 0x0000000b04037c11 */ /* 0x000fca00080f0c03 */
[----:B--2---:R-:W-:Y:S01]  /*07c0*/  STG.E.U16 desc[UR6][R2.64], R9 ;  /* 0x0000000902007986 */ /* 0x004fe2000c101506 */
[----:B------:R-:W-:Y:S05]  /*07d0*/  EXIT ;  /* 0x000000000000794d */ /* 0x000fea0003800000 */
        .weak           $__internal_0_$__cuda_sm20_div_u64
        .type           $__internal_0_$__cuda_sm20_div_u64,@function
        .size           $__internal_0_$__cuda_sm20_div_u64,(.L_x_114 - $__internal_0_$__cuda_sm20_div_u64)
$__internal_0_$__cuda_sm20_div_u64:
[----:B------:R-:W0:Y:S08]  /*07e0*/  I2F.U64.RP R14, UR4 ;  /* 0x00000004000e7d12 */ /* 0x000e300008309000 */
[----:B0-----:R-:W0:Y:S02]  /*07f0*/  MUFU.RCP R14, R14 ;  /* 0x0000000e000e7308 */ /* 0x001e240000001000 */
[----:B0-----:R-:W-:-:S06]  /*0800*/  IADD3 R10, PT, PT, R14, 0x1ffffffe, RZ ;  /* 0x1ffffffe0e0a7810 */ /* 0x001fcc0007ffe0ff */
[----:B------:R-:W0:Y:S02]  /*0810*/  F2I.U64.TRUNC R10, R10 ;  /* 0x0000000a000a7311 */ /* 0x000e24000020d800 */
[----:B0-----:R-:W-:-:S04]  /*0820*/  IMAD.WIDE.U32 R12, R10, UR4, RZ ;  /* 0x000000040a0c7c25 */ /* 0x001fc8000f8e00ff */
[----:B------:R-:W-:Y:S01]  /*0830*/  IMAD R13, R10, UR5, R13 ;  /* 0x000000050a0d7c24 */ /* 0x000fe2000f8e020d */
[----:B------:R-:W-:-:S03]  /*0840*/  IADD3 R15, P0, PT, RZ, -R12, RZ ;  /* 0x8000000cff0f7210 */ /* 0x000fc60007f1e0ff */
[----:B------:R-:W-:Y:S02]  /*0850*/  IMAD R13, R11, UR4, R13 ;  /* 0x000000040b0d7c24 */ /* 0x000fe4000f8e020d */
[----:B------:R-:W-:-:S04]  /*0860*/  IMAD.HI.U32 R12, R10, R15, RZ ;  /* 0x0000000f0a0c7227 */ /* 0x000fc800078e00ff */
[----:B------:R-:W-:Y:S01]  /*0870*/  IMAD.X R17, RZ, RZ, ~R13, P0 ;  /* 0x000000ffff117224 */ /* 0x000fe200000e0e0d */
[----:B------:R-:W-:-:S03]  /*0880*/  MOV R13, R10 ;  /* 0x0000000a000d7202 */ /* 0x000fc60000000f00 */
[-C--:B------:R-:W-:Y:S02]  /*0890*/  IMAD R19, R11, R17.reuse, RZ ;  /* 0x000000110b137224 */ /* 0x080fe400078e02ff */
[----:B------:R-:W-:-:S04]  /*08a0*/  IMAD.WIDE.U32 R12, P0, R10, R17, R12 ;  /* 0x000000110a0c7225 */ /* 0x000fc8000780000c */
[----:B------:R-:W-:-:S04]  /*08b0*/  IMAD.HI.U32 R17, R11, R17, RZ ;  /* 0x000000110b117227 */ /* 0x000fc800078e00ff */
[----:B------:R-:W-:-:S05]  /*08c0*/  IMAD.HI.U32 R12, P1, R11, R15, R12 ;  /* 0x0000000f0b0c7227 */ /* 0x000fca000782000c */
[----:B------:R-:W-:Y:S01]  /*08d0*/  IADD3 R13, P2, PT, R19, R12, RZ ;  /* 0x0000000c130d7210 */ /* 0x000fe20007f5e0ff */
[----:B------:R-:W-:-:S04]  /*08e0*/  IMAD.X R12, R17, 0x1, R11, P0 ;  /* 0x00000001110c7824 */ /* 0x000fc800000e060b */
[----:B------:R-:W-:Y:S01]  /*08f0*/  IMAD.WIDE.U32 R10, R13, UR4, RZ ;  /* 0x000000040d0a7c25 */ /* 0x000fe2000f8e00ff */
[----:B------:R-:W-:-:S03]  /*0900*/  IADD3.X R15, PT, PT, RZ, RZ, R12, P2, P1 ;  /* 0x000000ffff0f7210 */ /* 0x000fc600017e240c */
[----:B------:R-:W-:Y:S01]  /*0910*/  IMAD R12, R13, UR5, R11 ;  /* 0x000000050d0c7c24 */ /* 0x000fe2000f8e020b */
[----:B------:R-:W-:-:S03]  /*0920*/  IADD3 R11, P0, PT, RZ, -R10, RZ ;  /* 0x8000000aff0b7210 */ /* 0x000fc60007f1e0ff */
[----:B------:R-:W-:Y:S02]  /*0930*/  IMAD R10, R15, UR4, R12 ;  /* 0x000000040f0a7c24 */ /* 0x000fe4000f8e020c */
[----:B------:R-:W-:-:S03]  /*0940*/  IMAD.HI.U32 R12, R13, R11, RZ ;  /* 0x0000000b0d0c7227 */ /* 0x000fc600078e00ff */
[----:B------:R-:W-:-:S05]  /*0950*/  IADD3.X R10, PT, PT, RZ, ~R10, RZ, P0, !PT ;  /* 0x8000000aff0a7210 */ /* 0x000fca00007fe4ff */
[----:B------:R-:W-:-:S04]  /*0960*/  IMAD.WIDE.U32 R12, P0, R13, R10, R12 ;  /* 0x0000000a0d0c7225 */ /* 0x000fc8000780000c */
[C---:B------:R-:W-:Y:S02]  /*0970*/  IMAD R14, R15.reuse, R10, RZ ;  /* 0x0000000a0f0e7224 */ /* 0x040fe400078e02ff */
[----:B------:R-:W-:-:S04]  /*0980*/  IMAD.HI.U32 R13, P1, R15, R11, R12 ;  /* 0x0000000b0f0d7227 */ /* 0x000fc8000782000c */
[----:B------:R-:W-:Y:S02]  /*0990*/  HFMA2 R11, -RZ, RZ, 0, 0 ;  /* 0x00000000ff0b7431 */ /* 0x000fe400000001ff */
[----:B------:R-:W-:Y:S01]  /*09a0*/  IMAD.HI.U32 R10, R15, R10, RZ ;  /* 0x0000000a0f0a7227 */ /* 0x000fe200078e00ff */
[----:B------:R-:W-:-:S03]  /*09b0*/  IADD3 R13, P2, PT, R14, R13, RZ ;  /* 0x0000000d0e0d7210 */ /* 0x000fc60007f5e0ff */
[----:B------:R-:W-:Y:S02]  /*09c0*/  IMAD.X R15, R10, 0x1, R15, P0 ;  /* 0x000000010a0f7824 */ /* 0x000fe400000e060f */
[----:B------:R-:W-:-:S03]  /*09d0*/  IMAD.HI.U32 R10, R13, R9, RZ ;  /* 0x000000090d0a7227 */ /* 0x000fc600078e00ff */
[----:B------:R-:W-:Y:S01]  /*09e0*/  IADD3.X R15, PT, PT, RZ, RZ, R15, P2, P1 ;  /* 0x000000ffff0f7210 */ /* 0x000fe200017e240f */
[----:B------:R-:W-:-:S04]  /*09f0*/  IMAD.WIDE.U32 R10, R13, R0, R10 ;  /* 0x000000000d0a7225 */ /* 0x000fc800078e000a */
[C---:B------:R-:W-:Y:S02]  /*0a00*/  IMAD R13, R15.reuse, R0, RZ ;  /* 0x000000000f0d7224 */ /* 0x040fe400078e02ff */
[----:B------:R-:W-:-:S04]  /*0a10*/  IMAD.HI.U32 R10, P0, R15, R9, R10 ;  /* 0x000000090f0a7227 */ /* 0x000fc8000780000a */
[----:B------:R-:W-:Y:S01]  /*0a20*/  IMAD.HI.U32 R12, R15, R0, RZ ;  /* 0x000000000f0c7227 */ /* 0x000fe200078e00ff */
[----:B------:R-:W-:-:S03]  /*0a30*/  IADD3 R13, P1, PT, R13, R10, RZ ;  /* 0x0000000a0d0d7210 */ /* 0x000fc60007f3e0ff */
[----:B------:R-:W-:Y:S02]  /*0a40*/  IMAD.X R12, RZ, RZ, R12, P0 ;  /* 0x000000ffff0c7224 */ /* 0x000fe400000e060c */
[----:B------:R-:W-:-:S03]  /*0a50*/  IMAD.WIDE.U32 R10, R13, UR4, RZ ;  /* 0x000000040d0a7c25 */ /* 0x000fc6000f8e00ff */
[----:B------:R-:W-:Y:S01]  /*0a60*/  IADD3.X R12, PT, PT, RZ, R12, RZ, P1, !PT ;  /* 0x0000000cff0c7210 */ /* 0x000fe20000ffe4ff */
[----:B------:R-:W-:Y:S01]  /*0a70*/  IMAD R11, R13, UR5, R11 ;  /* 0x000000050d0b7c24 */ /* 0x000fe2000f8e020b */
[----:B------:R-:W-:-:S03]  /*0a80*/  IADD3 R15, P1, PT, -R10, R9, RZ ;  /* 0x000000090a0f7210 */ /* 0x000fc60007f3e1ff */
[----:B------:R-:W-:Y:S01]  /*0a90*/  IMAD R11, R12, UR4, R11 ;  /* 0x000000040c0b7c24 */ /* 0x000fe2000f8e020b */
[C---:B------:R-:W-:Y:S02]  /*0aa0*/  ISETP.GE.U32.AND P0, PT, R15.reuse, UR4, PT ;  /* 0x000000040f007c0c */ /* 0x040fe4000bf06070 */
[----:B------:R-:W-:Y:S02]  /*0ab0*/  IADD3 R10, P2, PT, R15, -UR4, RZ ;  /* 0x800000040f0a7c10 */ /* 0x000fe4000ff5e0ff */
[----:B------:R-:W-:Y:S02]  /*0ac0*/  IADD3.X R14, PT, PT, ~R11, R0, RZ, P1, !PT ;  /* 0x000000000b0e7210 */ /* 0x000fe40000ffe5ff */
[----:B------:R-:W-:Y:S02]  /*0ad0*/  IADD3 R0, P1, PT, R13, 0x1, RZ ;  /* 0x000000010d007810 */ /* 0x000fe40007f3e0ff */
[C---:B------:R-:W-:Y:S02]  /*0ae0*/  ISETP.GE.U32.AND.EX P0, PT, R14.reuse, UR5, PT, P0 ;  /* 0x000000050e007c0c */ /* 0x040fe4000bf06100 */
[----:B------:R-:W-:Y:S01]  /*0af0*/  IADD3.X R11, PT, PT, R14, ~UR5, RZ, P2, !PT ;  /* 0x800000050e0b7c10 */ /* 0x000fe200097fe4ff */
[----:B------:R-:W-:Y:S01]  /*0b00*/  IMAD.X R9, RZ, RZ, R12, P1 ;  /* 0x000000ffff097224 */ /* 0x000fe200008e060c */
[----:B------:R-:W-:-:S02]  /*0b10*/  SEL R10, R10, R15, P0 ;  /* 0x0000000f0a0a7207 */ /* 0x000fc40000000000 */
[----:B------:R-:W-:Y:S02]  /*0b20*/  SEL R13, R0, R13, P0 ;  /* 0x0000000d000d7207 */ /* 0x000fe40000000000 */
[----:B------:R-:W-:Y:S02]  /*0b30*/  SEL R11, R11, R14, P0 ;  /* 0x0000000e0b0b7207 */ /* 0x000fe40000000000 */
[----:B------:R-:W-:Y:S02]  /*0b40*/  SEL R12, R9, R12, P0 ;  /* 0x0000000c090c7207 */ /* 0x000fe40000000000 */
[----:B------:R-:W-:Y:S02]  /*0b50*/  ISETP.GE.U32.AND P0, PT, R10, UR4, PT ;  /* 0x000000040a007c0c */ /* 0x000fe4000bf06070 */
[----:B------:R-:W-:Y:S02]  /*0b60*/  IADD3 R0, P2, PT, R13, 0x1, RZ ;  /* 0x000000010d007810 */ /* 0x000fe40007f5e0ff */
[----:B------:R-:W-:-:S02]  /*0b70*/  ISETP.GE.U32.AND.EX P0, PT, R11, UR5, PT, P0 ;  /* 0x000000050b007c0c */ /* 0x000fc4000bf06100 */
[----:B------:R-:W-:Y:S02]  /*0b80*/  ISETP.NE.U32.AND P1, PT, RZ, UR4, PT ;  /* 0x00000004ff007c0c */ /* 0x000fe4000bf25070 */
[-C--:B------:R-:W-:Y:S02]  /*0b90*/  IADD3.X R11, PT, PT, RZ, R12.reuse, RZ, P2, !PT ;  /* 0x0000000cff0b7210 */ /* 0x080fe400017fe4ff */
[----:B------:R-:W-:Y:S02]  /*0ba0*/  MOV R9, 0x0 ;  /* 0x0000000000097802 */ /* 0x000fe40000000f00 */
[----:B------:R-:W-:Y:S02]  /*0bb0*/  ISETP.NE.AND.EX P1, PT, RZ, UR5, PT, P1 ;  /* 0x00000005ff007c0c */ /* 0x000fe4000bf25310 */
[----:B------:R-:W-:Y:S02]  /*0bc0*/  SEL R0, R0, R13, P0 ;  /* 0x0000000d00007207 */ /* 0x000fe40000000000 */
[----:B------:R-:W-:-:S02]  /*0bd0*/  SEL R11, R11, R12, P0 ;  /* 0x0000000c0b0b7207 */ /* 0x000fc40000000000 */
[----:B------:R-:W-:Y:S02]  /*0be0*/  SEL R0, R0, 0xffffffff, P1 ;  /* 0xffffffff00007807 */ /* 0x000fe40000800000 */
[----:B------:R-:W-:Y:S01]  /*0bf0*/  SEL R11, R11, 0xffffffff, P1 ;  /* 0xffffffff0b0b7807 */ /* 0x000fe20000800000 */
[----:B------:R-:W-:Y:S06]  /*0c00*/  RET.REL.NODEC R8 `(_ZN8pygpukit3ops2nn26transpose_0132_bf16_kernelEPK13__nv_bfloat16PS2_mmmm) ;  /* 0xfffffff008fc7950 */ /* 0x000fec0003c3ffff */
.L_x_16:
        /* <DEDUP_REMOVED lines=15> */
.L_x_114:


//--------------------- .text._ZN8pygpukit3ops2nn25transpose_0132_f16_kernelEPK6__halfPS2_mmmm --------------------------
	.section	.text._ZN8pygpukit3ops2nn25transpose_0132_f16_kernelEPK6__halfPS2_mmmm,"ax",@progbits
	.align	128
        .global         _ZN8pygpukit3ops2nn25transpose_0132_f16_kernelEPK6__halfPS2_mmmm
        .type           _ZN8pygpukit3ops2nn25transpose_0132_f16_kernelEPK6__halfPS2_mmmm,@function
        .size           _ZN8pygpukit3ops2nn25transpose_0132_f16_kernelEPK6__halfPS2_mmmm,(.L_x_115 - _ZN8pygpukit3ops2nn25transpose_0132_f16_kernelEPK6__halfPS2_mmmm)
        .other          _ZN8pygpukit3ops2nn25transpose_0132_f16_kernelEPK6__halfPS2_mmmm,@"STO_CUDA_ENTRY STV_DEFAULT"
_ZN8pygpukit3ops2nn25transpose_0132_f16_kernelEPK6__halfPS2_mmmm:
.text._ZN8pygpukit3ops2nn25transpose_0132_f16_kernelEPK6__halfPS2_mmmm:
        /* <DEDUP_REMOVED lines=48> */
.L_x_17:
[----:B------:R-:W-:Y:S01]  /*0300*/  IMAD.MOV.U32 R9, RZ, RZ, R2 ;  /* 0x000000ffff097224 */ /* 0x000fe200078e0002 */
[----:B------:R-:W-:Y:S01]  /*0310*/  MOV R0, RZ ;  /* 0x000000ff00007202 */ /* 0x000fe20000000f00 */
[----:B------:R-:W0:Y:S01]  /*0320*/  LDCU.64 UR4, c[0x0][0x3a8] ;  /* 0x00007500ff0477ac */ /* 0x000e220008000a00 */
[----:B------:R-:W-:-:S07]  /*0330*/  MOV R8, 0x350 ;  /* 0x0000035000087802 */ /* 0x000fce0000000f00 */
[----:B0-----:R-:W-:Y:S05]  /*0340*/  CALL.REL.NOINC `($__internal_1_$__cuda_sm20_div_u64) ;  /* 0x0000000400247944 */ /* 0x001fea0003c00000 */
        /* <DEDUP_REMOVED lines=10> */
.L_x_18:
        /* <DEDUP_REMOVED lines=29> */
.L_x_19:
[----:B------:R-:W-:Y:S01]  /*05c0*/  IMAD.MOV.U32 R9, RZ, RZ, R4 ;  /* 0x000000ffff097224 */ /* 0x000fe200078e0004 */
[----:B------:R-:W-:Y:S01]  /*05d0*/  MOV R0, R5 ;  /* 0x0000000500007202 */ /* 0x000fe20000000f00 */
[----:B------:R-:W0:Y:S01]  /*05e0*/  LDCU.64 UR4, c[0x0][0x3a0] ;  /* 0x00007400ff0477ac */ /* 0x000e220008000a00 */
[----:B------:R-:W-:-:S07]  /*05f0*/  MOV R8, 0x610 ;  /* 0x0000061000087802 */ /* 0x000fce0000000f00 */
[----:B0-----:R-:W-:Y:S05]  /*0600*/  CALL.REL.NOINC `($__internal_1_$__cuda_sm20_div_u64) ;  /* 0x0000000000747944 */ /* 0x001fea0003c00000 */
        /* <DEDUP_REMOVED lines=10> */
.L_x_20:
        /* <DEDUP_REMOVED lines=19> */
        .weak           $__internal_1_$__cuda_sm20_div_u64
        .type           $__internal_1_$__cuda_sm20_div_u64,@function
        .size           $__internal_1_$__cuda_sm20_div_u64,(.L_x_115 - $__internal_1_$__cuda_sm20_div_u64)
$__internal_1_$__cuda_sm20_div_u64:
        /* <DEDUP_REMOVED lines=66> */
[----:B------:R-:W-:Y:S06]  /*0c00*/  RET.REL.NODEC R8 `(_ZN8pygpukit3ops2nn25transpose_0132_f16_kernelEPK6__halfPS2_mmmm) ;  /* 0xfffffff008fc7950 */ /* 0x000fec0003c3ffff */
.L_x_21:
        /* <DEDUP_REMOVED lines=15> */
.L_x_115:


//--------------------- .text._ZN8pygpukit3ops2nn25transpose_0132_f32_kernelEPKfPfmmmm --------------------------
	.section	.text._ZN8pygpukit3ops2nn25transpose_0132_f32_kernelEPKfPfmmmm,"ax",@progbits
	.align	128
        .global         _ZN8pygpukit3ops2nn25transpose_0132_f32_kernelEPKfPfmmmm
        .type           _ZN8pygpukit3ops2nn25transpose_0132_f32_kernelEPKfPfmmmm,@function
        .size           _ZN8pygpukit3ops2nn25transpose_0132_f32_kernelEPKfPfmmmm,(.L_x_116 - _ZN8pygpukit3ops2nn25transpose_0132_f32_kernelEPKfPfmmmm)
        .other          _ZN8pygpukit3ops2nn25transpose_0132_f32_kernelEPKfPfmmmm,@"STO_CUDA_ENTRY STV_DEFAULT"
_ZN8pygpukit3ops2nn25transpose_0132_f32_kernelEPKfPfmmmm:
.text._ZN8pygpukit3ops2nn25transpose_0132_f32_kernelEPKfPfmmmm:
        /* <DEDUP_REMOVED lines=48> */
.L_x_22:
[----:B------:R-:W-:Y:S01]  /*0300*/  IMAD.MOV.U32 R9, RZ, RZ, R2 ;  /* 0x000000ffff097224 */ /* 0x000fe200078e0002 */
[----:B------:R-:W-:Y:S01]  /*0310*/  MOV R0, RZ ;  /* 0x000000ff00007202 */ /* 0x000fe20000000f00 */
[----:B------:R-:W0:Y:S01]  /*0320*/  LDCU.64 UR4, c[0x0][0x3a8] ;  /* 0x00007500ff0477ac */ /* 0x000e220008000a00 */
[----:B------:R-:W-:-:S07]  /*0330*/  MOV R8, 0x350 ;  /* 0x0000035000087802 */ /* 0x000fce0000000f00 */
[----:B0-----:R-:W-:Y:S05]  /*0340*/  CALL.REL.NOINC `($__internal_2_$__cuda_sm20_div_u64) ;  /* 0x0000000400247944 */ /* 0x001fea0003c00000 */
        /* <DEDUP_REMOVED lines=10> */
.L_x_23:
        /* <DEDUP_REMOVED lines=29> */
.L_x_24:
[----:B------:R-:W-:Y:S01]  /*05c0*/  IMAD.MOV.U32 R9, RZ, RZ, R4 ;  /* 0x000000ffff097224 */ /* 0x000fe200078e0004 */
[----:B------:R-:W-:Y:S01]  /*05d0*/  MOV R0, R5 ;  /* 0x0000000500007202 */ /* 0x000fe20000000f00 */
[----:B------:R-:W0:Y:S01]  /*05e0*/  LDCU.64 UR4, c[0x0][0x3a0] ;  /* 0x00007400ff0477ac */ /* 0x000e220008000a00 */
[----:B------:R-:W-:-:S07]  /*05f0*/  MOV R8, 0x610 ;  /* 0x0000061000087802 */ /* 0x000fce0000000f00 */
[----:B0-----:R-:W-:Y:S05]  /*0600*/  CALL.REL.NOINC `($__internal_2_$__cuda_sm20_div_u64) ;  /* 0x0000000000747944 */ /* 0x001fea0003c00000 */
        /* <DEDUP_REMOVED lines=10> */
.L_x_25:
[----:B------:R-:W0:Y:S02]  /*06b0*/  LDCU.128 UR8, c[0x0][0x380] ;  /* 0x00007000ff0877ac */ /* 0x000e240008000c00 */
[----:B0-----:R-:W-:-:S04]  /*06c0*/  LEA R8, P0, R2, UR8, 0x2 ;  /* 0x0000000802087c11 */ /* 0x001fc8000f8010ff */
[----:B------:R-:W-:Y:S01]  /*06d0*/  LEA.HI.X R9, R2, UR9, RZ, 0x2, P0 ;  /* 0x0000000902097c11 */ /* 0x000fe200080f14ff */
[----:B------:R-:W0:Y:S05]  /*06e0*/  LDCU.64 UR8, c[0x0][0x3a8] ;  /* 0x00007500ff0877ac */ /* 0x000e2a0008000a00 */
[----:B------:R-:W2:Y:S01]  /*06f0*/  LDG.E.CONSTANT R9, desc[UR6][R8.64] ;  /* 0x0000000608097981 */ /* 0x000ea2000c1e9900 */
        /* <DEDUP_REMOVED lines=12> */
[----:B--2---:R-:W-:Y:S01]  /*07c0*/  STG.E desc[UR6][R2.64], R9 ;  /* 0x0000000902007986 */ /* 0x004fe2000c101906 */
[----:B------:R-:W-:Y:S05]  /*07d0*/  EXIT ;  /* 0x000000000000794d */ /* 0x000fea0003800000 */
        .weak           $__internal_2_$__cuda_sm20_div_u64
        .type           $__internal_2_$__cuda_sm20_div_u64,@function
        .size           $__internal_2_$__cuda_sm20_div_u64,(.L_x_116 - $__internal_2_$__cuda_sm20_div_u64)
$__internal_2_$__cuda_sm20_div_u64:
        /* <DEDUP_REMOVED lines=66> */
[----:B------:R-:W-:Y:S06]  /*0c00*/  RET.REL.NODEC R8 `(_ZN8pygpukit3ops2nn25transpose_0132_f32_kernelEPKfPfmmmm) ;  /* 0xfffffff008fc7950 */ /* 0x000fec0003c3ffff */
.L_x_26:
        /* <DEDUP_REMOVED lines=15> */
.L_x_116:


//--------------------- .text._ZN8pygpukit3ops2nn26transpose_0213_bf16_kernelEPK13__nv_bfloat16PS2_mmmm --------------------------
	.section	.text._ZN8pygpukit3ops2nn26transpose_0213_bf16_kernelEPK13__nv_bfloat16PS2_mmmm,"ax",@progbits
	.align	128
        .global         _ZN8pygpukit3ops2nn26transpose_0213_bf16_kernelEPK13__nv_bfloat16PS2_mmmm
        .type           _ZN8pygpukit3ops2nn26transpose_0213_bf16_kernelEPK13__nv_bfloat16PS2_mmmm,@function
        .size           _ZN8pygpukit3ops2nn26transpose_0213_bf16_kernelEPK13__nv_bfloat16PS2_mmmm,(.L_x_117 - _ZN8pygpukit3ops2nn26transpose_0213_bf16_kernelEPK13__nv_bfloat16PS2_mmmm)
        .other          _ZN8pygpukit3ops2nn26transpose_0213_bf16_kernelEPK13__nv_bfloat16PS2_mmmm,@"STO_CUDA_ENTRY STV_DEFAULT"
_ZN8pygpukit3ops2nn26transpose_0213_bf16_kernelEPK13__nv_bfloat16PS2_mmmm:
.text._ZN8pygpukit3ops2nn26transpose_0213_bf16_kernelEPK13__nv_bfloat16PS2_mmmm:
        /* <DEDUP_REMOVED lines=48> */
.L_x_27:
[----:B------:R-:W-:Y:S01]  /*0300*/  IMAD.MOV.U32 R12, RZ, RZ, R2 ;  /* 0x000000ffff0c7224 */ /* 0x000fe200078e0002 */
[----:B------:R-:W-:Y:S01]  /*0310*/  MOV R13, RZ ;  /* 0x000000ff000d7202 */ /* 0x000fe20000000f00 */
[----:B------:R-:W0:Y:S01]  /*0320*/  LDCU.64 UR4, c[0x0][0x3a8] ;  /* 0x00007500ff0477ac */ /* 0x000e220008000a00 */
[----:B------:R-:W-:-:S07]  /*0330*/  MOV R0, 0x350 ;  /* 0x0000035000007802 */ /* 0x000fce0000000f00 */
[----:B0-----:R-:W-:Y:S05]  /*0340*/  CALL.REL.NOINC `($__internal_3_$__cuda_sm20_div_u64) ;  /* 0x0000000400cc7944 */ /* 0x001fea0003c00000 */
[----:B------:R-:W0:Y:S01]  /*0350*/  LDCU.64 UR4, c[0x0][0x3a8] ;  /* 0x00007500ff0477ac */ /* 0x000e220008000a00 */
[-C--:B------:R-:W-:Y:S01]  /*0360*/  IADD3 R5, P0, PT, RZ, -R10.reuse, RZ ;  /* 0x8000000aff057210 */ /* 0x080fe20007f1e0ff */
[----:B------:R-:W-:Y:S01]  /*0370*/  HFMA2 R3, -RZ, RZ, 0, 0 ;  /* 0x00000000ff037431 */ /* 0x000fe200000001ff */
[----:B------:R-:W-:-:S03]  /*0380*/  MOV R4, R10 ;  /* 0x0000000a00047202 */ /* 0x000fc60000000f00 */
[----:B------:R-:W-:-:S04]  /*0390*/  IMAD.X R0, RZ, RZ, ~R11, P0 ;  /* 0x000000ffff007224 */ /* 0x000fc800000e0e0b */
[----:B0-----:R-:W-:Y:S02]  /*03a0*/  IMAD R0, R0, UR4, RZ ;  /* 0x0000000400007c24 */ /* 0x001fe4000f8e02ff */
[----:B------:R-:W-:-:S04]  /*03b0*/  IMAD.WIDE.U32 R6, R5, UR4, R2 ;  /* 0x0000000405067c25 */ /* 0x000fc8000f8e0002 */
[----:B------:R-:W-:-:S04]  /*03c0*/  IMAD R5, R5, UR5, R0 ;  /* 0x0000000505057c24 */ /* 0x000fc8000f8e0200 */
[----:B------:R-:W-:Y:S02]  /*03d0*/  IMAD.IADD R7, R7, 0x1, R5 ;  /* 0x0000000107077824 */ /* 0x000fe400078e0205 */
[----:B------:R-:W-:-:S07]  /*03e0*/  IMAD.MOV.U32 R5, RZ, RZ, R11 ;  /* 0x000000ffff057224 */ /* 0x000fce00078e000b */
.L_x_28:
[----:B------:R-:W0:Y:S02]  /*03f0*/  LDCU UR4, c[0x0][0x3a4] ;  /* 0x00007480ff0477ac */ /* 0x000e240008000800 */
[----:B0-----:R-:W-:-:S09]  /*0400*/  UISETP.NE.U32.AND UP0, UPT, UR4, URZ, UPT ;  /* 0x000000ff0400728c */ /* 0x001fd2000bf05070 */
[----:B------:R-:W-:Y:S05]  /*0410*/  BRA.U UP0, `(.L_x_29) ;  /* 0x0000000100647547 */ /* 0x000fea000b800000 */
[----:B------:R-:W0:Y:S02]  /*0420*/  LDCU UR4, c[0x0][0x3a0] ;  /* 0x00007400ff0477ac */ /* 0x000e240008000800 */
[----:B0-----:R-:W0:Y:S01]  /*0430*/  I2F.U32.RP R0, UR4 ;  /* 0x0000000400007d06 */ /* 0x001e220008209000 */
[----:B------:R-:W-:-:S07]  /*0440*/  ISETP.NE.U32.AND P2, PT, RZ, UR4, PT ;  /* 0x00000004ff007c0c */ /* 0x000fce000bf45070 */
[----:B0-----:R-:W0:Y:S02]  /*0450*/  MUFU.RCP R0, R0 ;  /* 0x0000000000007308 */ /* 0x001e240000001000 */
[----:B0-----:R-:W-:-:S06]  /*0460*/  IADD3 R8, PT, PT, R0, 0xffffffe, RZ ;  /* 0x0ffffffe00087810 */ /* 0x001fcc0007ffe0ff */
[----:B------:R0:W1:Y:S02]  /*0470*/  F2I.FTZ.U32.TRUNC.NTZ R9, R8 ;  /* 0x0000000800097305 */ /* 0x000064000021f000 */
[----:B0-----:R-:W-:Y:S02]  /*0480*/  HFMA2 R8, -RZ, RZ, 0, 0 ;  /* 0x00000000ff087431 */ /* 0x001fe400000001ff */
[----:B-1----:R-:W-:-:S04]  /*0490*/  IMAD.MOV R5, RZ, RZ, -R9 ;  /* 0x000000ffff057224 */ /* 0x002fc800078e0a09 */
[----:B------:R-:W-:-:S04]  /*04a0*/  IMAD R5, R5, UR4, RZ ;  /* 0x0000000405057c24 */ /* 0x000fc8000f8e02ff */
[----:B------:R-:W-:-:S06]  /*04b0*/  IMAD.HI.U32 R9, R9, R5, R8 ;  /* 0x0000000509097227 */ /* 0x000fcc00078e0008 */
[----:B------:R-:W-:Y:S01]  /*04c0*/  IMAD.HI.U32 R10, R9, R4, RZ ;  /* 0x00000004090a7227 */ /* 0x000fe200078e00ff */
[----:B------:R-:W-:-:S03]  /*04d0*/  MOV R9, RZ ;  /* 0x000000ff00097202 */ /* 0x000fc60000000f00 */
        /* <DEDUP_REMOVED lines=13> */
.L_x_29:
[----:B------:R-:W-:Y:S01]  /*05b0*/  IMAD.MOV.U32 R12, RZ, RZ, R4 ;  /* 0x000000ffff0c7224 */ /* 0x000fe200078e0004 */
[----:B------:R-:W-:Y:S01]  /*05c0*/  MOV R13, R5 ;  /* 0x00000005000d7202 */ /* 0x000fe20000000f00 */
[----:B------:R-:W0:Y:S01]  /*05d0*/  LDCU.64 UR4, c[0x0][0x3a0] ;  /* 0x00007400ff0477ac */ /* 0x000e220008000a00 */
[----:B------:R-:W-:-:S07]  /*05e0*/  MOV R0, 0x600 ;  /* 0x0000060000007802 */ /* 0x000fce0000000f00 */
[----:B0-----:R-:W-:Y:S05]  /*05f0*/  CALL.REL.NOINC `($__internal_3_$__cuda_sm20_div_u64) ;  /* 0x0000000400207944 */ /* 0x001fea0003c00000 */
[----:B------:R-:W0:Y:S01]  /*0600*/  LDCU.64 UR4, c[0x0][0x3a0] ;  /* 0x00007400ff0477ac */ /* 0x000e220008000a00 */
[----:B------:R-:W-:Y:S01]  /*0610*/  IADD3 R13, P0, PT, RZ, -R10, RZ ;  /* 0x8000000aff0d7210 */ /* 0x000fe20007f1e0ff */
[----:B------:R-:W-:Y:S01]  /*0620*/  IMAD.MOV.U32 R9, RZ, RZ, R5 ;  /* 0x000000ffff097224 */ /* 0x000fe200078e0005 */
[----:B------:R-:W-:Y:S01]  /*0630*/  MOV R8, R4 ;  /* 0x0000000400087202 */ /* 0x000fe20000000f00 */
[----:B------:R-:W-:Y:S02]  /*0640*/  IMAD.MOV.U32 R4, RZ, RZ, R10 ;  /* 0x000000ffff047224 */ /* 0x000fe400078e000a */
[----:B------:R-:W-:-:S04]  /*0650*/  IMAD.X R0, RZ, RZ, ~R11, P0 ;  /* 0x000000ffff007224 */ /* 0x000fc800000e0e0b */
[----:B0-----:R-:W-:Y:S02]  /*0660*/  IMAD R0, R0, UR4, RZ ;  /* 0x0000000400007c24 */ /* 0x001fe4000f8e02ff */
[----:B------:R-:W-:-:S04]  /*0670*/  IMAD.WIDE.U32 R8, R13, UR4, R8 ;  /* 0x000000040d087c25 */ /* 0x000fc8000f8e0008 */
[----:B------:R-:W-:-:S05]  /*0680*/  IMAD R5, R13, UR5, R0 ;  /* 0x000000050d057c24 */ /* 0x000fca000f8e0200 */
[----:B------:R-:W-:Y:S02]  /*0690*/  IADD3 R9, PT, PT, R9, R5, RZ ;  /* 0x0000000509097210 */ /* 0x000fe40007ffe0ff */
[----:B------:R-:W-:-:S07]  /*06a0*/  MOV R5, R11 ;  /* 0x0000000b00057202 */ /* 0x000fce0000000f00 */
.L_x_30:
[----:B------:R-:W0:Y:S01]  /*06b0*/  LDCU UR5, c[0x0][0x39c] ;  /* 0x00007380ff0577ac */ /* 0x000e220008000800 */
[----:B------:R-:W1:Y:S01]  /*06c0*/  LDCU.64 UR6, c[0x0][0x358] ;  /* 0x00006b00ff0677ac */ /* 0x000e620008000a00 */
[----:B0-----:R-:W-:-:S09]  /*06d0*/  UISETP.NE.U32.AND UP0, UPT, UR5, URZ, UPT ;  /* 0x000000ff0500728c */ /* 0x001fd2000bf05070 */
[----:B-1----:R-:W-:Y:S05]  /*06e0*/  BRA.U UP0, `(.L_x_31) ;  /* 0x0000000100607547 */ /* 0x002fea000b800000 */
[----:B------:R-:W0:Y:S02]  /*06f0*/  LDCU UR4, c[0x0][0x398] ;  /* 0x00007300ff0477ac */ /* 0x000e240008000800 */
[----:B0-----:R-:W0:Y:S01]  /*0700*/  I2F.U32.RP R0, UR4 ;  /* 0x0000000400007d06 */ /* 0x001e220008209000 */
[----:B------:R-:W-:-:S07]  /*0710*/  ISETP.NE.U32.AND P2, PT, RZ, UR4, PT ;  /* 0x00000004ff007c0c */ /* 0x000fce000bf45070 */
[----:B0-----:R-:W0:Y:S02]  /*0720*/  MUFU.RCP R0, R0 ;  /* 0x0000000000007308 */ /* 0x001e240000001000 */
[----:B0-----:R-:W-:-:S06]  /*0730*/  VIADD R10, R0, 0xffffffe ;  /* 0x0ffffffe000a7836 */ /* 0x001fcc0000000000 */
[----:B------:R0:W1:Y:S02]  /*0740*/  F2I.FTZ.U32.TRUNC.NTZ R11, R10 ;  /* 0x0000000a000b7305 */ /* 0x000064000021f000 */
[----:B0-----:R-:W-:Y:S02]  /*0750*/  IMAD.MOV.U32 R10, RZ, RZ, RZ ;  /* 0x000000ffff0a7224 */ /* 0x001fe400078e00ff */
[----:B-1----:R-:W-:-:S05]  /*0760*/  IMAD R5, R11, UR4, RZ ;  /* 0x000000040b057c24 */ /* 0x002fca000f8e02ff */
[----:B------:R-:W-:-:S05]  /*0770*/  IADD3 R5, PT, PT, -R5, RZ, RZ ;  /* 0x000000ff05057210 */ /* 0x000fca0007ffe1ff */
[----:B------:R-:W-:-:S06]  /*0780*/  IMAD.HI.U32 R11, R11, R5, R10 ;  /* 0x000000050b0b7227 */ /* 0x000fcc00078e000a */
[----:B------:R-:W-:-:S05]  /*0790*/  IMAD.HI.U32 R10, R11, R4, RZ ;  /* 0x000000040b0a7227 */ /* 0x000fca00078e00ff */
[----:B------:R-:W-:-:S05]  /*07a0*/  IADD3 R5, PT, PT, -R10, RZ, RZ ;  /* 0x000000ff0a057210 */ /* 0x000fca0007ffe1ff */
[----:B------:R-:W-:-:S05]  /*07b0*/  IMAD R5, R5, UR4, R4 ;  /* 0x0000000405057c24 */ /* 0x000fca000f8e0204 */
[----:B------:R-:W-:-:S13]  /*07c0*/  ISETP.GE.U32.AND P0, PT, R5, UR4, PT ;  /* 0x0000000405007c0c */ /* 0x000fda000bf06070 */
[----:B------:R-:W-:Y:S01]  /*07d0*/  @P0 VIADD R5, R5, -UR4 ;  /* 0x8000000405050c36 */ /* 0x000fe20008000000 */
[----:B------:R-:W-:-:S04]  /*07e0*/  @P0 IADD3 R10, PT, PT, R10, 0x1, RZ ;  /* 0x000000010a0a0810 */ /* 0x000fc80007ffe0ff */
[----:B------:R-:W-:Y:S01]  /*07f0*/  ISETP.GE.U32.AND P1, PT, R5, UR4, PT ;  /* 0x0000000405007c0c */ /* 0x000fe2000bf26070 */
[----:B------:R-:W-:-:S12]  /*0800*/  IMAD.MOV.U32 R5, RZ, RZ, RZ ;  /* 0x000000ffff057224 */ /* 0x000fd800078e00ff */
[----:B------:R-:W-:Y:S01]  /*0810*/  @P1 VIADD R10, R10, 0x1 ;  /* 0x000000010a0a1836 */ /* 0x000fe20000000000 */
[----:B------:R-:W-:-:S04]  /*0820*/  @!P2 LOP3.LUT R10, RZ, UR4, RZ, 0x33, !PT ;  /* 0x00000004ff0aac12 */ /* 0x000fc8000f8e33ff */
[----:B------:R-:W-:-:S05]  /*0830*/  IADD3 R11, PT, PT, -R10, RZ, RZ ;  /* 0x000000ff0a0b7210 */ /* 0x000fca0007ffe1ff */
[----:B------:R-:W-:Y:S02]  /*0840*/  IMAD R4, R11, UR4, R4 ;  /* 0x000000040b047c24 */ /* 0x000fe4000f8e0204 */
[----:B------:R-:W-:Y:S01]  /*0850*/  HFMA2 R11, -RZ, RZ, 0, 0 ;  /* 0x00000000ff0b7431 */ /* 0x000fe200000001ff */
[----:B------:R-:W-:Y:S06]  /*0860*/  BRA `(.L_x_32) ;  /* 0x0000000000307947 */ /* 0x000fec0003800000 */
.L_x_31:
[----:B------:R-:W-:Y:S01]  /*0870*/  IMAD.MOV.U32 R12, RZ, RZ, R4 ;  /* 0x000000ffff0c7224 */ /* 0x000fe200078e0004 */
[----:B------:R-:W-:Y:S01]  /*0880*/  MOV R13, R5 ;  /* 0x00000005000d7202 */ /* 0x000fe20000000f00 */
[----:B------:R-:W0:Y:S01]  /*0890*/  LDCU.64 UR4, c[0x0][0x398] ;  /* 0x00007300ff0477ac */ /* 0x000e220008000a00 */
[----:B------:R-:W-:-:S07]  /*08a0*/  MOV R0, 0x8c0 ;  /* 0x000008c000007802 */ /* 0x000fce0000000f00 */
[----:B0-----:R-:W-:Y:S05]  /*08b0*/  CALL.REL.NOINC `($__internal_3_$__cuda_sm20_div_u64) ;  /* 0x0000000000707944 */ /* 0x001fea0003c00000 */
[----:B------:R-:W0:Y:S01]  /*08c0*/  LDCU.64 UR4, c[0x0][0x398] ;  /* 0x00007300ff0477ac */ /* 0x000e220008000a00 */
[----:B------:R-:W-:-:S04]  /*08d0*/  IADD3 R13, P0, PT, RZ, -R10, RZ ;  /* 0x8000000aff0d7210 */ /* 0x000fc80007f1e0ff */
[----:B------:R-:W-:-:S05]  /*08e0*/  IADD3.X R0, PT, PT, RZ, ~R11, RZ, P0, !PT ;  /* 0x8000000bff007210 */ /* 0x000fca00007fe4ff */
[----:B0-----:R-:W-:Y:S02]  /*08f0*/  IMAD R0, R0, UR4, RZ ;  /* 0x0000000400007c24 */ /* 0x001fe4000f8e02ff */
[----:B------:R-:W-:-:S04]  /*0900*/  IMAD.WIDE.U32 R4, R13, UR4, R4 ;  /* 0x000000040d047c25 */ /* 0x000fc8000f8e0004 */
[----:B------:R-:W-:-:S04]  /*0910*/  IMAD R13, R13, UR5, R0 ;  /* 0x000000050d0d7c24 */ /* 0x000fc8000f8e0200 */
[----:B------:R-:W-:-:S07]  /*0920*/  IMAD.IADD R5, R5, 0x1, R13 ;  /* 0x0000000105057824 */ /* 0x000fce00078e020d */
.L_x_32:
[----:B------:R-:W0:Y:S01]  /*0930*/  LDCU.128 UR8, c[0x0][0x380] ;  /* 0x00007000ff0877ac */ /* 0x000e220008000c00 */
[----:B------:R-:W1:Y:S01]  /*0940*/  LDCU.128 UR12, c[0x0][0x3a0] ;  /* 0x00007400ff0c77ac */ /* 0x000e620008000c00 */
[----:B0-----:R-:W-:-:S04]  /*0950*/  LEA R12, P0, R2, UR8, 0x1 ;  /* 0x00000008020c7c11 */ /* 0x001fc8000f8008ff */
[----:B------:R-:W-:-:S05]  /*0960*/  LEA.HI.X R13, R2, UR9, RZ, 0x1, P0 ;  /* 0x00000009020d7c11 */ /* 0x000fca00080f0cff */
[----:B------:R-:W2:Y:S01]  /*0970*/  LDG.E.U16.CONSTANT R0, desc[UR6][R12.64] ;  /* 0x000000060c007981 */ /* 0x000ea2000c1e9500 */
[----:B-1----:R-:W-:Y:S02]  /*0980*/  IMAD R11, R11, UR12, RZ ;  /* 0x0000000c0b0b7c24 */ /* 0x002fe4000f8e02ff */
[----:B------:R-:W-:-:S04]  /*0990*/  IMAD.WIDE.U32 R2, R10, UR12, R8 ;  /* 0x0000000c0a027c25 */ /* 0x000fc8000f8e0008 */
[----:B------:R-:W-:Y:S02]  /*09a0*/  IMAD R11, R10, UR13, R11 ;  /* 0x0000000d0a0b7c24 */ /* 0x000fe4000f8e020b */
[----:B------:R-:W-:-:S03]  /*09b0*/  IMAD.WIDE.U32 R4, R2, UR4, R4 ;  /* 0x0000000402047c25 */ /* 0x000fc6000f8e0004 */
[----:B------:R-:W-:-:S05]  /*09c0*/  IADD3 R3, PT, PT, R3, R11, RZ ;  /* 0x0000000b03037210 */ /* 0x000fca0007ffe0ff */
[----:B------:R-:W-:-:S04]  /*09d0*/  IMAD R3, R3, UR4, RZ ;  /* 0x0000000403037c24 */ /* 0x000fc8000f8e02ff */
[----:B------:R-:W-:-:S05]  /*09e0*/  IMAD R3, R2, UR5, R3 ;  /* 0x0000000502037c24 */ /* 0x000fca000f8e0203 */
[----:B------:R-:W-:-:S05]  /*09f0*/  IADD3 R2, PT, PT, R5, R3, RZ ;  /* 0x0000000305027210 */ /* 0x000fca0007ffe0ff */
        /* <DEDUP_REMOVED lines=8> */
        .weak           $__internal_3_$__cuda_sm20_div_u64
        .type           $__internal_3_$__cuda_sm20_div_u64,@function
        .size           $__internal_3_$__cuda_sm20_div_u64,(.L_x_117 - $__internal_3_$__cuda_sm20_div_u64)
$__internal_3_$__cuda_sm20_div_u64:
        /* <DEDUP_REMOVED lines=8> */
[----:B------:R-:W-:-:S03]  /*0b00*/  IMAD.HI.U32 R14, R10, R17, RZ ;  /* 0x000000110a0e7227 */ /* 0x000fc600078e00ff */
[----:B------:R-:W-:Y:S01]  /*0b10*/  IADD3.X R19, PT, PT, RZ, ~R15, RZ, P0, !PT ;  /* 0x8000000fff137210 */ /* 0x000fe200007fe4ff */
[----:B------:R-:W-:-:S04]  /*0b20*/  IMAD.MOV.U32 R15, RZ, RZ, R10 ;  /* 0x000000ffff0f7224 */ /* 0x000fc800078e000a */
[----:B------:R-:W-:-:S04]  /*0b30*/  IMAD.WIDE.U32 R14, P0, R10, R19, R14 ;  /* 0x000000130a0e7225 */ /* 0x000fc8000780000e */
[C---:B------:R-:W-:Y:S02]  /*0b40*/  IMAD R21, R11.reuse, R19, RZ ;  /* 0x000000130b157224 */ /* 0x040fe400078e02ff */
[----:B------:R-:W-:-:S04]  /*0b50*/  IMAD.HI.U32 R14, P1, R11, R17, R14 ;  /* 0x000000110b0e7227 */ /* 0x000fc8000782000e */
[----:B------:R-:W-:Y:S01]  /*0b60*/  IMAD.HI.U32 R19, R11, R19, RZ ;  /* 0x000000130b137227 */ /* 0x000fe200078e00ff */
[----:B------:R-:W-:-:S04]  /*0b70*/  IADD3 R15, P2, PT, R21, R14, RZ ;  /* 0x0000000e150f7210 */ /* 0x000fc80007f5e0ff */
[----:B------:R-:W-:Y:S01]  /*0b80*/  IADD3.X R14, PT, PT, R19, R11, RZ, P0, !PT ;  /* 0x0000000b130e7210 */ /* 0x000fe200007fe4ff */
[----:B------:R-:W-:-:S03]  /*0b90*/  IMAD.WIDE.U32 R10, R15, UR4, RZ ;  /* 0x000000040f0a7c25 */ /* 0x000fc6000f8e00ff */
[----:B------:R-:W-:Y:S01]  /*0ba0*/  IADD3.X R17, PT, PT, RZ, RZ, R14, P2, P1 ;  /* 0x000000ffff117210 */ /* 0x000fe200017e240e */
        /* <DEDUP_REMOVED lines=18> */
[----:B------:R-:W-:-:S04]  /*0cd0*/  IADD3 R15, P1, PT, R15, R10, RZ ;  /* 0x0000000a0f0f7210 */ /* 0x000fc80007f3e0ff */
[----:B------:R-:W-:Y:S01]  /*0ce0*/  IADD3.X R14, PT, PT, R14, RZ, RZ, P0, !PT ;  /* 0x000000ff0e0e7210 */ /* 0x000fe200007fe4ff */
[----:B------:R-:W-:-:S04]  /*0cf0*/  IMAD.WIDE.U32 R10, R15, UR4, RZ ;  /* 0x000000040f0a7c25 */ /* 0x000fc8000f8e00ff */
[----:B------:R-:W-:Y:S01]  /*0d00*/  IMAD.X R14, RZ, RZ, R14, P1 ;  /* 0x000000ffff0e7224 */ /* 0x000fe200008e060e */
[----:B------:R-:W-:Y:S01]  /*0d10*/  IADD3 R17, P1, PT, -R10, R12, RZ ;  /* 0x0000000c0a117210 */ /* 0x000fe20007f3e1ff */
[----:B------:R-:W-:-:S03]  /*0d20*/  IMAD R11, R15, UR5, R11 ;  /* 0x000000050f0b7c24 */ /* 0x000fc6000f8e020b */
[C---:B------:R-:W-:Y:S01]  /*0d30*/  ISETP.GE.U32.AND P0, PT, R17.reuse, UR4, PT ;  /* 0x0000000411007c0c */ /* 0x040fe2000bf06070 */
[----:B------:R-:W-:Y:S01]  /*0d40*/  IMAD R10, R14, UR4, R11 ;  /* 0x000000040e0a7c24 */ /* 0x000fe2000f8e020b */
[----:B------:R-:W-:-:S04]  /*0d50*/  IADD3 R12, P2, PT, R17, -UR4, RZ ;  /* 0x80000004110c7c10 */ /* 0x000fc8000ff5e0ff */
[----:B------:R-:W-:Y:S02]  /*0d60*/  IADD3.X R16, PT, PT, ~R10, R13, RZ, P1, !PT ;  /* 0x0000000d0a107210 */ /* 0x000fe40000ffe5ff */
[----:B------:R-:W-:Y:S02]  /*0d70*/  IADD3 R10, P1, PT, R15, 0x1, RZ ;  /* 0x000000010f0a7810 */ /* 0x000fe40007f3e0ff */
[C---:B------:R-:W-:Y:S02]  /*0d80*/  ISETP.GE.U32.AND.EX P0, PT, R16.reuse, UR5, PT, P0 ;  /* 0x0000000510007c0c */ /* 0x040fe4000bf06100 */
[----:B------:R-:W-:Y:S02]  /*0d90*/  IADD3.X R13, PT, PT, R16, ~UR5, RZ, P2, !PT ;  /* 0x80000005100d7c10 */ /* 0x000fe400097fe4ff */
[----:B------:R-:W-:Y:S02]  /*0da0*/  IADD3.X R11, PT, PT, RZ, R14, RZ, P1, !PT ;  /* 0x0000000eff0b7210 */ /* 0x000fe40000ffe4ff */
[----:B------:R-:W-:-:S02]  /*0db0*/  SEL R15, R10, R15, P0 ;  /* 0x0000000f0a0f7207 */ /* 0x000fc40000000000 */
[----:B------:R-:W-:Y:S02]  /*0dc0*/  SEL R12, R12, R17, P0 ;  /* 0x000000110c0c7207 */ /* 0x000fe40000000000 */
[----:B------:R-:W-:Y:S02]  /*0dd0*/  SEL R13, R13, R16, P0 ;  /* 0x000000100d0d7207 */ /* 0x000fe40000000000 */
[----:B------:R-:W-:Y:S02]  /*0de0*/  SEL R14, R11, R14, P0 ;  /* 0x0000000e0b0e7207 */ /* 0x000fe40000000000 */
[----:B------:R-:W-:Y:S02]  /*0df0*/  IADD3 R10, P2, PT, R15, 0x1, RZ ;  /* 0x000000010f0a7810 */ /* 0x000fe40007f5e0ff */
[----:B------:R-:W-:Y:S02]  /*0e00*/  ISETP.GE.U32.AND P0, PT, R12, UR4, PT ;  /* 0x000000040c007c0c */ /* 0x000fe4000bf06070 */
[----:B------:R-:W-:Y:S01]  /*0e10*/  ISETP.NE.U32.AND P1, PT, RZ, UR4, PT ;  /* 0x00000004ff007c0c */ /* 0x000fe2000bf25070 */
[----:B------:R-:W-:Y:S01]  /*0e20*/  IMAD.X R11, RZ, RZ, R14, P2 ;  /* 0x000000ffff0b7224 */ /* 0x000fe200010e060e */
[----:B------:R-:W-:Y:S01]  /*0e30*/  ISETP.GE.U32.AND.EX P0, PT, R13, UR5, PT, P0 ;  /* 0x000000050d007c0c */ /* 0x000fe2000bf06100 */
[----:B------:R-:W-:Y:S01]  /*0e40*/  HFMA2 R13, -RZ, RZ, 0, 0 ;  /* 0x00000000ff0d7431 */ /* 0x000fe200000001ff */
[----:B------:R-:W-:-:S02]  /*0e50*/  MOV R12, R0 ;  /* 0x00000000000c7202 */ /* 0x000fc40000000f00 */
[----:B------:R-:W-:Y:S02]  /*0e60*/  ISETP.NE.AND.EX P1, PT, RZ, UR5, PT, P1 ;  /* 0x00000005ff007c0c */ /* 0x000fe4000bf25310 */
[----:B------:R-:W-:Y:S02]  /*0e70*/  SEL R10, R10, R15, P0 ;  /* 0x0000000f0a0a7207 */ /* 0x000fe40000000000 */
[----:B------:R-:W-:Y:S02]  /*0e80*/  SEL R11, R11, R14, P0 ;  /* 0x0000000e0b0b7207 */ /* 0x000fe40000000000 */
[----:B------:R-:W-:Y:S02]  /*0e90*/  SEL R10, R10, 0xffffffff, P1 ;  /* 0xffffffff0a0a7807 */ /* 0x000fe40000800000 */
[----:B------:R-:W-:Y:S01]  /*0ea0*/  SEL R11, R11, 0xffffffff, P1 ;  /* 0xffffffff0b0b7807 */ /* 0x000fe20000800000 */
[----:B------:R-:W-:Y:S06]  /*0eb0*/  RET.REL.NODEC R12 `(_ZN8pygpukit3ops2nn26transpose_0213_bf16_kernelEPK13__nv_bfloat16PS2_mmmm) ;  /* 0xfffffff00c507950 */ /* 0x000fec0003c3ffff */
.L_x_33:
        /* <DEDUP_REMOVED lines=12> */
.L_x_117:


//--------------------- .text._ZN8pygpukit3ops2nn25transpose_0213_f16_kernelEPK6__halfPS2_mmmm --------------------------
	.section	.text._ZN8pygpukit3ops2nn25transpose_0213_f16_kernelEPK6__halfPS2_mmmm,"ax",@progbits
	.align	128
        .global         _ZN8pygpukit3ops2nn25transpose_0213_f16_kernelEPK6__halfPS2_mmmm
        .type           _ZN8pygpukit3ops2nn25transpose_0213_f16_kernelEPK6__halfPS2_mmmm,@function
        .size           _ZN8pygpukit3ops2nn25transpose_0213_f16_kernelEPK6__halfPS2_mmmm,(.L_x_118 - _ZN8pygpukit3ops2nn25transpose_0213_f16_kernelEPK6__halfPS2_mmmm)
        .other          _ZN8pygpukit3ops2nn25transpose_0213_f16_kernelEPK6__halfPS2_mmmm,@"STO_CUDA_ENTRY STV_DEFAULT"
_ZN8pygpukit3ops2nn25transpose_0213_f16_kernelEPK6__halfPS2_mmmm:
.text._ZN8pygpukit3ops2nn25transpose_0213_f16_kernelEPK6__halfPS2_mmmm:
        /* <DEDUP_REMOVED lines=48> */
.L_x_34:
[----:B------:R-:W-:Y:S01]  /*0300*/  IMAD.MOV.U32 R12, RZ, RZ, R2 ;  /* 0x000000ffff0c7224 */ /* 0x000fe200078e0002 */
[----:B------:R-:W-:Y:S01]  /*0310*/  MOV R13, RZ ;  /* 0x000000ff000d7202 */ /* 0x000fe20000000f00 */
[----:B------:R-:W0:Y:S01]  /*0320*/  LDCU.64 UR4, c[0x0][0x3a8] ;  /* 0x00007500ff0477ac */ /* 0x000e220008000a00 */
[----:B------:R-:W-:-:S07]  /*0330*/  MOV R0, 0x350 ;  /* 0x0000035000007802 */ /* 0x000fce0000000f00 */
[----:B0-----:R-:W-:Y:S05]  /*0340*/  CALL.REL.NOINC `($__internal_4_$__cuda_sm20_div_u64) ;  /* 0x0000000400cc7944 */ /* 0x001fea0003c00000 */
        /* <DEDUP_REMOVED lines=10> */
.L_x_35:
        /* <DEDUP_REMOVED lines=28> */
.L_x_36:
[----:B------:R-:W-:Y:S01]  /*05b0*/  IMAD.MOV.U32 R12, RZ, RZ, R4 ;  /* 0x000000ffff0c7224 */ /* 0x000fe200078e0004 */
[----:B------:R-:W-:Y:S01]  /*05c0*/  MOV R13, R5 ;  /* 0x00000005000d7202 */ /* 0x000fe20000000f00 */
[----:B------:R-:W0:Y:S01]  /*05d0*/  LDCU.64 UR4, c[0x0][0x3a0] ;  /* 0x00007400ff0477ac */ /* 0x000e220008000a00 */
[----:B------:R-:W-:-:S07]  /*05e0*/  MOV R0, 0x600 ;  /* 0x0000060000007802 */ /* 0x000fce0000000f00 */
[----:B0-----:R-:W-:Y:S05]  /*05f0*/  CALL.REL.NOINC `($__internal_4_$__cuda_sm20_div_u64) ;  /* 0x0000000400207944 */ /* 0x001fea0003c00000 */
        /* <DEDUP_REMOVED lines=11> */
.L_x_37:
        /* <DEDUP_REMOVED lines=28> */
.L_x_38:
[----:B------:R-:W-:Y:S01]  /*0870*/  IMAD.MOV.U32 R12, RZ, RZ, R4 ;  /* 0x000000ffff0c7224 */ /* 0x000fe200078e0004 */
[----:B------:R-:W-:Y:S01]  /*0880*/  MOV R13, R5 ;  /* 0x00000005000d7202 */ /* 0x000fe20000000f00 */
[----:B------:R-:W0:Y:S01]  /*0890*/  LDCU.64 UR4, c[0x0][0x398] ;  /* 0x00007300ff0477ac */ /* 0x000e220008000a00 */
[----:B------:R-:W-:-:S07]  /*08a0*/  MOV R0, 0x8c0 ;  /* 0x000008c000007802 */ /* 0x000fce0000000f00 */
[----:B0-----:R-:W-:Y:S05]  /*08b0*/  CALL.REL.NOINC `($__internal_4_$__cuda_sm20_div_u64) ;  /* 0x0000000000707944 */ /* 0x001fea0003c00000 */
[----:B------:R-:W0:Y:S01]  /*08c0*/  LDCU.64 UR4, c[0x0][0x398] ;  /* 0x00007300ff0477ac */ /* 0x000e220008000a00 */
[----:B------:R-:W-:-:S04]  /*08d0*/  IADD3 R13, P0, PT, RZ, -R10, RZ ;  /* 0x8000000aff0d7210 */ /* 0x000fc80007f1e0ff */
[----:B------:R-:W-:-:S05]  /*08e0*/  IADD3.X R0, PT, PT, RZ, ~R11, RZ, P0, !PT ;  /* 0x8000000bff007210 */ /* 0x000fca00007fe4ff */
[----:B0-----:R-:W-:Y:S02]  /*08f0*/  IMAD R0, R0, UR4, RZ ;  /* 0x0000000400007c24 */ /* 0x001fe4000f8e02ff */
[----:B------:R-:W-:-:S04]  /*0900*/  IMAD.WIDE.U32 R4, R13, UR4, R4 ;  /* 0x000000040d047c25 */ /* 0x000fc8000f8e0004 */
[----:B------:R-:W-:-:S04]  /*0910*/  IMAD R13, R13, UR5, R0 ;  /* 0x000000050d0d7c24 */ /* 0x000fc8000f8e0200 */
[----:B------:R-:W-:-:S07]  /*0920*/  IMAD.IADD R5, R5, 0x1, R13 ;  /* 0x0000000105057824 */ /* 0x000fce00078e020d */
.L_x_39:
        /* <DEDUP_REMOVED lines=21> */
        .weak           $__internal_4_$__cuda_sm20_div_u64
        .type           $__internal_4_$__cuda_sm20_div_u64,@function
        .size           $__internal_4_$__cuda_sm20_div_u64,(.L_x_118 - $__internal_4_$__cuda_sm20_div_u64)
$__internal_4_$__cuda_sm20_div_u64:
        /* <DEDUP_REMOVED lines=67> */
[----:B------:R-:W-:Y:S06]  /*0eb0*/  RET.REL.NODEC R12 `(_ZN8pygpukit3ops2nn25transpose_0213_f16_kernelEPK6__halfPS2_mmmm) ;  /* 0xfffffff00c507950 */ /* 0x000fec0003c3ffff */
.L_x_40:
        /* <DEDUP_REMOVED lines=12> */
.L_x_118:


//--------------------- .text._ZN8pygpukit3ops2nn25transpose_0213_f32_kernelEPKfPfmmmm --------------------------
	.section	.text._ZN8pygpukit3ops2nn25transpose_0213_f32_kernelEPKfPfmmmm,"ax",@progbits
	.align	128
        .global         _ZN8pygpukit3ops2nn25transpose_0213_f32_kernelEPKfPfmmmm
        .type           _ZN8pygpukit3ops2nn25transpose_0213_f32_kernelEPKfPfmmmm,@function
        .size           _ZN8pygpukit3ops2nn25transpose_0213_f32_kernelEPKfPfmmmm,(.L_x_119 - _ZN8pygpukit3ops2nn25transpose_0213_f32_kernelEPKfPfmmmm)
        .other          _ZN8pygpukit3ops2nn25transpose_0213_f32_kernelEPKfPfmmmm,@"STO_CUDA_ENTRY STV_DEFAULT"
_ZN8pygpukit3ops2nn25transpose_0213_f32_kernelEPKfPfmmmm:
.text._ZN8pygpukit3ops2nn25transpose_0213_f32_kernelEPKfPfmmmm:
        /* <DEDUP_REMOVED lines=48> */
.L_x_41:
[----:B------:R-:W-:Y:S01]  /*0300*/  IMAD.MOV.U32 R12, RZ, RZ, R2 ;  /* 0x000000ffff0c7224 */ /* 0x000fe200078e0002 */
[----:B------:R-:W-:Y:S01]  /*0310*/  MOV R13, RZ ;  /* 0x000000ff000d7202 */ /* 0x000fe20000000f00 */
[----:B------:R-:W0:Y:S01]  /*0320*/  LDCU.64 UR4, c[0x0][0x3a8] ;  /* 0x00007500ff0477ac */ /* 0x000e220008000a00 */
[----:B------:R-:W-:-:S07]  /*0330*/  MOV R0, 0x350 ;  /* 0x0000035000007802 */ /* 0x000fce0000000f00 */
[----:B0-----:R-:W-:Y:S05]  /*0340*/  CALL.REL.NOINC `($__internal_5_$__cuda_sm20_div_u64) ;  /* 0x0000000400cc7944 */ /* 0x001fea0003c00000 */
        /* <DEDUP_REMOVED lines=10> */
.L_x_42:
        /* <DEDUP_REMOVED lines=28> */
.L_x_43:
[----:B------:R-:W-:Y:S01]  /*05b0*/  IMAD.MOV.U32 R12, RZ, RZ, R4 ;  /* 0x000000ffff0c7224 */ /* 0x000fe200078e0004 */
[----:B------:R-:W-:Y:S01]  /*05c0*/  MOV R13, R5 ;  /* 0x00000005000d7202 */ /* 0x000fe20000000f00 */
[----:B------:R-:W0:Y:S01]  /*05d0*/  LDCU.64 UR4, c[0x0][0x3a0] ;  /* 0x00007400ff0477ac */ /* 0x000e220008000a00 */
[----:B------:R-:W-:-:S07]  /*05e0*/  MOV R0, 0x600 ;  /* 0x0000060000007802 */ /* 0x000fce0000000f00 */
[----:B0-----:R-:W-:Y:S05]  /*05f0*/  CALL.REL.NOINC `($__internal_5_$__cuda_sm20_div_u64) ;  /* 0x0000000400207944 */ /* 0x001fea0003c00000 */
        /* <DEDUP_REMOVED lines=11> */
.L_x_44:
        /* <DEDUP_REMOVED lines=28> */
.L_x_45:
[----:B------:R-:W-:Y:S01]  /*0870*/  IMAD.MOV.U32 R12, RZ, RZ, R4 ;  /* 0x000000ffff0c7224 */ /* 0x000fe200078e0004 */
[----:B------:R-:W-:Y:S01]  /*0880*/  MOV R13, R5 ;  /* 0x00000005000d7202 */ /* 0x000fe20000000f00 */
[----:B------:R-:W0:Y:S01]  /*0890*/  LDCU.64 UR4, c[0x0][0x398] ;  /* 0x00007300ff0477ac */ /* 0x000e220008000a00 */
[----:B------:R-:W-:-:S07]  /*08a0*/  MOV R0, 0x8c0 ;  /* 0x000008c000007802 */ /* 0x000fce0000000f00 */
[----:B0-----:R-:W-:Y:S05]  /*08b0*/  CALL.REL.NOINC `($__internal_5_$__cuda_sm20_div_u64) ;  /* 0x0000000000707944 */ /* 0x001fea0003c00000 */
[----:B------:R-:W0:Y:S01]  /*08c0*/  LDCU.64 UR4, c[0x0][0x398] ;  /* 0x00007300ff0477ac */ /* 0x000e220008000a00 */
[----:B------:R-:W-:-:S04]  /*08d0*/  IADD3 R13, P0, PT, RZ, -R10, RZ ;  /* 0x8000000aff0d7210 */ /* 0x000fc80007f1e0ff */
[----:B------:R-:W-:-:S05]  /*08e0*/  IADD3.X R0, PT, PT, RZ, ~R11, RZ, P0, !PT ;  /* 0x8000000bff007210 */ /* 0x000fca00007fe4ff */
[----:B0-----:R-:W-:Y:S02]  /*08f0*/  IMAD R0, R0, UR4, RZ ;  /* 0x0000000400007c24 */ /* 0x001fe4000f8e02ff */
[----:B------:R-:W-:-:S04]  /*0900*/  IMAD.WIDE.U32 R4, R13, UR4, R4 ;  /* 0x000000040d047c25 */ /* 0x000fc8000f8e0004 */
[----:B------:R-:W-:-:S04]  /*0910*/  IMAD R13, R13, UR5, R0 ;  /* 0x000000050d0d7c24 */ /* 0x000fc8000f8e0200 */
[----:B------:R-:W-:-:S07]  /*0920*/  IMAD.IADD R5, R5, 0x1, R13 ;  /* 0x0000000105057824 */ /* 0x000fce00078e020d */
.L_x_46:
[----:B------:R-:W0:Y:S01]  /*0930*/  LDCU.128 UR8, c[0x0][0x380] ;  /* 0x00007000ff0877ac */ /* 0x000e220008000c00 */
[----:B------:R-:W1:Y:S01]  /*0940*/  LDCU.128 UR12, c[0x0][0x3a0] ;  /* 0x00007400ff0c77ac */ /* 0x000e620008000c00 */
[----:B0-----:R-:W-:-:S04]  /*0950*/  LEA R12, P0, R2, UR8, 0x2 ;  /* 0x00000008020c7c11 */ /* 0x001fc8000f8010ff */
[----:B------:R-:W-:-:S05]  /*0960*/  LEA.HI.X R13, R2, UR9, RZ, 0x2, P0 ;  /* 0x00000009020d7c11 */ /* 0x000fca00080f14ff */
[----:B------:R-:W2:Y:S01]  /*0970*/  LDG.E.CONSTANT R0, desc[UR6][R12.64] ;  /* 0x000000060c007981 */ /* 0x000ea2000c1e9900 */
        /* <DEDUP_REMOVED lines=16> */
        .weak           $__internal_5_$__cuda_sm20_div_u64
        .type           $__internal_5_$__cuda_sm20_div_u64,@function
        .size           $__internal_5_$__cuda_sm20_div_u64,(.L_x_119 - $__internal_5_$__cuda_sm20_div_u64)
$__internal_5_$__cuda_sm20_div_u64:
        /* <DEDUP_REMOVED lines=67> */
[----:B------:R-:W-:Y:S06]  /*0eb0*/  RET.REL.NODEC R12 `(_ZN8pygpukit3ops2nn25transpose_0213_f32_kernelEPKfPfmmmm) ;  /* 0xfffffff00c507950 */ /* 0x000fec0003c3ffff */
.L_x_47:
        /* <DEDUP_REMOVED lines=12> */
.L_x_119:


//--------------------- .text._ZN8pygpukit3ops2nn25transpose_012_bf16_kernelEPK13__nv_bfloat16PS2_mmm --------------------------
	.section	.text._ZN8pygpukit3ops2nn25transpose_012_bf16_kernelEPK13__nv_bfloat16PS2_mmm,"ax",@progbits
	.align	128
        .global         _ZN8pygpukit3ops2nn25transpose_012_bf16_kernelEPK13__nv_bfloat16PS2_mmm
        .type           _ZN8pygpukit3ops2nn25transpose_012_bf16_kernelEPK13__nv_bfloat16PS2_mmm,@function
        .size           _ZN8pygpukit3ops2nn25transpose_012_bf16_kernelEPK13__nv_bfloat16PS2_mmm,(.L_x_120 - _ZN8pygpukit3ops2nn25transpose_012_bf16_kernelEPK13__nv_bfloat16PS2_mmm)
        .other          _ZN8pygpukit3ops2nn25transpose_012_bf16_kernelEPK13__nv_bfloat16PS2_mmm,@"STO_CUDA_ENTRY STV_DEFAULT"
_ZN8pygpukit3ops2nn25transpose_012_bf16_kernelEPK13__nv_bfloat16PS2_mmm:
.text._ZN8pygpukit3ops2nn25transpose_012_bf16_kernelEPK13__nv_bfloat16PS2_mmm:
[----:B------:R-:W-:Y:S01]  /*0000*/  LDC R1, c[0x0][0x37c] ;  /* 0x0000df00ff017b82 */ /* 0x000fe20000000800 */
[----:B------:R-:W0:Y:S01]  /*0010*/  LDCU.128 UR8, c[0x0][0x390] ;  /* 0x00007200ff0877ac */ /* 0x000e220008000c00 */
[----:B------:R-:W1:Y:S06]  /*0020*/  S2R R3, SR_TID.X ;  /* 0x0000000000037919 */ /* 0x000e6c0000002100 */
[----:B------:R-:W1:Y:S01]  /*0030*/  S2UR UR7, SR_CTAID.X ;  /* 0x00000000000779c3 */ /* 0x000e620000002500 */
[----:B------:R-:W2:Y:S07]  /*0040*/  LDCU.64 UR12, c[0x0][0x3a0] ;  /* 0x00007400ff0c77ac */ /* 0x000eae0008000a00 */
[----:B------:R-:W1:Y:S01]  /*0050*/  LDC R2, c[0x0][0x360] ;  /* 0x0000d800ff027b82 */ /* 0x000e620000000800 */
[----:B0-----:R-:W-:-:S02]  /*0060*/  UIMAD UR6, UR11, UR8, URZ ;  /* 0x000000080b0672a4 */ /* 0x001fc4000f8e02ff */
[----:B------:R-:W-:Y:S02]  /*0070*/  UIMAD.WIDE.U32 UR4, UR10, UR8, URZ ;  /* 0x000000080a0472a5 */ /* 0x000fe4000f8e00ff */
[----:B------:R-:W-:Y:S02]  /*0080*/  UIMAD UR6, UR10, UR9, UR6 ;  /* 0x000000090a0672a4 */ /* 0x000fe4000f8e0206 */
[----:B--2---:R-:W-:Y:S02]  /*0090*/  UIMAD.WIDE.U32 UR8, UR4, UR12, URZ ;  /* 0x0000000c040872a5 */ /* 0x004fe4000f8e00ff */
[----:B------:R-:W-:-:S04]  /*00a0*/  UIADD3 UR5, UPT, UPT, UR5, UR6, URZ ;  /* 0x0000000605057290 */ /* 0x000fc8000fffe0ff */
[----:B------:R-:W-:-:S04]  /*00b0*/  UIMAD UR5, UR5, UR12, URZ ;  /* 0x0000000c050572a4 */ /* 0x000fc8000f8e02ff */
[----:B------:R-:W-:Y:S01]  /*00c0*/  UIMAD UR4, UR4, UR13, UR5 ;  /* 0x0000000d040472a4 */ /* 0x000fe2000f8e0205 */
[----:B-1----:R-:W-:-:S03]  /*00d0*/  IMAD R2, R2, UR7, R3 ;  /* 0x0000000702027c24 */ /* 0x002fc6000f8e0203 */
[----:B------:R-:W-:Y:S02]  /*00e0*/  UIADD3 UR4, UPT, UPT, UR9, UR4, URZ ;  /* 0x0000000409047290 */ /* 0x000fe4000fffe0ff */
[----:B------:R-:W-:-:S04]  /*00f0*/  ISETP.LT.U32.AND P0, PT, R2, UR8, PT ;  /* 0x0000000802007c0c */ /* 0x000fc8000bf01070 */
        /* <DEDUP_REMOVED lines=28> */
.L_x_48:
[----:B------:R-:W-:Y:S01]  /*02c0*/  IMAD.MOV.U32 R9, RZ, RZ, R2 ;  /* 0x000000ffff097224 */ /* 0x000fe200078e0002 */
[----:B------:R-:W-:Y:S01]  /*02d0*/  MOV R0, RZ ;  /* 0x000000ff00007202 */ /* 0x000fe20000000f00 */
[----:B------:R-:W0:Y:S01]  /*02e0*/  LDCU.64 UR4, c[0x0][0x3a0] ;  /* 0x00007400ff0477ac */ /* 0x000e220008000a00 */
[----:B------:R-:W-:-:S07]  /*02f0*/  MOV R8, 0x310 ;  /* 0x0000031000087802 */ /* 0x000fce0000000f00 */
[----:B0-----:R-:W-:Y:S05]  /*0300*/  CALL.REL.NOINC `($__internal_6_$__cuda_sm20_div_u64) ;  /* 0x0000000400247944 */ /* 0x001fea0003c00000 */
        /* <DEDUP_REMOVED lines=10> */
.L_x_49:
        /* <DEDUP_REMOVED lines=29> */
.L_x_50:
[----:B------:R-:W-:Y:S01]  /*0580*/  IMAD.MOV.U32 R9, RZ, RZ, R4 ;  /* 0x000000ffff097224 */ /* 0x000fe200078e0004 */
[----:B------:R-:W-:Y:S01]  /*0590*/  MOV R0, R5 ;  /* 0x0000000500007202 */ /* 0x000fe20000000f00 */
[----:B------:R-:W0:Y:S01]  /*05a0*/  LDCU.64 UR4, c[0x0][0x398] ;  /* 0x00007300ff0477ac */ /* 0x000e220008000a00 */
[----:B------:R-:W-:-:S07]  /*05b0*/  MOV R8, 0x5d0 ;  /* 0x000005d000087802 */ /* 0x000fce0000000f00 */
[----:B0-----:R-:W-:Y:S05]  /*05c0*/  CALL.REL.NOINC `($__internal_6_$__cuda_sm20_div_u64) ;  /* 0x0000000000747944 */ /* 0x001fea0003c00000 */
        /* <DEDUP_REMOVED lines=10> */
.L_x_51:
        /* <DEDUP_REMOVED lines=19> */
        .weak           $__internal_6_$__cuda_sm20_div_u64
        .type           $__internal_6_$__cuda_sm20_div_u64,@function
        .size           $__internal_6_$__cuda_sm20_div_u64,(.L_x_120 - $__internal_6_$__cuda_sm20_div_u64)
$__internal_6_$__cuda_sm20_div_u64:
        /* <DEDUP_REMOVED lines=66> */
[----:B------:R-:W-:Y:S06]  /*0bc0*/  RET.REL.NODEC R8 `(_ZN8pygpukit3ops2nn25transpose_012_bf16_kernelEPK13__nv_bfloat16PS2_mmm) ;  /* 0xfffffff4080c7950 */ /* 0x000fec0003c3ffff */
.L_x_52:
        /* <DEDUP_REMOVED lines=11> */
.L_x_120:


//--------------------- .text._ZN8pygpukit3ops2nn24transpose_012_f16_kernelEPK6__halfPS2_mmm --------------------------
	.section	.text._ZN8pygpukit3ops2nn24transpose_012_f16_kernelEPK6__halfPS2_mmm,"ax",@progbits
	.align	128
        .global         _ZN8pygpukit3ops2nn24transpose_012_f16_kernelEPK6__halfPS2_mmm
        .type           _ZN8pygpukit3ops2nn24transpose_012_f16_kernelEPK6__halfPS2_mmm,@function
        .size           _ZN8pygpukit3ops2nn24transpose_012_f16_kernelEPK6__halfPS2_mmm,(.L_x_121 - _ZN8pygpukit3ops2nn24transpose_012_f16_kernelEPK6__halfPS2_mmm)
        .other          _ZN8pygpukit3ops2nn24transpose_012_f16_kernelEPK6__halfPS2_mmm,@"STO_CUDA_ENTRY STV_DEFAULT"
_ZN8pygpukit3ops2nn24transpose_012_f16_kernelEPK6__halfPS2_mmm:
.text._ZN8pygpukit3ops2nn24transpose_012_f16_kernelEPK6__halfPS2_mmm:
        /* <DEDUP_REMOVED lines=44> */
.L_x_53:
[----:B------:R-:W-:Y:S01]  /*02c0*/  IMAD.MOV.U32 R9, RZ, RZ, R2 ;  /* 0x000000ffff097224 */ /* 0x000fe200078e0002 */
[----:B------:R-:W-:Y:S01]  /*02d0*/  MOV R0, RZ ;  /* 0x000000ff00007202 */ /* 0x000fe20000000f00 */
[----:B------:R-:W0:Y:S01]  /*02e0*/  LDCU.64 UR4, c[0x0][0x3a0] ;  /* 0x00007400ff0477ac */ /* 0x000e220008000a00 */
[----:B------:R-:W-:-:S07]  /*02f0*/  MOV R8, 0x310 ;  /* 0x0000031000087802 */ /* 0x000fce0000000f00 */
[----:B0-----:R-:W-:Y:S05]  /*0300*/  CALL.REL.NOINC `($__internal_7_$__cuda_sm20_div_u64) ;  /* 0x0000000400247944 */ /* 0x001fea0003c00000 */
        /* <DEDUP_REMOVED lines=10> */
.L_x_54:
        /* <DEDUP_REMOVED lines=29> */
.L_x_55:
[----:B------:R-:W-:Y:S01]  /*0580*/  IMAD.MOV.U32 R9, RZ, RZ, R4 ;  /* 0x000000ffff097224 */ /* 0x000fe200078e0004 */
[----:B------:R-:W-:Y:S01]  /*0590*/  MOV R0, R5 ;  /* 0x0000000500007202 */ /* 0x000fe20000000f00 */
[----:B------:R-:W0:Y:S01]  /*05a0*/  LDCU.64 UR4, c[0x0][0x398] ;  /* 0x00007300ff0477ac */ /* 0x000e220008000a00 */
[----:B------:R-:W-:-:S07]  /*05b0*/  MOV R8, 0x5d0 ;  /* 0x000005d000087802 */ /* 0x000fce0000000f00 */
[----:B0-----:R-:W-:Y:S05]  /*05c0*/  CALL.REL.NOINC `($__internal_7_$__cuda_sm20_div_u64) ;  /* 0x0000000000747944 */ /* 0x001fea0003c00000 */
        /* <DEDUP_REMOVED lines=10> */
.L_x_56:
        /* <DEDUP_REMOVED lines=19> */
        .weak           $__internal_7_$__cuda_sm20_div_u64
        .type           $__internal_7_$__cuda_sm20_div_u64,@function
        .size           $__internal_7_$__cuda_sm20_div_u64,(.L_x_121 - $__internal_7_$__cuda_sm20_div_u64)
$__internal_7_$__cuda_sm20_div_u64:
        /* <DEDUP_REMOVED lines=66> */
[----:B------:R-:W-:Y:S06]  /*0bc0*/  RET.REL.NODEC R8 `(_ZN8pygpukit3ops2nn24transpose_012_f16_kernelEPK6__halfPS2_mmm) ;  /* 0xfffffff4080c7950 */ /* 0x000fec0003c3ffff */
.L_x_57:
        /* <DEDUP_REMOVED lines=11> */
.L_x_121:


//--------------------- .text._ZN8pygpukit3ops2nn24transpose_012_f32_kernelEPKfPfmmm --------------------------
	.section	.text._ZN8pygpukit3ops2nn24transpose_012_f32_kernelEPKfPfmmm,"ax",@progbits
	.align	128
        .global         _ZN8pygpukit3ops2nn24transpose_012_f32_kernelEPKfPfmmm
        .type           _ZN8pygpukit3ops2nn24transpose_012_f32_kernelEPKfPfmmm,@function
        .size           _ZN8pygpukit3ops2nn24transpose_012_f32_kernelEPKfPfmmm,(.L_x_122 - _ZN8pygpukit3ops2nn24transpose_012_f32_kernelEPKfPfmmm)
        .other          _ZN8pygpukit3ops2nn24transpose_012_f32_kernelEPKfPfmmm,@"STO_CUDA_ENTRY STV_DEFAULT"
_ZN8pygpukit3ops2nn24transpose_012_f32_kernelEPKfPfmmm:
.text._ZN8pygpukit3ops2nn24transpose_012_f32_kernelEPKfPfmmm:
        /* <DEDUP_REMOVED lines=44> */
.L_x_58:
[----:B------:R-:W-:Y:S01]  /*02c0*/  IMAD.MOV.U32 R9, RZ, RZ, R2 ;  /* 0x000000ffff097224 */ /* 0x000fe200078e0002 */
[----:B------:R-:W-:Y:S01]  /*02d0*/  MOV R0, RZ ;  /* 0x000000ff00007202 */ /* 0x000fe20000000f00 */
[----:B------:R-:W0:Y:S01]  /*02e0*/  LDCU.64 UR4, c[0x0][0x3a0] ;  /* 0x00007400ff0477ac */ /* 0x000e220008000a00 */
[----:B------:R-:W-:-:S07]  /*02f0*/  MOV R8, 0x310 ;  /* 0x0000031000087802 */ /* 0x000fce0000000f00 */
[----:B0-----:R-:W-:Y:S05]  /*0300*/  CALL.REL.NOINC `($__internal_8_$__cuda_sm20_div_u64) ;  /* 0x0000000400247944 */ /* 0x001fea0003c00000 */
        /* <DEDUP_REMOVED lines=10> */
.L_x_59:
        /* <DEDUP_REMOVED lines=29> */
.L_x_60:
[----:B------:R-:W-:Y:S01]  /*0580*/  IMAD.MOV.U32 R9, RZ, RZ, R4 ;  /* 0x000000ffff097224 */ /* 0x000fe200078e0004 */
[----:B------:R-:W-:Y:S01]  /*0590*/  MOV R0, R5 ;  /* 0x0000000500007202 */ /* 0x000fe20000000f00 */
[----:B------:R-:W0:Y:S01]  /*05a0*/  LDCU.64 UR4, c[0x0][0x398] ;  /* 0x00007300ff0477ac */ /* 0x000e220008000a00 */
[----:B------:R-:W-:-:S07]  /*05b0*/  MOV R8, 0x5d0 ;  /* 0x000005d000087802 */ /* 0x000fce0000000f00 */
[----:B0-----:R-:W-:Y:S05]  /*05c0*/  CALL.REL.NOINC `($__internal_8_$__cuda_sm20_div_u64) ;  /* 0x0000000000747944 */ /* 0x001fea0003c00000 */
        /* <DEDUP_REMOVED lines=10> */
.L_x_61:
        /* <DEDUP_REMOVED lines=19> */
        .weak           $__internal_8_$__cuda_sm20_div_u64
        .type           $__internal_8_$__cuda_sm20_div_u64,@function
        .size           $__internal_8_$__cuda_sm20_div_u64,(.L_x_122 - $__internal_8_$__cuda_sm20_div_u64)
$__internal_8_$__cuda_sm20_div_u64:
        /* <DEDUP_REMOVED lines=66> */
[----:B------:R-:W-:Y:S06]  /*0bc0*/  RET.REL.NODEC R8 `(_ZN8pygpukit3ops2nn24transpose_012_f32_kernelEPKfPfmmm) ;  /* 0xfffffff4080c7950 */ /* 0x000fec0003c3ffff */
.L_x_62:
        /* <DEDUP_REMOVED lines=11> */
.L_x_122:


//--------------------- .text._ZN8pygpukit3ops2nn25transpose_021_bf16_kernelEPK13__nv_bfloat16PS2_mmm --------------------------
	.section	.text._ZN8pygpukit3ops2nn25transpose_021_bf16_kernelEPK13__nv_bfloat16PS2_mmm,"ax",@progbits
	.align	128
        .global         _ZN8pygpukit3ops2nn25transpose_021_bf16_kernelEPK13__nv_bfloat16PS2_mmm
        .type           _ZN8pygpukit3ops2nn25transpose_021_bf16_kernelEPK13__nv_bfloat16PS2_mmm,@function
        .size           _ZN8pygpukit3ops2nn25transpose_021_bf16_kernelEPK13__nv_bfloat16PS2_mmm,(.L_x_123 - _ZN8pygpukit3ops2nn25transpose_021_bf16_kernelEPK13__nv_bfloat16PS2_mmm)
        .other          _ZN8pygpukit3ops2nn25transpose_021_bf16_kernelEPK13__nv_bfloat16PS2_mmm,@"STO_CUDA_ENTRY STV_DEFAULT"
_ZN8pygpukit3ops2nn25transpose_021_bf16_kernelEPK13__nv_bfloat16PS2_mmm:
.text._ZN8pygpukit3ops2nn25transpose_021_bf16_kernelEPK13__nv_bfloat16PS2_mmm:
        /* <DEDUP_REMOVED lines=44> */
.L_x_63:
[----:B------:R-:W-:Y:S01]  /*02c0*/  IMAD.MOV.U32 R9, RZ, RZ, R2 ;  /* 0x000000ffff097224 */ /* 0x000fe200078e0002 */
[----:B------:R-:W-:Y:S01]  /*02d0*/  MOV R0, RZ ;  /* 0x000000ff00007202 */ /* 0x000fe20000000f00 */
[----:B------:R-:W0:Y:S01]  /*02e0*/  LDCU.64 UR4, c[0x0][0x3a0] ;  /* 0x00007400ff0477ac */ /* 0x000e220008000a00 */
[----:B------:R-:W-:-:S07]  /*02f0*/  MOV R8, 0x310 ;  /* 0x0000031000087802 */ /* 0x000fce0000000f00 */
[----:B0-----:R-:W-:Y:S05]  /*0300*/  CALL.REL.NOINC `($__internal_9_$__cuda_sm20_div_u64) ;  /* 0x0000000400287944 */ /* 0x001fea0003c00000 */
        /* <DEDUP_REMOVED lines=10> */
.L_x_64:
        /* <DEDUP_REMOVED lines=15> */
[----:B------:R-:W-:-:S04]  /*04a0*/  IMAD.HI.U32 R9, R9, R4, RZ ;  /* 0x0000000409097227 */ /* 0x000fc800078e00ff */
[----:B------:R-:W-:-:S04]  /*04b0*/  IMAD.MOV R5, RZ, RZ, -R9 ;  /* 0x000000ffff057224 */ /* 0x000fc800078e0a09 */
[----:B------:R-:W-:-:S05]  /*04c0*/  IMAD R5, R5, UR4, R4 ;  /* 0x0000000405057c24 */ /* 0x000fca000f8e0204 */
[----:B------:R-:W-:-:S13]  /*04d0*/  ISETP.GE.U32.AND P0, PT, R5, UR4, PT ;  /* 0x0000000405007c0c */ /* 0x000fda000bf06070 */
[----:B------:R-:W-:Y:S01]  /*04e0*/  @P0 IADD3 R5, PT, PT, R5, -UR4, RZ ;  /* 0x8000000405050c10 */ /* 0x000fe2000fffe0ff */
[----:B------:R-:W-:-:S03]  /*04f0*/  @P0 VIADD R9, R9, 0x1 ;  /* 0x0000000109090836 */ /* 0x000fc60000000000 */
[----:B------:R-:W-:Y:S01]  /*0500*/  ISETP.GE.U32.AND P1, PT, R5, UR4, PT ;  /* 0x0000000405007c0c */ /* 0x000fe2000bf26070 */
[----:B------:R-:W-:-:S12]  /*0510*/  HFMA2 R5, -RZ, RZ, 0, 0 ;  /* 0x00000000ff057431 */ /* 0x000fd800000001ff */
[----:B------:R-:W-:Y:S02]  /*0520*/  @P1 IADD3 R9, PT, PT, R9, 0x1, RZ ;  /* 0x0000000109091810 */ /* 0x000fe40007ffe0ff */
[----:B------:R-:W-:-:S05]  /*0530*/  @!P2 LOP3.LUT R9, RZ, UR4, RZ, 0x33, !PT ;  /* 0x00000004ff09ac12 */ /* 0x000fca000f8e33ff */
[----:B------:R-:W-:-:S04]  /*0540*/  IMAD.MOV R13, RZ, RZ, -R9 ;  /* 0x000000ffff0d7224 */ /* 0x000fc800078e0a09 */
[----:B------:R-:W-:Y:S02]  /*0550*/  IMAD R13, R13, UR4, R4 ;  /* 0x000000040d0d7c24 */ /* 0x000fe4000f8e0204 */
[----:B------:R-:W-:Y:S01]  /*0560*/  IMAD.MOV.U32 R4, RZ, RZ, R9 ;  /* 0x000000ffff047224 */ /* 0x000fe200078e0009 */
[----:B------:R-:W-:Y:S06]  /*0570*/  BRA `(.L_x_66) ;  /* 0x00000000003c7947 */ /* 0x000fec0003800000 */
.L_x_65:
[----:B------:R-:W-:Y:S01]  /*0580*/  IMAD.MOV.U32 R9, RZ, RZ, R4 ;  /* 0x000000ffff097224 */ /* 0x000fe200078e0004 */
[----:B------:R-:W-:Y:S01]  /*0590*/  MOV R0, R5 ;  /* 0x0000000500007202 */ /* 0x000fe20000000f00 */
[----:B------:R-:W0:Y:S01]  /*05a0*/  LDCU.64 UR4, c[0x0][0x398] ;  /* 0x00007300ff0477ac */ /* 0x000e220008000a00 */
[----:B------:R-:W-:-:S07]  /*05b0*/  MOV R8, 0x5d0 ;  /* 0x000005d000087802 */ /* 0x000fce0000000f00 */
[----:B0-----:R-:W-:Y:S05]  /*05c0*/  CALL.REL.NOINC `($__internal_9_$__cuda_sm20_div_u64) ;  /* 0x0000000000787944 */ /* 0x001fea0003c00000 */
        /* <DEDUP_REMOVED lines=10> */
.L_x_66:
[----:B------:R-:W0:Y:S01]  /*0670*/  LDCU.128 UR8, c[0x0][0x380] ;  /* 0x00007000ff0877ac */ /* 0x000e220008000c00 */
[----:B------:R-:W1:Y:S01]  /*0680*/  LDCU.64 UR4, c[0x0][0x390] ;  /* 0x00007200ff0477ac */ /* 0x000e620008000a00 */
[----:B0-----:R-:W-:-:S04]  /*0690*/  LEA R8, P0, R2, UR8, 0x1 ;  /* 0x0000000802087c11 */ /* 0x001fc8000f8008ff */
[----:B------:R-:W-:Y:S01]  /*06a0*/  LEA.HI.X R9, R2, UR9, RZ, 0x1, P0 ;  /* 0x0000000902097c11 */ /* 0x000fe200080f0cff */
[----:B------:R-:W0:Y:S05]  /*06b0*/  LDCU.64 UR8, c[0x0][0x3a0] ;  /* 0x00007400ff0877ac */ /* 0x000e2a0008000a00 */
[----:B------:R-:W2:Y:S01]  /*06c0*/  LDG.E.U16.CONSTANT R9, desc[UR6][R8.64] ;  /* 0x0000000608097981 */ /* 0x000ea2000c1e9500 */
[----:B------:R-:W-:Y:S01]  /*06d0*/  MOV R2, R4 ;  /* 0x0000000400027202 */ /* 0x000fe20000000f00 */
[----:B------:R-:W-:Y:S02]  /*06e0*/  IMAD.MOV.U32 R3, RZ, RZ, R5 ;  /* 0x000000ffff037224 */ /* 0x000fe400078e0005 */
[----:B-1----:R-:W-:-:S02]  /*06f0*/  IMAD R10, R10, UR4, RZ ;  /* 0x000000040a0a7c24 */ /* 0x002fc4000f8e02ff */
[----:B------:R-:W-:-:S04]  /*0700*/  IMAD.WIDE.U32 R2, R13, UR4, R2 ;  /* 0x000000040d027c25 */ /* 0x000fc8000f8e0002 */
[----:B------:R-:W-:Y:S02]  /*0710*/  IMAD R13, R13, UR5, R10 ;  /* 0x000000050d0d7c24 */ /* 0x000fe4000f8e020a */
[----:B0-----:R-:W-:-:S03]  /*0720*/  IMAD.WIDE.U32 R4, R2, UR8, R6 ;  /* 0x0000000802047c25 */ /* 0x001fc6000f8e0006 */
[----:B------:R-:W-:-:S05]  /*0730*/  IADD3 R0, PT, PT, R3, R13, RZ ;  /* 0x0000000d03007210 */ /* 0x000fca0007ffe0ff */
[----:B------:R-:W-:-:S04]  /*0740*/  IMAD R3, R0, UR8, RZ ;  /* 0x0000000800037c24 */ /* 0x000fc8000f8e02ff */
[----:B------:R-:W-:Y:S01]  /*0750*/  IMAD R3, R2, UR9, R3 ;  /* 0x0000000902037c24 */ /* 0x000fe2000f8e0203 */
[----:B------:R-:W-:-:S03]  /*0760*/  LEA R2, P0, R4, UR10, 0x1 ;  /* 0x0000000a04027c11 */ /* 0x000fc6000f8008ff */
[----:B------:R-:W-:-:S05]  /*0770*/  IMAD.IADD R3, R5, 0x1, R3 ;  /* 0x0000000105037824 */ /* 0x000fca00078e0203 */
[----:B------:R-:W-:-:S05]  /*0780*/  LEA.HI.X R3, R4, UR11, R3, 0x1, P0 ;  /* 0x0000000b04037c11 */ /* 0x000fca00080f0c03 */
[----:B--2---:R-:W-:Y:S01]  /*0790*/  STG.E.U16 desc[UR6][R2.64], R9 ;  /* 0x0000000902007986 */ /* 0x004fe2000c101506 */
[----:B------:R-:W-:Y:S05]  /*07a0*/  EXIT ;  /* 0x000000000000794d */ /* 0x000fea0003800000 */
        .weak           $__internal_9_$__cuda_sm20_div_u64
        .type           $__internal_9_$__cuda_sm20_div_u64,@function
        .size           $__internal_9_$__cuda_sm20_div_u64,(.L_x_123 - $__internal_9_$__cuda_sm20_div_u64)
$__internal_9_$__cuda_sm20_div_u64:
        /* <DEDUP_REMOVED lines=66> */
[----:B------:R-:W-:Y:S06]  /*0bd0*/  RET.REL.NODEC R8 `(_ZN8pygpukit3ops2nn25transpose_021_bf16_kernelEPK13__nv_bfloat16PS2_mmm) ;  /* 0xfffffff408087950 */ /* 0x000fec0003c3ffff */
.L_x_67:
        /* <DEDUP_REMOVED lines=10> */
.L_x_123:


//--------------------- .text._ZN8pygpukit3ops2nn24transpose_021_f16_kernelEPK6__halfPS2_mmm --------------------------
	.section	.text._ZN8pygpukit3ops2nn24transpose_021_f16_kernelEPK6__halfPS2_mmm,"ax",@progbits
	.align	128
        .global         _ZN8pygpukit3ops2nn24transpose_021_f16_kernelEPK6__halfPS2_mmm
        .type           _ZN8pygpukit3ops2nn24transpose_021_f16_kernelEPK6__halfPS2_mmm,@function
        .size           _ZN8pygpukit3ops2nn24transpose_021_f16_kernelEPK6__halfPS2_mmm,(.L_x_124 - _ZN8pygpukit3ops2nn24transpose_021_f16_kernelEPK6__halfPS2_mmm)
        .other          _ZN8pygpukit3ops2nn24transpose_021_f16_kernelEPK6__halfPS2_mmm,@"STO_CUDA_ENTRY STV_DEFAULT"
_ZN8pygpukit3ops2nn24transpose_021_f16_kernelEPK6__halfPS2_mmm:
.text._ZN8pygpukit3ops2nn24transpose_021_f16_kernelEPK6__halfPS2_mmm:
        /* <DEDUP_REMOVED lines=44> */
.L_x_68:
[----:B------:R-:W-:Y:S01]  /*02c0*/  IMAD.MOV.U32 R9, RZ, RZ, R2 ;  /* 0x000000ffff097224 */ /* 0x000fe200078e0002 */
[----:B------:R-:W-:Y:S01]  /*02d0*/  MOV R0, RZ ;  /* 0x000000ff00007202 */ /* 0x000fe20000000f00 */
[----:B------:R-:W0:Y:S01]  /*02e0*/  LDCU.64 UR4, c[0x0][0x3a0] ;  /* 0x00007400ff0477ac */ /* 0x000e220008000a00 */
[----:B------:R-:W-:-:S07]  /*02f0*/  MOV R8, 0x310 ;  /* 0x0000031000087802 */ /* 0x000fce0000000f00 */
[----:B0-----:R-:W-:Y:S05]  /*0300*/  CALL.REL.NOINC `($__internal_10_$__cuda_sm20_div_u64) ;  /* 0x0000000400287944 */ /* 0x001fea0003c00000 */
        /* <DEDUP_REMOVED lines=10> */
.L_x_69:
        /* <DEDUP_REMOVED lines=29> */
.L_x_70:
[----:B------:R-:W-:Y:S01]  /*0580*/  IMAD.MOV.U32 R9, RZ, RZ, R4 ;  /* 0x000000ffff097224 */ /* 0x000fe200078e0004 */
[----:B------:R-:W-:Y:S01]  /*0590*/  MOV R0, R5 ;  /* 0x0000000500007202 */ /* 0x000fe20000000f00 */
[----:B------:R-:W0:Y:S01]  /*05a0*/  LDCU.64 UR4, c[0x0][0x398] ;  /* 0x00007300ff0477ac */ /* 0x000e220008000a00 */
[----:B------:R-:W-:-:S07]  /*05b0*/  MOV R8, 0x5d0 ;  /* 0x000005d000087802 */ /* 0x000fce0000000f00 */
[----:B0-----:R-:W-:Y:S05]  /*05c0*/  CALL.REL.NOINC `($__internal_10_$__cuda_sm20_div_u64) ;  /* 0x0000000000787944 */ /* 0x001fea0003c00000 */
        /* <DEDUP_REMOVED lines=10> */
.L_x_71:
        /* <DEDUP_REMOVED lines=20> */
        .weak           $__internal_10_$__cuda_sm20_div_u64
        .type           $__internal_10_$__cuda_sm20_div_u64,@function
        .size           $__internal_10_$__cuda_sm20_div_u64,(.L_x_124 - $__internal_10_$__cuda_sm20_div_u64)
$__internal_10_$__cuda_sm20_div_u64:
        /* <DEDUP_REMOVED lines=66> */
[----:B------:R-:W-:Y:S06]  /*0bd0*/  RET.REL.NODEC R8 `(_ZN8pygpukit3ops2nn24transpose_021_f16_kernelEPK6__halfPS2_mmm) ;  /* 0xfffffff408087950 */ /* 0x000fec0003c3ffff */
.L_x_72:
        /* <DEDUP_REMOVED lines=10> */
.L_x_124:


//--------------------- .text._ZN8pygpukit3ops2nn24transpose_021_f32_kernelEPKfPfmmm --------------------------
	.section	.text._ZN8pygpukit3ops2nn24transpose_021_f32_kernelEPKfPfmmm,"ax",@progbits
	.align	128
        .global         _ZN8pygpukit3ops2nn24transpose_021_f32_kernelEPKfPfmmm
        .type           _ZN8pygpukit3ops2nn24transpose_021_f32_kernelEPKfPfmmm,@function
        .size           _ZN8pygpukit3ops2nn24transpose_021_f32_kernelEPKfPfmmm,(.L_x_125 - _ZN8pygpukit3ops2nn24transpose_021_f32_kernelEPKfPfmmm)
        .other          _ZN8pygpukit3ops2nn24transpose_021_f32_kernelEPKfPfmmm,@"STO_CUDA_ENTRY STV_DEFAULT"
_ZN8pygpukit3ops2nn24transpose_021_f32_kernelEPKfPfmmm:
.text._ZN8pygpukit3ops2nn24transpose_021_f32_kernelEPKfPfmmm:
        /* <DEDUP_REMOVED lines=44> */
.L_x_73:
[----:B------:R-:W-:Y:S01]  /*02c0*/  IMAD.MOV.U32 R9, RZ, RZ, R2 ;  /* 0x000000ffff097224 */ /* 0x000fe200078e0002 */
[----:B------:R-:W-:Y:S01]  /*02d0*/  MOV R0, RZ ;  /* 0x000000ff00007202 */ /* 0x000fe20000000f00 */
[----:B------:R-:W0:Y:S01]  /*02e0*/  LDCU.64 UR4, c[0x0][0x3a0] ;  /* 0x00007400ff0477ac */ /* 0x000e220008000a00 */
[----:B------:R-:W-:-:S07]  /*02f0*/  MOV R8, 0x310 ;  /* 0x0000031000087802 */ /* 0x000fce0000000f00 */
[----:B0-----:R-:W-:Y:S05]  /*0300*/  CALL.REL.NOINC `($__internal_11_$__cuda_sm20_div_u64) ;  /* 0x0000000400287944 */ /* 0x001fea0003c00000 */
        /* <DEDUP_REMOVED lines=10> */
.L_x_74:
        /* <DEDUP_REMOVED lines=29> */
.L_x_75:
[----:B------:R-:W-:Y:S01]  /*0580*/  IMAD.MOV.U32 R9, RZ, RZ, R4 ;  /* 0x000000ffff097224 */ /* 0x000fe200078e0004 */
[----:B------:R-:W-:Y:S01]  /*0590*/  MOV R0, R5 ;  /* 0x0000000500007202 */ /* 0x000fe20000000f00 */
[----:B------:R-:W0:Y:S01]  /*05a0*/  LDCU.64 UR4, c[0x0][0x398] ;  /* 0x00007300ff0477ac */ /* 0x000e220008000a00 */
[----:B------:R-:W-:-:S07]  /*05b0*/  MOV R8, 0x5d0 ;  /* 0x000005d000087802 */ /* 0x000fce0000000f00 */
[----:B0-----:R-:W-:Y:S05]  /*05c0*/  CALL.REL.NOINC `($__internal_11_$__cuda_sm20_div_u64) ;  /* 0x0000000000787944 */ /* 0x001fea0003c00000 */
        /* <DEDUP_REMOVED lines=10> */
.L_x_76:
[----:B------:R-:W0:Y:S01]  /*0670*/  LDCU.128 UR8, c[0x0][0x380] ;  /* 0x00007000ff0877ac */ /* 0x000e220008000c00 */
[----:B------:R-:W1:Y:S01]  /*0680*/  LDCU.64 UR4, c[0x0][0x390] ;  /* 0x00007200ff0477ac */ /* 0x000e620008000a00 */
[----:B0-----:R-:W-:-:S04]  /*0690*/  LEA R8, P0, R2, UR8, 0x2 ;  /* 0x0000000802087c11 */ /* 0x001fc8000f8010ff */
[----:B------:R-:W-:Y:S01]  /*06a0*/  LEA.HI.X R9, R2, UR9, RZ, 0x2, P0 ;  /* 0x0000000902097c11 */ /* 0x000fe200080f14ff */
[----:B------:R-:W0:Y:S05]  /*06b0*/  LDCU.64 UR8, c[0x0][0x3a0] ;  /* 0x00007400ff0877ac */ /* 0x000e2a0008000a00 */
[----:B------:R-:W2:Y:S01]  /*06c0*/  LDG.E.CONSTANT R9, desc[UR6][R8.64] ;  /* 0x0000000608097981 */ /* 0x000ea2000c1e9900 */
        /* <DEDUP_REMOVED lines=12> */
[----:B--2---:R-:W-:Y:S01]  /*0790*/  STG.E desc[UR6][R2.64], R9 ;  /* 0x0000000902007986 */ /* 0x004fe2000c101906 */
[----:B------:R-:W-:Y:S05]  /*07a0*/  EXIT ;  /* 0x000000000000794d */ /* 0x000fea0003800000 */
        .weak           $__internal_11_$__cuda_sm20_div_u64
        .type           $__internal_11_$__cuda_sm20_div_u64,@function
        .size           $__internal_11_$__cuda_sm20_div_u64,(.L_x_125 - $__internal_11_$__cuda_sm20_div_u64)
$__internal_11_$__cuda_sm20_div_u64:
        /* <DEDUP_REMOVED lines=66> */
[----:B------:R-:W-:Y:S06]  /*0bd0*/  RET.REL.NODEC R8 `(_ZN8pygpukit3ops2nn24transpose_021_f32_kernelEPKfPfmmm) ;  /* 0xfffffff408087950 */ /* 0x000fec0003c3ffff */
.L_x_77:
        /* <DEDUP_REMOVED lines=10> */
.L_x_125:


//--------------------- .text._ZN8pygpukit3ops2nn35repeat_interleave_axis1_bf16_kernelEPK13__nv_bfloat16PS2_mmmm --------------------------
	.section	.text._ZN8pygpukit3ops2nn35repeat_interleave_axis1_bf16_kernelEPK13__nv_bfloat16PS2_mmmm,"ax",@progbits
	.align	128
        .global         _ZN8pygpukit3ops2nn35repeat_interleave_axis1_bf16_kernelEPK13__nv_bfloat16PS2_mmmm
        .type           _ZN8pygpukit3ops2nn35repeat_interleave_axis1_bf16_kernelEPK13__nv_bfloat16PS2_mmmm,@function
        .size           _ZN8pygpukit3ops2nn35repeat_interleave_axis1_bf16_kernelEPK13__nv_bfloat16PS2_mmmm,(.L_x_126 - _ZN8pygpukit3ops2nn35repeat_interleave_axis1_bf16_kernelEPK13__nv_bfloat16PS2_mmmm)
        .other          _ZN8pygpukit3ops2nn35repeat_interleave_axis1_bf16_kernelEPK13__nv_bfloat16PS2_mmmm,@"STO_CUDA_ENTRY STV_DEFAULT"
_ZN8pygpukit3ops2nn35repeat_interleave_axis1_bf16_kernelEPK13__nv_bfloat16PS2_mmmm:
.text._ZN8pygpukit3ops2nn35repeat_interleave_axis1_bf16_kernelEPK13__nv_bfloat16PS2_mmmm:
        /* <DEDUP_REMOVED lines=11> */
[----:B------:R-:W-:-:S04]  /*00b0*/  UIMAD UR5, UR5, UR12, URZ ;  /* 0x0000000c050572a4 */ /* 0x000fc8000f8e02ff */
[----:B------:R-:W-:-:S04]  /*00c0*/  UIMAD UR4, UR4, UR13, UR5 ;  /* 0x0000000d040472a4 */ /* 0x000fc8000f8e0205 */
[----:B------:R-:W-:-:S04]  /*00d0*/  UIADD3 UR4, UPT, UPT, UR7, UR4, URZ ;  /* 0x0000000407047290 */ /* 0x000fc8000fffe0ff */
[----:B------:R-:W-:Y:S02]  /*00e0*/  UIMAD UR7, UR4, UR14, URZ ;  /* 0x0000000e040772a4 */ /* 0x000fe4000f8e02ff */
[----:B------:R-:W-:Y:S01]  /*00f0*/  UIMAD.WIDE.U32 UR4, UR6, UR14, URZ ;  /* 0x0000000e060472a5 */ /* 0x000fe2000f8e00ff */
[----:B-1----:R-:W-:Y:S01]  /*0100*/  IMAD R2, R2, UR8, R3 ;  /* 0x0000000802027c24 */ /* 0x002fe2000f8e0203 */
        /* <DEDUP_REMOVED lines=31> */
.L_x_78:
[----:B------:R-:W0:Y:S01]  /*0300*/  LDCU.64 UR4, c[0x0][0x3a0] ;  /* 0x00007400ff0477ac */ /* 0x000e220008000a00 */
[----:B------:R-:W-:Y:S01]  /*0310*/  IMAD.MOV.U32 R12, RZ, RZ, R2 ;  /* 0x000000ffff0c7224 */ /* 0x000fe200078e0002 */
[----:B------:R-:W-:Y:S02]  /*0320*/  MOV R13, RZ ;  /* 0x000000ff000d7202 */ /* 0x000fe40000000f00 */
[----:B------:R-:W-:Y:S02]  /*0330*/  MOV R6, 0x370 ;  /* 0x0000037000067802 */ /* 0x000fe40000000f00 */
[----:B0-----:R-:W-:Y:S01]  /*0340*/  MOV R10, UR4 ;  /* 0x00000004000a7c02 */ /* 0x001fe20008000f00 */
[----:B------:R-:W-:-:S07]  /*0350*/  IMAD.U32 R11, RZ, RZ, UR5 ;  /* 0x00000005ff0b7e24 */ /* 0x000fce000f8e00ff */
[----:B------:R-:W-:Y:S05]  /*0360*/  CALL.REL.NOINC `($__internal_12_$__cuda_sm20_div_u64) ;  /* 0x0000000400bc7944 */ /* 0x000fea0003c00000 */
[----:B------:R-:W0:Y:S01]  /*0370*/  LDCU.64 UR4, c[0x0][0x3a0] ;  /* 0x00007400ff0477ac */ /* 0x000e220008000a00 */
[----:B------:R-:W-:Y:S01]  /*0380*/  IADD3 R7, P0, PT, RZ, -R8, RZ ;  /* 0x80000008ff077210 */ /* 0x000fe20007f1e0ff */
[----:B------:R-:W-:-:S04]  /*0390*/  HFMA2 R3, -RZ, RZ, 0, 0 ;  /* 0x00000000ff037431 */ /* 0x000fc800000001ff */
[----:B------:R-:W-:-:S04]  /*03a0*/  IMAD.X R0, RZ, RZ, ~R9, P0 ;  /* 0x000000ffff007224 */ /* 0x000fc800000e0e09 */
[----:B0-----:R-:W-:Y:S02]  /*03b0*/  IMAD R0, R0, UR4, RZ ;  /* 0x0000000400007c24 */ /* 0x001fe4000f8e02ff */
[----:B------:R-:W-:-:S04]  /*03c0*/  IMAD.WIDE.U32 R4, R7, UR4, R2 ;  /* 0x0000000407047c25 */ /* 0x000fc8000f8e0002 */
[----:B------:R-:W-:Y:S02]  /*03d0*/  IMAD R7, R7, UR5, R0 ;  /* 0x0000000507077c24 */ /* 0x000fe4000f8e0200 */
[----:B------:R-:W-:Y:S02]  /*03e0*/  IMAD.MOV.U32 R0, RZ, RZ, R4 ;  /* 0x000000ffff007224 */ /* 0x000fe400078e0004 */
[----:B------:R-:W-:Y:S01]  /*03f0*/  IMAD.MOV.U32 R4, RZ, RZ, R8 ;  /* 0x000000ffff047224 */ /* 0x000fe200078e0008 */
[----:B------:R-:W-:Y:S02]  /*0400*/  IADD3 R7, PT, PT, R5, R7, RZ ;  /* 0x0000000705077210 */ /* 0x000fe40007ffe0ff */
[----:B------:R-:W-:-:S07]  /*0410*/  MOV R5, R9 ;  /* 0x0000000900057202 */ /* 0x000fce0000000f00 */
.L_x_79:
[----:B------:R-:W0:Y:S01]  /*0420*/  LDCU.64 UR8, c[0x0][0x3a8] ;  /* 0x00007500ff0877ac */ /* 0x000e220008000a00 */
[----:B------:R-:W0:Y:S02]  /*0430*/  LDCU.64 UR10, c[0x0][0x398] ;  /* 0x00007300ff0a77ac */ /* 0x000e240008000a00 */
[----:B0-----:R-:W-:Y:S02]  /*0440*/  UIMAD UR6, UR9, UR10, URZ ;  /* 0x0000000a090672a4 */ /* 0x001fe4000f8e02ff */
[----:B------:R-:W-:Y:S02]  /*0450*/  UIMAD.WIDE.U32 UR4, UR8, UR10, URZ ;  /* 0x0000000a080472a5 */ /* 0x000fe4000f8e00ff */
[----:B------:R-:W-:-:S04]  /*0460*/  UIMAD UR6, UR11, UR8, UR6 ;  /* 0x000000080b0672a4 */ /* 0x000fc8000f8e0206 */
[----:B------:R-:W-:-:S04]  /*0470*/  UIADD3 UR6, UPT, UPT, UR5, UR6, URZ ;  /* 0x0000000605067290 */ /* 0x000fc8000fffe0ff */
[----:B------:R-:W-:-:S09]  /*0480*/  UISETP.NE.U32.AND UP0, UPT, UR6, URZ, UPT ;  /* 0x000000ff0600728c */ /* 0x000fd2000bf05070 */
[----:B------:R-:W-:Y:S05]  /*0490*/  BRA.U UP0, `(.L_x_80) ;  /* 0x0000000100607547 */ /* 0x000fea000b800000 */
[----:B------:R-:W0:Y:S01]  /*04a0*/  I2F.U32.RP R5, UR4 ;  /* 0x0000000400057d06 */ /* 0x000e220008209000 */
[----:B------:R-:W-:Y:S01]  /*04b0*/  ISETP.NE.U32.AND P2, PT, RZ, UR4, PT ;  /* 0x00000004ff007c0c */ /* 0x000fe2000bf45070 */
[----:B------:R-:W-:-:S06]  /*04c0*/  IMAD.MOV.U32 R13, RZ, RZ, RZ ;  /* 0x000000ffff0d7224 */ /* 0x000fcc00078e00ff */
[----:B0-----:R-:W0:Y:S02]  /*04d0*/  MUFU.RCP R5, R5 ;  /* 0x0000000500057308 */ /* 0x001e240000001000 */
[----:B0-----:R-:W-:-:S06]  /*04e0*/  VIADD R8, R5, 0xffffffe ;  /* 0x0ffffffe05087836 */ /* 0x001fcc0000000000 */
[----:B------:R0:W1:Y:S02]  /*04f0*/  F2I.FTZ.U32.TRUNC.NTZ R9, R8 ;  /* 0x0000000800097305 */ /* 0x000064000021f000 */
[----:B0-----:R-:W-:Y:S01]  /*0500*/  IMAD.MOV.U32 R8, RZ, RZ, RZ ;  /* 0x000000ffff087224 */ /* 0x001fe200078e00ff */
[----:B-1----:R-:W-:-:S05]  /*0510*/  IADD3 R11, PT, PT, RZ, -R9, RZ ;  /* 0x80000009ff0b7210 */ /* 0x002fca0007ffe0ff */
[----:B------:R-:W-:-:S04]  /*0520*/  IMAD R11, R11, UR4, RZ ;  /* 0x000000040b0b7c24 */ /* 0x000fc8000f8e02ff */
[----:B------:R-:W-:-:S06]  /*0530*/  IMAD.HI.U32 R9, R9, R11, R8 ;  /* 0x0000000b09097227 */ /* 0x000fcc00078e0008 */
        /* <DEDUP_REMOVED lines=10> */
[----:B------:R-:W-:Y:S01]  /*05e0*/  IMAD R12, R5, UR4, R4 ;  /* 0x00000004050c7c24 */ /* 0x000fe2000f8e0204 */
[----:B------:R-:W-:Y:S01]  /*05f0*/  MOV R4, R9 ;  /* 0x0000000900047202 */ /* 0x000fe20000000f00 */
[----:B------:R-:W-:Y:S01]  /*0600*/  IMAD.MOV.U32 R5, RZ, RZ, RZ ;  /* 0x000000ffff057224 */ /* 0x000fe200078e00ff */
[----:B------:R-:W-:Y:S06]  /*0610*/  BRA `(.L_x_81) ;  /* 0x0000000000407947 */ /* 0x000fec0003800000 */
.L_x_80:
[----:B------:R-:W-:Y:S01]  /*0620*/  IMAD.U32 R11, RZ, RZ, UR5 ;  /* 0x00000005ff0b7e24 */ /* 0x000fe2000f8e00ff */
[----:B------:R-:W-:Y:S01]  /*0630*/  MOV R10, UR4 ;  /* 0x00000004000a7c02 */ /* 0x000fe20008000f00 */
[----:B------:R-:W-:Y:S01]  /*0640*/  IMAD.MOV.U32 R13, RZ, RZ, R5 ;  /* 0x000000ffff0d7224 */ /* 0x000fe200078e0005 */
[----:B------:R-:W-:Y:S02]  /*0650*/  MOV R12, R4 ;  /* 0x00000004000c7202 */ /* 0x000fe40000000f00 */
[----:B------:R-:W-:Y:S02]  /*0660*/  MOV R11, UR6 ;  /* 0x00000006000b7c02 */ /* 0x000fe40008000f00 */
[----:B------:R-:W-:-:S07]  /*0670*/  MOV R6, 0x690 ;  /* 0x0000069000067802 */ /* 0x000fce0000000f00 */
[----:B------:R-:W-:Y:S05]  /*0680*/  CALL.REL.NOINC `($__internal_12_$__cuda_sm20_div_u64) ;  /* 0x0000000000f47944 */ /* 0x000fea0003c00000 */
[----:B------:R-:W-:-:S05]  /*0690*/  IADD3 R13, P0, PT, RZ, -R8, RZ ;  /* 0x80000008ff0d7210 */ /* 0x000fca0007f1e0ff */
[----:B------:R-:W-:Y:S02]  /*06a0*/  IMAD.X R6, RZ, RZ, ~R9, P0 ;  /* 0x000000ffff067224 */ /* 0x000fe400000e0e09 */
[----:B------:R-:W-:-:S04]  /*06b0*/  IMAD.WIDE.U32 R4, R13, UR4, R4 ;  /* 0x000000040d047c25 */ /* 0x000fc8000f8e0004 */
[----:B------:R-:W-:Y:S01]  /*06c0*/  IMAD R6, R6, UR4, RZ ;  /* 0x0000000406067c24 */ /* 0x000fe2000f8e02ff */
[----:B------:R-:W-:Y:S02]  /*06d0*/  MOV R12, R4 ;  /* 0x00000004000c7202 */ /* 0x000fe40000000f00 */
[----:B------:R-:W-:Y:S01]  /*06e0*/  MOV R4, R8 ;  /* 0x0000000800047202 */ /* 0x000fe20000000f00 */
[----:B------:R-:W-:-:S04]  /*06f0*/  IMAD R13, R13, UR6, R6 ;  /* 0x000000060d0d7c24 */ /* 0x000fc8000f8e0206 */
[----:B------:R-:W-:Y:S02]  /*0700*/  IMAD.IADD R13, R5, 0x1, R13 ;  /* 0x00000001050d7824 */ /* 0x000fe400078e020d */
[----:B------:R-:W-:-:S07]  /*0710*/  IMAD.MOV.U32 R5, RZ, RZ, R9 ;  /* 0x000000ffff057224 */ /* 0x000fce00078e0009 */
.L_x_81:
[----:B------:R-:W0:Y:S01]  /*0720*/  LDCU UR6, c[0x0][0x3ac] ;  /* 0x00007580ff0677ac */ /* 0x000e220008000800 */
[----:B------:R-:W-:Y:S01]  /*0730*/  BSSY.RECONVERGENT B0, `(.L_x_82) ;  /* 0x000001f000007945 */ /* 0x000fe20003800200 */
[----:B------:R-:W1:Y:S01]  /*0740*/  LDCU.64 UR4, c[0x0][0x358] ;  /* 0x00006b00ff0477ac */ /* 0x000e620008000a00 */
[----:B0-----:R-:W-:-:S04]  /*0750*/  LOP3.LUT R6, R13, UR6, RZ, 0xfc, !PT ;  /* 0x000000060d067c12 */ /* 0x001fc8000f8efcff */
[----:B------:R-:W-:-:S13]  /*0760*/  ISETP.NE.U32.AND P0, PT, R6, RZ, PT ;  /* 0x000000ff0600720c */ /* 0x000fda0003f05070 */
[----:B-1----:R-:W-:Y:S05]  /*0770*/  @P0 BRA `(.L_x_83) ;  /* 0x0000000000540947 */ /* 0x002fea0003800000 */
        /* <DEDUP_REMOVED lines=17> */
[----:B------:R-:W-:-:S12]  /*0890*/  IMAD.MOV.U32 R9, RZ, RZ, RZ ;  /* 0x000000ffff097224 */ /* 0x000fd800078e00ff */
[----:B------:R-:W-:Y:S02]  /*08a0*/  @P1 IADD3 R8, PT, PT, R8, 0x1, RZ ;  /* 0x0000000108081810 */ /* 0x000fe40007ffe0ff */
[----:B------:R-:W-:Y:S01]  /*08b0*/  @!P2 LOP3.LUT R8, RZ, UR6, RZ, 0x33, !PT ;  /* 0x00000006ff08ac12 */ /* 0x000fe2000f8e33ff */
[----:B------:R-:W-:Y:S06]  /*08c0*/  BRA `(.L_x_84) ;  /* 0x0000000000147947 */ /* 0x000fec0003800000 */
.L_x_83:
[----:B------:R-:W0:Y:S01]  /*08d0*/  LDCU.64 UR6, c[0x0][0x3a8] ;  /* 0x00007500ff0677ac */ /* 0x000e220008000a00 */
[----:B------:R-:W-:Y:S02]  /*08e0*/  MOV R6, 0x920 ;  /* 0x0000092000067802 */ /* 0x000fe40000000f00 */
[----:B0-----:R-:W-:Y:S01]  /*08f0*/  MOV R10, UR6 ;  /* 0x00000006000a7c02 */ /* 0x001fe20008000f00 */
[----:B------:R-:W-:-:S07]  /*0900*/  IMAD.U32 R11, RZ, RZ, UR7 ;  /* 0x00000007ff0b7e24 */ /* 0x000fce000f8e00ff */
[----:B------:R-:W-:Y:S05]  /*0910*/  CALL.REL.NOINC `($__internal_12_$__cuda_sm20_div_u64) ;  /* 0x0000000000507944 */ /* 0x000fea0003c00000 */
.L_x_84:
[----:B------:R-:W-:Y:S05]  /*0920*/  BSYNC.RECONVERGENT B0 ;  /* 0x0000000000007941 */ /* 0x000fea0003800200 */
.L_x_82:
[----:B------:R-:W0:Y:S01]  /*0930*/  LDCU.64 UR6, c[0x0][0x398] ;  /* 0x00007300ff0677ac */ /* 0x000e220008000a00 */
[----:B------:R-:W-:Y:S01]  /*0940*/  IMAD.MOV.U32 R6, RZ, RZ, R0 ;  /* 0x000000ffff067224 */ /* 0x000fe200078e0000 */
[----:B------:R-:W1:Y:S01]  /*0950*/  LDCU.64 UR12, c[0x0][0x3a0] ;  /* 0x00007400ff0c77ac */ /* 0x000e620008000a00 */
[----:B------:R-:W2:Y:S01]  /*0960*/  LDCU.128 UR8, c[0x0][0x380] ;  /* 0x00007000ff0877ac */ /* 0x000ea20008000c00 */
[----:B0-----:R-:W-:Y:S02]  /*0970*/  IMAD R3, R5, UR6, RZ ;  /* 0x0000000605037c24 */ /* 0x001fe4000f8e02ff */
[----:B------:R-:W-:-:S04]  /*0980*/  IMAD.WIDE.U32 R8, R4, UR6, R8 ;  /* 0x0000000604087c25 */ /* 0x000fc8000f8e0008 */
[----:B------:R-:W-:Y:S02]  /*0990*/  IMAD R3, R4, UR7, R3 ;  /* 0x0000000704037c24 */ /* 0x000fe4000f8e0203 */
[----:B-1----:R-:W-:-:S03]  /*09a0*/  IMAD.WIDE.U32 R4, R8, UR12, R6 ;  /* 0x0000000c08047c25 */ /* 0x002fc6000f8e0006 */
[----:B------:R-:W-:Y:S02]  /*09b0*/  IADD3 R3, PT, PT, R9, R3, RZ ;  /* 0x0000000309037210 */ /* 0x000fe40007ffe0ff */
[----:B--2---:R-:W-:-:S03]  /*09c0*/  LEA R6, P0, R4, UR8, 0x1 ;  /* 0x0000000804067c11 */ /* 0x004fc6000f8008ff */
[----:B------:R-:W-:-:S04]  /*09d0*/  IMAD R3, R3, UR12, RZ ;  /* 0x0000000c03037c24 */ /* 0x000fc8000f8e02ff */
[----:B------:R-:W-:-:S05]  /*09e0*/  IMAD R3, R8, UR13, R3 ;  /* 0x0000000d08037c24 */ /* 0x000fca000f8e0203 */
[----:B------:R-:W-:-:S04]  /*09f0*/  IADD3 R3, PT, PT, R5, R3, RZ ;  /* 0x0000000305037210 */ /* 0x000fc80007ffe0ff */
[----:B------:R-:W-:-:S06]  /*0a00*/  LEA.HI.X R7, R4, UR9, R3, 0x1, P0 ;  /* 0x0000000904077c11 */ /* 0x000fcc00080f0c03 */
[----:B------:R-:W2:Y:S01]  /*0a10*/  LDG.E.U16.CONSTANT R7, desc[UR4][R6.64] ;  /* 0x0000000406077981 */ /* 0x000ea2000c1e9500 */
[----:B------:R-:W-:-:S04]  /*0a20*/  LEA R4, P0, R2, UR10, 0x1 ;  /* 0x0000000a02047c11 */ /* 0x000fc8000f8008ff */
[----:B------:R-:W-:-:S05]  /*0a30*/  LEA.HI.X R5, R2, UR11, RZ, 0x1, P0 ;  /* 0x0000000b02057c11 */ /* 0x000fca00080f0cff */
[----:B--2---:R-:W-:Y:S01]  /*0a40*/  STG.E.U16 desc[UR4][R4.64], R7 ;  /* 0x0000000704007986 */ /* 0x004fe2000c101504 */
[----:B------:R-:W-:Y:S05]  /*0a50*/  EXIT ;  /* 0x000000000000794d */ /* 0x000fea0003800000 */
        .weak           $__internal_12_$__cuda_sm20_div_u64
        .type           $__internal_12_$__cuda_sm20_div_u64,@function
        .size           $__internal_12_$__cuda_sm20_div_u64,(.L_x_126 - $__internal_12_$__cuda_sm20_div_u64)
$__internal_12_$__cuda_sm20_div_u64:
[----:B------:R-:W0:Y:S08]  /*0a60*/  I2F.U64.RP R16, R10 ;  /* 0x0000000a00107312 */ /* 0x000e300000309000 */
[----:B0-----:R-:W0:Y:S02]  /*0a70*/  MUFU.RCP R16, R16 ;  /* 0x0000001000107308 */ /* 0x001e240000001000 */
[----:B0-----:R-:W-:-:S06]  /*0a80*/  VIADD R8, R16, 0x1ffffffe ;  /* 0x1ffffffe10087836 */ /* 0x001fcc0000000000 */
[----:B------:R-:W0:Y:S02]  /*0a90*/  F2I.U64.TRUNC R8, R8 ;  /* 0x0000000800087311 */ /* 0x000e24000020d800 */
[----:B0-----:R-:W-:-:S04]  /*0aa0*/  IMAD.WIDE.U32 R14, R8, R10, RZ ;  /* 0x0000000a080e7225 */ /* 0x001fc800078e00ff */
[----:B------:R-:W-:Y:S01]  /*0ab0*/  IMAD R15, R8, R11, R15 ;  /* 0x0000000b080f7224 */ /* 0x000fe200078e020f */
[----:B------:R-:W-:-:S03]  /*0ac0*/  IADD3 R17, P0, PT, RZ, -R14, RZ ;  /* 0x8000000eff117210 */ /* 0x000fc60007f1e0ff */
[----:B------:R-:W-:Y:S02]  /*0ad0*/  IMAD R15, R9, R10, R15 ;  /* 0x0000000a090f7224 */ /* 0x000fe400078e020f */
        /* <DEDUP_REMOVED lines=9> */
[----:B------:R-:W-:-:S03]  /*0b70*/  IMAD.WIDE.U32 R8, R15, R10, RZ ;  /* 0x0000000a0f087225 */ /* 0x000fc600078e00ff */
[----:B------:R-:W-:Y:S01]  /*0b80*/  IADD3.X R17, PT, PT, RZ, RZ, R14, P2, P1 ;  /* 0x000000ffff117210 */ /* 0x000fe200017e240e */
[----:B------:R-:W-:Y:S01]  /*0b90*/  IMAD R9, R15, R11, R9 ;  /* 0x0000000b0f097224 */ /* 0x000fe200078e0209 */
[----:B------:R-:W-:-:S03]  /*0ba0*/  IADD3 R19, P0, PT, RZ, -R8, RZ ;  /* 0x80000008ff137210 */ /* 0x000fc60007f1e0ff */
[----:B------:R-:W-:Y:S02]  /*0bb0*/  IMAD R9, R17, R10, R9 ;  /* 0x0000000a11097224 */ /* 0x000fe400078e0209 */
[----:B------:R-:W-:-:S04]  /*0bc0*/  IMAD.HI.U32 R14, R15, R19, RZ ;  /* 0x000000130f0e7227 */ /* 0x000fc800078e00ff */
[----:B------:R-:W-:Y:S02]  /*0bd0*/  IMAD.X R8, RZ, RZ, ~R9, P0 ;  /* 0x000000ffff087224 */ /* 0x000fe400000e0e09 */
[----:B------:R-:W-:Y:S02]  /*0be0*/  IMAD.MOV.U32 R9, RZ, RZ, RZ ;  /* 0x000000ffff097224 */ /* 0x000fe400078e00ff */
[----:B------:R-:W-:-:S04]  /*0bf0*/  IMAD.WIDE.U32 R14, P0, R15, R8, R14 ;  /* 0x000000080f0e7225 */ /* 0x000fc8000780000e */
[C---:B------:R-:W-:Y:S02]  /*0c00*/  IMAD R16, R17.reuse, R8, RZ ;  /* 0x0000000811107224 */ /* 0x040fe400078e02ff */
[----:B------:R-:W-:-:S04]  /*0c10*/  IMAD.HI.U32 R15, P1, R17, R19, R14 ;  /* 0x00000013110f7227 */ /* 0x000fc8000782000e */
[----:B------:R-:W-:Y:S01]  /*0c20*/  IMAD.HI.U32 R8, R17, R8, RZ ;  /* 0x0000000811087227 */ /* 0x000fe200078e00ff */
[----:B------:R-:W-:-:S04]  /*0c30*/  IADD3 R15, P2, PT, R16, R15, RZ ;  /* 0x0000000f100f7210 */ /* 0x000fc80007f5e0ff */
[----:B------:R-:W-:Y:S01]  /*0c40*/  IADD3.X R17, PT, PT, R8, R17, RZ, P0, !PT ;  /* 0x0000001108117210 */ /* 0x000fe200007fe4ff */
        /* <DEDUP_REMOVED lines=8> */
[----:B------:R-:W-:-:S04]  /*0cd0*/  IMAD.WIDE.U32 R8, R15, R10, RZ ;  /* 0x0000000a0f087225 */ /* 0x000fc800078e00ff */
[----:B------:R-:W-:Y:S01]  /*0ce0*/  IMAD.X R17, RZ, RZ, R14, P1 ;  /* 0x000000ffff117224 */ /* 0x000fe200008e060e */
[----:B------:R-:W-:Y:S01]  /*0cf0*/  IADD3 R19, P1, PT, -R8, R12, RZ ;  /* 0x0000000c08137210 */ /* 0x000fe20007f3e1ff */
[----:B------:R-:W-:-:S03]  /*0d00*/  IMAD R9, R15, R11, R9 ;  /* 0x0000000b0f097224 */ /* 0x000fc600078e0209 */
[-C--:B------:R-:W-:Y:S01]  /*0d10*/  ISETP.GE.U32.AND P0, PT, R19, R10.reuse, PT ;  /* 0x0000000a1300720c */ /* 0x080fe20003f06070 */
[----:B------:R-:W-:Y:S01]  /*0d20*/  IMAD R8, R17, R10, R9 ;  /* 0x0000000a11087224 */ /* 0x000fe200078e0209 */
[----:B------:R-:W-:-:S04]  /*0d30*/  IADD3 R9, P2, PT, -R10, R19, RZ ;  /* 0x000000130a097210 */ /* 0x000fc80007f5e1ff */
[----:B------:R-:W-:Y:S02]  /*0d40*/  IADD3.X R16, PT, PT, ~R8, R13, RZ, P1, !PT ;  /* 0x0000000d08107210 */ /* 0x000fe40000ffe5ff */
[----:B------:R-:W-:Y:S02]  /*0d50*/  IADD3 R8, P1, PT, R15, 0x1, RZ ;  /* 0x000000010f087810 */ /* 0x000fe40007f3e0ff */
[C---:B------:R-:W-:Y:S01]  /*0d60*/  ISETP.GE.U32.AND.EX P0, PT, R16.reuse, R11, PT, P0 ;  /* 0x0000000b1000720c */ /* 0x040fe20003f06100 */
[----:B------:R-:W-:Y:S01]  /*0d70*/  IMAD.X R14, R16, 0x1, ~R11, P2 ;  /* 0x00000001100e7824 */ /* 0x000fe200010e0e0b */
[----:B------:R-:W-:Y:S02]  /*0d80*/  IADD3.X R12, PT, PT, RZ, R17, RZ, P1, !PT ;  /* 0x00000011ff0c7210 */ /* 0x000fe40000ffe4ff */
[----:B------:R-:W-:Y:S02]  /*0d90*/  SEL R15, R8, R15, P0 ;  /* 0x0000000f080f7207 */ /* 0x000fe40000000000 */
[----:B------:R-:W-:-:S02]  /*0da0*/  SEL R9, R9, R19, P0 ;  /* 0x0000001309097207 */ /* 0x000fc40000000000 */
[----:B------:R-:W-:Y:S02]  /*0db0*/  SEL R14, R14, R16, P0 ;  /* 0x000000100e0e7207 */ /* 0x000fe40000000000 */
[----:B------:R-:W-:Y:S02]  /*0dc0*/  SEL R12, R12, R17, P0 ;  /* 0x000000110c0c7207 */ /* 0x000fe40000000000 */
[----:B------:R-:W-:Y:S02]  /*0dd0*/  IADD3 R8, P2, PT, R15, 0x1, RZ ;  /* 0x000000010f087810 */ /* 0x000fe40007f5e0ff */
[----:B------:R-:W-:Y:S02]  /*0de0*/  ISETP.GE.U32.AND P0, PT, R9, R10, PT ;  /* 0x0000000a0900720c */ /* 0x000fe40003f06070 */
[----:B------:R-:W-:Y:S01]  /*0df0*/  ISETP.NE.U32.AND P1, PT, R10, RZ, PT ;  /* 0x000000ff0a00720c */ /* 0x000fe20003f25070 */
[----:B------:R-:W-:Y:S01]  /*0e00*/  IMAD.X R9, RZ, RZ, R12, P2 ;  /* 0x000000ffff097224 */ /* 0x000fe200010e060c */
[----:B------:R-:W-:-:S02]  /*0e10*/  ISETP.GE.U32.AND.EX P0, PT, R14, R11, PT, P0 ;  /* 0x0000000b0e00720c */ /* 0x000fc40003f06100 */
[----:B------:R-:W-:Y:S01]  /*0e20*/  ISETP.NE.AND.EX P1, PT, R11, RZ, PT, P1 ;  /* 0x000000ff0b00720c */ /* 0x000fe20003f25310 */
[----:B------:R-:W-:Y:S01]  /*0e30*/  HFMA2 R11, -RZ, RZ, 0, 0 ;  /* 0x00000000ff0b7431 */ /* 0x000fe200000001ff */
[----:B------:R-:W-:Y:S02]  /*0e40*/  MOV R10, R6 ;  /* 0x00000006000a7202 */ /* 0x000fe40000000f00 */
[----:B------:R-:W-:Y:S02]  /*0e50*/  SEL R8, R8, R15, P0 ;  /* 0x0000000f08087207 */ /* 0x000fe40000000000 */
[----:B------:R-:W-:Y:S02]  /*0e60*/  SEL R9, R9, R12, P0 ;  /* 0x0000000c09097207 */ /* 0x000fe40000000000 */
[----:B------:R-:W-:Y:S02]  /*0e70*/  SEL R8, R8, 0xffffffff, P1 ;  /* 0xffffffff08087807 */ /* 0x000fe40000800000 */
[----:B------:R-:W-:Y:S01]  /*0e80*/  SEL R9, R9, 0xffffffff, P1 ;  /* 0xffffffff09097807 */ /* 0x000fe20000800000 */
[----:B------:R-:W-:Y:S06]  /*0e90*/  RET.REL.NODEC R10 `(_ZN8pygpukit3ops2nn35repeat_interleave_axis1_bf16_kernelEPK13__nv_bfloat16PS2_mmmm) ;  /* 0xfffffff00a587950 */ /* 0x000fec0003c3ffff */
.L_x_85:
        /* <DEDUP_REMOVED lines=14> */
.L_x_126:


//--------------------- .text._ZN8pygpukit3ops2nn34repeat_interleave_axis1_f16_kernelEPK6__halfPS2_mmmm --------------------------
	.section	.text._ZN8pygpukit3ops2nn34repeat_interleave_axis1_f16_kernelEPK6__halfPS2_mmmm,"ax",@progbits
	.align	128
        .global         _ZN8pygpukit3ops2nn34repeat_interleave_axis1_f16_kernelEPK6__halfPS2_mmmm
        .type           _ZN8pygpukit3ops2nn34repeat_interleave_axis1_f16_kernelEPK6__halfPS2_mmmm,@function
        .size           _ZN8pygpukit3ops2nn34repeat_interleave_axis1_f16_kernelEPK6__halfPS2_mmmm,(.L_x_127 - _ZN8pygpukit3ops2nn34repeat_interleave_axis1_f16_kernelEPK6__halfPS2_mmmm)
        .other          _ZN8pygpukit3ops2nn34repeat_interleave_axis1_f16_kernelEPK6__halfPS2_mmmm,@"STO_CUDA_ENTRY STV_DEFAULT"
_ZN8pygpukit3ops2nn34repeat_interleave_axis1_f16_kernelEPK6__halfPS2_mmmm:
.text._ZN8pygpukit3ops2nn34repeat_interleave_axis1_f16_kernelEPK6__halfPS2_mmmm:
        /* <DEDUP_REMOVED lines=48> */
.L_x_86:
[----:B------:R-:W0:Y:S01]  /*0300*/  LDCU.64 UR4, c[0x0][0x3a0] ;  /* 0x00007400ff0477ac */ /* 0x000e220008000a00 */
[----:B------:R-:W-:Y:S01]  /*0310*/  IMAD.MOV.U32 R12, RZ, RZ, R2 ;  /* 0x000000ffff0c7224 */ /* 0x000fe200078e0002 */
[----:B------:R-:W-:Y:S02]  /*0320*/  MOV R13, RZ ;  /* 0x000000ff000d7202 */ /* 0x000fe40000000f00 */
[----:B------:R-:W-:Y:S02]  /*0330*/  MOV R6, 0x370 ;  /* 0x0000037000067802 */ /* 0x000fe40000000f00 */
[----:B0-----:R-:W-:Y:S01]  /*0340*/  MOV R10, UR4 ;  /* 0x00000004000a7c02 */ /* 0x001fe20008000f00 */
[----:B------:R-:W-:-:S07]  /*0350*/  IMAD.U32 R11, RZ, RZ, UR5 ;  /* 0x00000005ff0b7e24 */ /* 0x000fce000f8e00ff */
[----:B------:R-:W-:Y:S05]  /*0360*/  CALL.REL.NOINC `($__internal_13_$__cuda_sm20_div_u64) ;  /* 0x0000000400bc7944 */ /* 0x000fea0003c00000 */
        /* <DEDUP_REMOVED lines=11> */
.L_x_87:
        /* <DEDUP_REMOVED lines=32> */
.L_x_88:
[----:B------:R-:W-:Y:S01]  /*0620*/  IMAD.U32 R11, RZ, RZ, UR5 ;  /* 0x00000005ff0b7e24 */ /* 0x000fe2000f8e00ff */
[----:B------:R-:W-:Y:S01]  /*0630*/  MOV R10, UR4 ;  /* 0x00000004000a7c02 */ /* 0x000fe20008000f00 */
[----:B------:R-:W-:Y:S01]  /*0640*/  IMAD.MOV.U32 R13, RZ, RZ, R5 ;  /* 0x000000ffff0d7224 */ /* 0x000fe200078e0005 */
[----:B------:R-:W-:Y:S02]  /*0650*/  MOV R12, R4 ;  /* 0x00000004000c7202 */ /* 0x000fe40000000f00 */
[----:B------:R-:W-:Y:S02]  /*0660*/  MOV R11, UR6 ;  /* 0x00000006000b7c02 */ /* 0x000fe40008000f00 */
[----:B------:R-:W-:-:S07]  /*0670*/  MOV R6, 0x690 ;  /* 0x0000069000067802 */ /* 0x000fce0000000f00 */
[----:B------:R-:W-:Y:S05]  /*0680*/  CALL.REL.NOINC `($__internal_13_$__cuda_sm20_div_u64) ;  /* 0x0000000000f47944 */ /* 0x000fea0003c00000 */
        /* <DEDUP_REMOVED lines=9> */
.L_x_89:
        /* <DEDUP_REMOVED lines=27> */
.L_x_91:
[----:B------:R-:W0:Y:S01]  /*08d0*/  LDCU.64 UR6, c[0x0][0x3a8] ;  /* 0x00007500ff0677ac */ /* 0x000e220008000a00 */
[----:B------:R-:W-:Y:S02]  /*08e0*/  MOV R6, 0x920 ;  /* 0x0000092000067802 */ /* 0x000fe40000000f00 */
[----:B0-----:R-:W-:Y:S01]  /*08f0*/  MOV R10, UR6 ;  /* 0x00000006000a7c02 */ /* 0x001fe20008000f00 */
[----:B------:R-:W-:-:S07]  /*0900*/  IMAD.U32 R11, RZ, RZ, UR7 ;  /* 0x00000007ff0b7e24 */ /* 0x000fce000f8e00ff */
[----:B------:R-:W-:Y:S05]  /*0910*/  CALL.REL.NOINC `($__internal_13_$__cuda_sm20_div_u64) ;  /* 0x0000000000507944 */ /* 0x000fea0003c00000 */
.L_x_92:
[----:B------:R-:W-:Y:S05]  /*0920*/  BSYNC.RECONVERGENT B0 ;  /* 0x0000000000007941 */ /* 0x000fea0003800200 */
.L_x_90:
        /* <DEDUP_REMOVED lines=19> */
        .weak           $__internal_13_$__cuda_sm20_div_u64
        .type           $__internal_13_$__cuda_sm20_div_u64,@function
        .size           $__internal_13_$__cuda_sm20_div_u64,(.L_x_127 - $__internal_13_$__cuda_sm20_div_u64)
$__internal_13_$__cuda_sm20_div_u64:
        /* <DEDUP_REMOVED lines=67> */
[----:B------:R-:W-:Y:S06]  /*0e90*/  RET.REL.NODEC R10 `(_ZN8pygpukit3ops2nn34repeat_interleave_axis1_f16_kernelEPK6__halfPS2_mmmm) ;  /* 0xfffffff00a587950 */ /* 0x000fec0003c3ffff */
.L_x_93:
        /* <DEDUP_REMOVED lines=14> */
.L_x_127:


//--------------------- .text._ZN8pygpukit3ops2nn34repeat_interleave_axis1_f32_kernelEPKfPfmmmm --------------------------
	.section	.text._ZN8pygpukit3ops2nn34repeat_interleave_axis1_f32_kernelEPKfPfmmmm,"ax",@progbits
	.align	128
        .global         _ZN8pygpukit3ops2nn34repeat_interleave_axis1_f32_kernelEPKfPfmmmm
        .type           _ZN8pygpukit3ops2nn34repeat_interleave_axis1_f32_kernelEPKfPfmmmm,@function
        .size           _ZN8pygpukit3ops2nn34repeat_interleave_axis1_f32_kernelEPKfPfmmmm,(.L_x_128 - _ZN8pygpukit3ops2nn34repeat_interleave_axis1_f32_kernelEPKfPfmmmm)
        .other          _ZN8pygpukit3ops2nn34repeat_interleave_axis1_f32_kernelEPKfPfmmmm,@"STO_CUDA_ENTRY STV_DEFAULT"
_ZN8pygpukit3ops2nn34repeat_interleave_axis1_f32_kernelEPKfPfmmmm:
.text._ZN8pygpukit3ops2nn34repeat_interleave_axis1_f32_kernelEPKfPfmmmm:
        /* <DEDUP_REMOVED lines=48> */
.L_x_94:
[----:B------:R-:W0:Y:S01]  /*0300*/  LDCU.64 UR4, c[0x0][0x3a0] ;  /* 0x00007400ff0477ac */ /* 0x000e220008000a00 */
[----:B------:R-:W-:Y:S01]  /*0310*/  IMAD.MOV.U32 R12, RZ, RZ, R2 ;  /* 0x000000ffff0c7224 */ /* 0x000fe200078e0002 */
[----:B------:R-:W-:Y:S02]  /*0320*/  MOV R13, RZ ;  /* 0x000000ff000d7202 */ /* 0x000fe40000000f00 */
[----:B------:R-:W-:Y:S02]  /*0330*/  MOV R6, 0x370 ;  /* 0x0000037000067802 */ /* 0x000fe40000000f00 */
[----:B0-----:R-:W-:Y:S01]  /*0340*/  MOV R10, UR4 ;  /* 0x00000004000a7c02 */ /* 0x001fe20008000f00 */
[----:B------:R-:W-:-:S07]  /*0350*/  IMAD.U32 R11, RZ, RZ, UR5 ;  /* 0x00000005ff0b7e24 */ /* 0x000fce000f8e00ff */
[----:B------:R-:W-:Y:S05]  /*0360*/  CALL.REL.NOINC `($__internal_14_$__cuda_sm20_div_u64) ;  /* 0x0000000400bc7944 */ /* 0x000fea0003c00000 */
        /* <DEDUP_REMOVED lines=11> */
.L_x_95:
        /* <DEDUP_REMOVED lines=32> */
.L_x_96:
[----:B------:R-:W-:Y:S01]  /*0620*/  IMAD.U32 R11, RZ, RZ, UR5 ;  /* 0x00000005ff0b7e24 */ /* 0x000fe2000f8e00ff */
[----:B------:R-:W-:Y:S01]  /*0630*/  MOV R10, UR4 ;  /* 0x00000004000a7c02 */ /* 0x000fe20008000f00 */
[----:B------:R-:W-:Y:S01]  /*0640*/  IMAD.MOV.U32 R13, RZ, RZ, R5 ;  /* 0x000000ffff0d7224 */ /* 0x000fe200078e0005 */
[----:B------:R-:W-:Y:S02]  /*0650*/  MOV R12, R4 ;  /* 0x00000004000c7202 */ /* 0x000fe40000000f00 */
[----:B------:R-:W-:Y:S02]  /*0660*/  MOV R11, UR6 ;  /* 0x00000006000b7c02 */ /* 0x000fe40008000f00 */
[----:B------:R-:W-:-:S07]  /*0670*/  MOV R6, 0x690 ;  /* 0x0000069000067802 */ /* 0x000fce0000000f00 */
[----:B------:R-:W-:Y:S05]  /*0680*/  CALL.REL.NOINC `($__internal_14_$__cuda_sm20_div_u64) ;  /* 0x0000000000f47944 */ /* 0x000fea0003c00000 */
        /* <DEDUP_REMOVED lines=9> */
.L_x_97:
        /* <DEDUP_REMOVED lines=27> */
.L_x_99:
[----:B------:R-:W0:Y:S01]  /*08d0*/  LDCU.64 UR6, c[0x0][0x3a8] ;  /* 0x00007500ff0677ac */ /* 0x000e220008000a00 */
[----:B------:R-:W-:Y:S02]  /*08e0*/  MOV R6, 0x920 ;  /* 0x0000092000067802 */ /* 0x000fe40000000f00 */
[----:B0-----:R-:W-:Y:S01]  /*08f0*/  MOV R10, UR6 ;  /* 0x00000006000a7c02 */ /* 0x001fe20008000f00 */
[----:B------:R-:W-:-:S07]  /*0900*/  IMAD.U32 R11, RZ, RZ, UR7 ;  /* 0x00000007ff0b7e24 */ /* 0x000fce000f8e00ff */
[----:B------:R-:W-:Y:S05]  /*0910*/  CALL.REL.NOINC `($__internal_14_$__cuda_sm20_div_u64) ;  /* 0x0000000000507944 */ /* 0x000fea0003c00000 */
.L_x_100:
[----:B------:R-:W-:Y:S05]  /*0920*/  BSYNC.RECONVERGENT B0 ;  /* 0x0000000000007941 */ /* 0x000fea0003800200 */
.L_x_98:
        /* <DEDUP_REMOVED lines=14> */
[----:B------:R-:W2:Y:S01]  /*0a10*/  LDG.E.CONSTANT R7, desc[UR4][R6.64] ;  /* 0x0000000406077981 */ /* 0x000ea2000c1e9900 */
[----:B------:R-:W-:-:S04]  /*0a20*/  LEA R4, P0, R2, UR10, 0x2 ;  /* 0x0000000a02047c11 */ /* 0x000fc8000f8010ff */
[----:B------:R-:W-:-:S05]  /*0a30*/  LEA.HI.X R5, R2, UR11, RZ, 0x2, P0 ;  /* 0x0000000b02057c11 */ /* 0x000fca00080f14ff */
[----:B--2---:R-:W-:Y:S01]  /*0a40*/  STG.E desc[UR4][R4.64], R7 ;  /* 0x0000000704007986 */ /* 0x004fe2000c101904 */
[----:B------:R-:W-:Y:S05]  /*0a50*/  EXIT ;  /* 0x000000000000794d */ /* 0x000fea0003800000 */
        .weak           $__internal_14_$__cuda_sm20_div_u64
        .type           $__internal_14_$__cuda_sm20_div_u64,@function
        .size           $__internal_14_$__cuda_sm20_div_u64,(.L_x_128 - $__internal_14_$__cuda_sm20_div_u64)
$__internal_14_$__cuda_sm20_div_u64:
        /* <DEDUP_REMOVED lines=67> */
[----:B------:R-:W-:Y:S06]  /*0e90*/  RET.REL.NODEC R10 `(_ZN8pygpukit3ops2nn34repeat_interleave_axis1_f32_kernelEPKfPfmmmm) ;  /* 0xfffffff00a587950 */ /* 0x000fec0003c3ffff */
.L_x_101:
        /* <DEDUP_REMOVED lines=14> */
.L_x_128:


//--------------------- .text._ZN8pygpukit3ops2nn22concat_axis0_u8_kernelEPKhS3_Phmmm --------------------------
	.section	.text._ZN8pygpukit3ops2nn22concat_axis0_u8_kernelEPKhS3_Phmmm,"ax",@progbits
	.align	128
        .global         _ZN8pygpukit3ops2nn22concat_axis0_u8_kernelEPKhS3_Phmmm
        .type           _ZN8pygpukit3ops2nn22concat_axis0_u8_kernelEPKhS3_Phmmm,@function
        .size           _ZN8pygpukit3ops2nn22concat_axis0_u8_kernelEPKhS3_Phmmm,(.L_x_154 - _ZN8pygpukit3ops2nn22concat_axis0_u8_kernelEPKhS3_Phmmm)
        .other          _ZN8pygpukit3ops2nn22concat_axis0_u8_kernelEPKhS3_Phmmm,@"STO_CUDA_ENTRY STV_DEFAULT"
_ZN8pygpukit3ops2nn22concat_axis0_u8_kernelEPKhS3_Phmmm:
.text._ZN8pygpukit3ops2nn22concat_axis0_u8_kernelEPKhS3_Phmmm:
[----:B------:R-:W-:Y:S01]  /*0000*/  LDC R1, c[0x0][0x37c] ;  /* 0x0000df00ff017b82 */ /* 0x000fe20000000800 */
[----:B------:R-:W0:Y:S01]  /*0010*/  LDCU.64 UR8, c[0x0][0x398] ;  /* 0x00007300ff0877ac */ /* 0x000e220008000a00 */
[----:B------:R-:W1:Y:S06]  /*0020*/  S2R R0, SR_TID.X ;  /* 0x0000000000007919 */ /* 0x000e6c0000002100 */
[----:B------:R-:W1:Y:S01]  /*0030*/  S2UR UR6, SR_CTAID.X ;  /* 0x00000000000679c3 */ /* 0x000e620000002500 */
[----:B------:R-:W0:Y:S07]  /*0040*/  LDCU.128 UR12, c[0x0][0x3a0] ;  /* 0x00007400ff0c77ac */ /* 0x000e2e0008000c00 */
[----:B------:R-:W1:Y:S01]  /*0050*/  LDC R5, c[0x0][0x360] ;  /* 0x0000d800ff057b82 */ /* 0x000e620000000800 */
[----:B0-----:R-:W-:-:S04]  /*0060*/  UIADD3 UR4, UP0, UPT, UR8, UR12, URZ ;  /* 0x0000000c08047290 */ /* 0x001fc8000ff1e0ff */
[----:B------:R-:W-:Y:S02]  /*0070*/  UIADD3.X UR5, UPT, UPT, UR9, UR13, URZ, UP0, !UPT ;  /* 0x0000000d09057290 */ /* 0x000fe400087fe4ff */
[----:B------:R-:W-:Y:S02]  /*0080*/  UIMAD.WIDE.U32 UR10, UR4, UR14, URZ ;  /* 0x0000000e040a72a5 */ /* 0x000fe4000f8e00ff */
[----:B------:R-:W-:-:S04]  /*0090*/  UIMAD UR5, UR5, UR14, URZ ;  /* 0x0000000e050572a4 */ /* 0x000fc8000f8e02ff */
[----:B------:R-:W-:Y:S01]  /*00a0*/  UIMAD UR4, UR4, UR15, UR5 ;  /* 0x0000000f040472a4 */ /* 0x000fe2000f8e0205 */
[----:B-1----:R-:W-:Y:S01]  /*00b0*/  IMAD R5, R5, UR6, R0 ;  /* 0x0000000605057c24 */ /* 0x002fe2000f8e0200 */
[----:B------:R-:W-:Y:S02]  /*00c0*/  UIMAD UR6, UR15, UR8, URZ ;  /* 0x000000080f0672a4 */ /* 0x000fe4000f8e02ff */
[----:B------:R-:W-:Y:S02]  /*00d0*/  UIADD3 UR4, UPT, UPT, UR11, UR4, URZ ;  /* 0x000000040b047290 */ /* 0x000fe4000fffe0ff */
[----:B------:R-:W-:Y:S01]  /*00e0*/  ISETP.LT.U32.AND P0, PT, R5, UR10, PT ;  /* 0x0000000a05007c0c */ /* 0x000fe2000bf01070 */
[----:B------:R-:W-:-:S03]  /*00f0*/  UIMAD UR6, UR14, UR9, UR6 ;  /* 0x000000090e0672a4 */ /* 0x000fc6000f8e0206 */
[----:B------:R-:W-:Y:S01]  /*0100*/  IMAD.U32 R0, RZ, RZ, UR4 ;  /* 0x00000004ff007e24 */ /* 0x000fe2000f8e00ff */
[----:B------:R-:W-:-:S04]  /*0110*/  UIMAD.WIDE.U32 UR4, UR14, UR8, URZ ;  /* 0x000000080e0472a5 */ /* 0x000fc8000f8e00ff */
[----:B------:R-:W-:-:S13]  /*0120*/  ISETP.GT.U32.AND.EX P0, PT, R0, RZ, PT, P0 ;  /* 0x000000ff0000720c */ /* 0x000fda0003f04100 */
[----:B------:R-:W-:Y:S05]  /*0130*/  @!P0 EXIT ;  /* 0x000000000000894d */ /* 0x000fea0003800000 */
[----:B------:R-:W-:Y:S01]  /*0140*/  UIADD3 UR6, UPT, UPT, UR5, UR6, URZ ;  /* 0x0000000605067290 */ /* 0x000fe2000fffe0ff */
[----:B------:R-:W-:Y:S01]  /*0150*/  ISETP.GE.U32.AND P0, PT, R5, UR4, PT ;  /* 0x0000000405007c0c */ /* 0x000fe2000bf06070 */
[----:B------:R-:W0:Y:S04]  /*0160*/  LDCU.64 UR8, c[0x0][0x358] ;  /* 0x00006b00ff0877ac */ /* 0x000e280008000a00 */
[----:B------:R-:W-:-:S13]  /*0170*/  ISETP.GE.U32.AND.EX P0, PT, RZ, UR6, PT, P0 ;  /* 0x00000006ff007c0c */ /* 0x000fda000bf06100 */
[----:B------:R-:W-:Y:S05]  /*0180*/  @P0 BRA `(.L_x_102) ;  /* 0x0000000000240947 */ /* 0x000fea0003800000 */
[----:B------:R-:W1:Y:S02]  /*0190*/  LDCU.64 UR10, c[0x0][0x380] ;  /* 0x00007000ff0a77ac */ /* 0x000e640008000a00 */
[----:B-1----:R-:W-:-:S05]  /*01a0*/  IADD3 R2, P0, PT, R5, UR10, RZ ;  /* 0x0000000a05027c10 */ /* 0x002fca000ff1e0ff */
[----:B------:R-:W-:Y:S01]  /*01b0*/  IMAD.X R3, RZ, RZ, UR11, P0 ;  /* 0x0000000bff037e24 */ /* 0x000fe200080e06ff */
[----:B------:R-:W1:Y:S05]  /*01c0*/  LDCU.64 UR10, c[0x0][0x390] ;  /* 0x00007200ff0a77ac */ /* 0x000e6a0008000a00 */
[----:B0-----:R-:W2:Y:S01]  /*01d0*/  LDG.E.U8.CONSTANT R3, desc[UR8][R2.64] ;  /* 0x0000000802037981 */ /* 0x001ea2000c1e9100 */
[----:B-1----:R-:W-:-:S05]  /*01e0*/  IADD3 R4, P0, PT, R5, UR10, RZ ;  /* 0x0000000a05047c10 */ /* 0x002fca000ff1e0ff */
[----:B------:R-:W-:-:S05]  /*01f0*/  IMAD.X R5, RZ, RZ, UR11, P0 ;  /* 0x0000000bff057e24 */ /* 0x000fca00080e06ff */
[----:B--2---:R-:W-:Y:S01]  /*0200*/  STG.E.U8 desc[UR8][R4.64], R3 ;  /* 0x0000000304007986 */ /* 0x004fe2000c101108 */
[----:B------:R-:W-:Y:S05]  /*0210*/  EXIT ;  /* 0x000000000000794d */ /* 0x000fea0003800000 */
.L_x_102:
[----:B------:R-:W1:Y:S01]  /*0220*/  LDC.64 R2, c[0x0][0x388] ;  /* 0x0000e200ff027b82 */ /* 0x000e620000000a00 */
[----:B------:R-:W2:Y:S01]  /*0230*/  LDCU.64 UR10, c[0x0][0x390] ;  /* 0x00007200ff0a77ac */ /* 0x000ea20008000a00 */
[----:B-1----:R-:W-:-:S04]  /*0240*/  IADD3 R2, P0, P1, R5, -UR4, R2 ;  /* 0x8000000405027c10 */ /* 0x002fc8000f91e002 */
[----:B------:R-:W-:-:S06]  /*0250*/  IADD3.X R3, PT, PT, RZ, ~UR6, R3, P0, P1 ;  /* 0x80000006ff037c10 */ /* 0x000fcc00087e2403 */
[----:B0-----:R-:W3:Y:S01]  /*0260*/  LDG.E.U8.CONSTANT R3, desc[UR8][R2.64] ;  /* 0x0000000802037981 */ /* 0x001ee2000c1e9100 */
[----:B--2---:R-:W-:-:S05]  /*0270*/  IADD3 R4, P0, PT, R5, UR10, RZ ;  /* 0x0000000a05047c10 */ /* 0x004fca000ff1e0ff */
[----:B------:R-:W-:-:S05]  /*0280*/  IMAD.X R5, RZ, RZ, UR11, P0 ;  /* 0x0000000bff057e24 */ /* 0x000fca00080e06ff */
[----:B---3--:R-:W-:Y:S01]  /*0290*/  STG.E.U8 desc[UR8][R4.64], R3 ;  /* 0x0000000304007986 */ /* 0x008fe2000c101108 */
[----:B------:R-:W-:Y:S05]  /*02a0*/  EXIT ;  /* 0x000000000000794d */ /* 0x000fea0003800000 */
.L_x_103:
        /* <DEDUP_REMOVED lines=13> */
.L_x_154:


//--------------------- .text._ZN8pygpukit3ops2nn24concat_axis0_bf16_kernelEPK13__nv_bfloat16S4_PS2_mmm --------------------------
	.section	.text._ZN8pygpukit3ops2nn24concat_axis0_bf16_kernelEPK13__nv_bfloat16S4_PS2_mmm,"ax",@progbits
	.align	128
        .global         _ZN8pygpukit3ops2nn24concat_axis0_bf16_kernelEPK13__nv_bfloat16S4_PS2_mmm
        .type           _ZN8pygpukit3ops2nn24concat_axis0_bf16_kernelEPK13__nv_bfloat16S4_PS2_mmm,@function
        .size           _ZN8pygpukit3ops2nn24concat_axis0_bf16_kernelEPK13__nv_bfloat16S4_PS2_mmm,(.L_x_155 - _ZN8pygpukit3ops2nn24concat_axis0_bf16_kernelEPK13__nv_bfloat16S4_PS2_mmm)
        .other          _ZN8pygpukit3ops2nn24concat_axis0_bf16_kernelEPK13__nv_bfloat16S4_PS2_mmm,@"STO_CUDA_ENTRY STV_DEFAULT"
_ZN8pygpukit3ops2nn24concat_axis0_bf16_kernelEPK13__nv_bfloat16S4_PS2_mmm:
.text._ZN8pygpukit3ops2nn24concat_axis0_bf16_kernelEPK13__nv_bfloat16S4_PS2_mmm:
        /* <DEDUP_REMOVED lines=25> */
[----:B------:R-:W1:Y:S01]  /*0190*/  LDCU.64 UR10, c[0x0][0x380] ;  /* 0x00007000ff0a77ac */ /* 0x000e620008000a00 */
[----:B------:R-:W-:Y:S01]  /*01a0*/  IMAD.SHL.U32 R4, R0, 0x2, RZ ;  /* 0x0000000200047824 */ /* 0x000fe200078e00ff */
[----:B------:R-:W-:-:S04]  /*01b0*/  SHF.R.U32.HI R0, RZ, 0x1f, R0 ;  /* 0x0000001fff007819 */ /* 0x000fc80000011600 */
[----:B-1----:R-:W-:-:S04]  /*01c0*/  IADD3 R2, P0, PT, R4, UR10, RZ ;  /* 0x0000000a04027c10 */ /* 0x002fc8000ff1e0ff */
[----:B------:R-:W-:Y:S01]  /*01d0*/  IADD3.X R3, PT, PT, R0, UR11, RZ, P0, !PT ;  /* 0x0000000b00037c10 */ /* 0x000fe200087fe4ff */
[----:B------:R-:W1:Y:S05]  /*01e0*/  LDCU.64 UR10, c[0x0][0x390] ;  /* 0x00007200ff0a77ac */ /* 0x000e6a0008000a00 */
[----:B0-----:R-:W2:Y:S01]  /*01f0*/  LDG.E.U16.CONSTANT R3, desc[UR8][R2.64] ;  /* 0x0000000802037981 */ /* 0x001ea2000c1e9500 */
[----:B-1----:R-:W-:-:S04]  /*0200*/  IADD3 R4, P0, PT, R4, UR10, RZ ;  /* 0x0000000a04047c10 */ /* 0x002fc8000ff1e0ff */
[----:B------:R-:W-:-:S05]  /*0210*/  IADD3.X R5, PT, PT, R0, UR11, RZ, P0, !PT ;  /* 0x0000000b00057c10 */ /* 0x000fca00087fe4ff */
[----:B--2---:R-:W-:Y:S01]  /*0220*/  STG.E.U16 desc[UR8][R4.64], R3 ;  /* 0x0000000304007986 */ /* 0x004fe2000c101508 */
[----:B------:R-:W-:Y:S05]  /*0230*/  EXIT ;  /* 0x000000000000794d */ /* 0x000fea0003800000 */
.L_x_104:
[----:B------:R-:W1:Y:S01]  /*0240*/  LDCU.64 UR10, c[0x0][0x388] ;  /* 0x00007100ff0a77ac */ /* 0x000e620008000a00 */
[----:B------:R-:W-:-:S05]  /*0250*/  IADD3 R3, P0, PT, R0, -UR4, RZ ;  /* 0x8000000400037c10 */ /* 0x000fca000ff1e0ff */
[----:B------:R-:W-:Y:S01]  /*0260*/  IMAD.X R4, RZ, RZ, ~UR6, P0 ;  /* 0x80000006ff047e24 */ /* 0x000fe200080e06ff */
[----:B-1----:R-:W-:-:S04]  /*0270*/  LEA R2, P0, R3, UR10, 0x1 ;  /* 0x0000000a03027c11 */ /* 0x002fc8000f8008ff */
[----:B------:R-:W-:Y:S01]  /*0280*/  LEA.HI.X R3, R3, UR11, R4, 0x1, P0 ;  /* 0x0000000b03037c11 */ /* 0x000fe200080f0c04 */
[----:B------:R-:W1:Y:S05]  /*0290*/  LDCU.64 UR10, c[0x0][0x390] ;  /* 0x00007200ff0a77ac */ /* 0x000e6a0008000a00 */
[----:B0-----:R-:W2:Y:S01]  /*02a0*/  LDG.E.U16.CONSTANT R3, desc[UR8][R2.64] ;  /* 0x0000000802037981 */ /* 0x001ea2000c1e9500 */
[----:B-1----:R-:W-:-:S04]  /*02b0*/  LEA R4, P0, R0, UR10, 0x1 ;  /* 0x0000000a00047c11 */ /* 0x002fc8000f8008ff */
[----:B------:R-:W-:-:S05]  /*02c0*/  LEA.HI.X R5, R0, UR11, RZ, 0x1, P0 ;  /* 0x0000000b00057c11 */ /* 0x000fca00080f0cff */
[----:B--2---:R-:W-:Y:S01]  /*02d0*/  STG.E.U16 desc[UR8][R4.64], R3 ;  /* 0x0000000304007986 */ /* 0x004fe2000c101508 */
[----:B------:R-:W-:Y:S05]  /*02e0*/  EXIT ;  /* 0x000000000000794d */ /* 0x000fea0003800000 */
.L_x_105:
        /* <DEDUP_REMOVED lines=9> */
.L_x_155:


//--------------------- .text._ZN8pygpukit3ops2nn23concat_axis0_f16_kernelEPK6__halfS4_PS2_mmm --------------------------
	.section	.text._ZN8pygpukit3ops2nn23concat_axis0_f16_kernelEPK6__halfS4_PS2_mmm,"ax",@progbits
	.align	128
        .global         _ZN8pygpukit3ops2nn23concat_axis0_f16_kernelEPK6__halfS4_PS2_mmm
        .type           _ZN8pygpukit3ops2nn23concat_axis0_f16_kernelEPK6__halfS4_PS2_mmm,@function
        .size           _ZN8pygpukit3ops2nn23concat_axis0_f16_kernelEPK6__halfS4_PS2_mmm,(.L_x_156 - _ZN8pygpukit3ops2nn23concat_axis0_f16_kernelEPK6__halfS4_PS2_mmm)
        .other          _ZN8pygpukit3ops2nn23concat_axis0_f16_kernelEPK6__halfS4_PS2_mmm,@"STO_CUDA_ENTRY STV_DEFAULT"
_ZN8pygpukit3ops2nn23concat_axis0_f16_kernelEPK6__halfS4_PS2_mmm:
.text._ZN8pygpukit3ops2nn23concat_axis0_f16_kernelEPK6__halfS4_PS2_mmm:
        /* <DEDUP_REMOVED lines=36> */
.L_x_106:
        /* <DEDUP_REMOVED lines=11> */
.L_x_107:
        /* <DEDUP_REMOVED lines=9> */
.L_x_156:


//--------------------- .text._ZN8pygpukit3ops2nn23concat_axis0_f32_kernelEPKfS3_Pfmmm --------------------------
	.section	.text._ZN8pygpukit3ops2nn23concat_axis0_f32_kernelEPKfS3_Pfmmm,"ax",@progbits
	.align	128
        .global         _ZN8pygpukit3ops2nn23concat_axis0_f32_kernelEPKfS3_Pfmmm
        .type           _ZN8pygpukit3ops2nn23concat_axis0_f32_kernelEPKfS3_Pfmmm,@function
        .size           _ZN8pygpukit3ops2nn23concat_axis0_f32_kernelEPKfS3_Pfmmm,(.L_x_157 - _ZN8pygpukit3ops2nn23concat_axis0_f32_kernelEPKfS3_Pfmmm)
        .other          _ZN8pygpukit3ops2nn23concat_axis0_f32_kernelEPKfS3_Pfmmm,@"STO_CUDA_ENTRY STV_DEFAULT"
_ZN8pygpukit3ops2nn23concat_axis0_f32_kernelEPKfS3_Pfmmm:
.text._ZN8pygpukit3ops2nn23concat_axis0_f32_kernelEPKfS3_Pfmmm:
        /* <DEDUP_REMOVED lines=31> */
[----:B0-----:R-:W2:Y:S01]  /*01f0*/  LDG.E.CONSTANT R3, desc[UR8][R2.64] ;  /* 0x0000000802037981 */ /* 0x001ea2000c1e9900 */
[----:B-1----:R-:W-:-:S04]  /*0200*/  IADD3 R4, P0, PT, R4, UR10, RZ ;  /* 0x0000000a04047c10 */ /* 0x002fc8000ff1e0ff */
[----:B------:R-:W-:-:S05]  /*0210*/  IADD3.X R5, PT, PT, R0, UR11, RZ, P0, !PT ;  /* 0x0000000b00057c10 */ /* 0x000fca00087fe4ff */
[----:B--2---:R-:W-:Y:S01]  /*0220*/  STG.E desc[UR8][R4.64], R3 ;  /* 0x0000000304007986 */ /* 0x004fe2000c101908 */
[----:B------:R-:W-:Y:S05]  /*0230*/  EXIT ;  /* 0x000000000000794d */ /* 0x000fea0003800000 */
.L_x_108:
[----:B------:R-:W1:Y:S01]  /*0240*/  LDCU.64 UR10, c[0x0][0x388] ;  /* 0x00007100ff0a77ac */ /* 0x000e620008000a00 */
[----:B------:R-:W-:-:S05]  /*0250*/  IADD3 R3, P0, PT, R0, -UR4, RZ ;  /* 0x8000000400037c10 */ /* 0x000fca000ff1e0ff */
[----:B------:R-:W-:Y:S01]  /*0260*/  IMAD.X R4, RZ, RZ, ~UR6, P0 ;  /* 0x80000006ff047e24 */ /* 0x000fe200080e06ff */
[----:B-1----:R-:W-:-:S04]  /*0270*/  LEA R2, P0, R3, UR10, 0x2 ;  /* 0x0000000a03027c11 */ /* 0x002fc8000f8010ff */
[----:B------:R-:W-:Y:S01]  /*0280*/  LEA.HI.X R3, R3, UR11, R4, 0x2, P0 ;  /* 0x0000000b03037c11 */ /* 0x000fe200080f1404 */
[----:B------:R-:W1:Y:S05]  /*0290*/  LDCU.64 UR10, c[0x0][0x390] ;  /* 0x00007200ff0a77ac */ /* 0x000e6a0008000a00 */
[----:B0-----:R-:W2:Y:S01]  /*02a0*/  LDG.E.CONSTANT R3, desc[UR8][R2.64] ;  /* 0x0000000802037981 */ /* 0x001ea2000c1e9900 */
[----:B-1----:R-:W-:-:S04]  /*02b0*/  LEA R4, P0, R0, UR10, 0x2 ;  /* 0x0000000a00047c11 */ /* 0x002fc8000f8010ff */
[----:B------:R-:W-:-:S05]  /*02c0*/  LEA.HI.X R5, R0, UR11, RZ, 0x2, P0 ;  /* 0x0000000b00057c11 */ /* 0x000fca00080f14ff */
[----:B--2---:R-:W-:Y:S01]  /*02d0*/  STG.E desc[UR8][R4.64], R3 ;  /* 0x0000000304007986 */ /* 0x004fe2000c101908 */
[----:B------:R-:W-:Y:S05]  /*02e0*/  EXIT ;  /* 0x000000000000794d */ /* 0x000fea0003800000 */
.L_x_109:
        /* <DEDUP_REMOVED lines=9> */
.L_x_157:


//--------------------- .text._ZN8pygpukit3ops2nn21transpose_bf16_kernelEPK13__nv_bfloat16PS2_ii --------------------------
	.section	.text._ZN8pygpukit3ops2nn21transpose_bf16_kernelEPK13__nv_bfloat16PS2_ii,"ax",@progbits
	.align	128
        .global         _ZN8pygpukit3ops2nn21transpose_bf16_kernelEPK13__nv_bfloat16PS2_ii
        .type           _ZN8pygpukit3ops2nn21transpose_bf16_kernelEPK13__nv_bfloat16PS2_ii,@function
        .size           _ZN8pygpukit3ops2nn21transpose_bf16_kernelEPK13__nv_bfloat16PS2_ii,(.L_x_158 - _ZN8pygpukit3ops2nn21transpose_bf16_kernelEPK13__nv_bfloat16PS2_ii)
        .other          _ZN8pygpukit3ops2nn21transpose_bf16_kernelEPK13__nv_bfloat16PS2_ii,@"STO_CUDA_ENTRY STV_DEFAULT"
_ZN8pygpukit3ops2nn21transpose_bf16_kernelEPK13__nv_bfloat16PS2_ii:
.text._ZN8pygpukit3ops2nn21transpose_bf16_kernelEPK13__nv_bfloat16PS2_ii:
[----:B------:R-:W-:Y:S01]  /*0000*/  LDC R1, c[0x0][0x37c] ;  /* 0x0000df00ff017b82 */ /* 0x000fe20000000800 */
[----:B------:R-:W0:Y:S01]  /*0010*/  S2R R0, SR_TID.Y ;  /* 0x0000000000007919 */ /* 0x000e220000002200 */
[----:B------:R-:W1:Y:S01]  /*0020*/  LDCU.64 UR8, c[0x0][0x390] ;  /* 0x00007200ff0877ac */ /* 0x000e620008000a00 */
[----:B------:R-:W0:Y:S01]  /*0030*/  S2R R11, SR_CTAID.Y ;  /* 0x00000000000b7919 */ /* 0x000e220000002600 */
[----:B------:R-:W2:Y:S01]  /*0040*/  LDCU.64 UR6, c[0x0][0x358] ;  /* 0x00006b00ff0677ac */ /* 0x000ea20008000a00 */
[----:B------:R-:W3:Y:S01]  /*0050*/  S2R R9, SR_CTAID.X ;  /* 0x0000000000097919 */ /* 0x000ee20000002500 */
[----:B------:R-:W3:Y:S01]  /*0060*/  S2R R8, SR_TID.X ;  /* 0x0000000000087919 */ /* 0x000ee20000002100 */
[----:B0-----:R-:W-:-:S04]  /*0070*/  LEA R15, R11, R0, 0x5 ;  /* 0x000000000b0f7211 */ /* 0x001fc800078e28ff */
[C---:B------:R-:W-:Y:S01]  /*0080*/  IADD3 R19, PT, PT, R15.reuse, 0x10, RZ ;  /* 0x000000100f137810 */ /* 0x040fe20007ffe0ff */
[C---:B------:R-:W-:Y:S01]  /*0090*/  VIADD R17, R15.reuse, 0x8 ;  /* 0x000000080f117836 */ /* 0x040fe20000000000 */
[C---:B-1----:R-:W-:Y:S01]  /*00a0*/  ISETP.GE.AND P0, PT, R15.reuse, UR8, PT ;  /* 0x000000080f007c0c */ /* 0x042fe2000bf06270 */
[----:B------:R-:W-:Y:S01]  /*00b0*/  VIADD R21, R15, 0x18 ;  /* 0x000000180f157836 */ /* 0x000fe20000000000 */
[----:B---3--:R-:W-:Y:S02]  /*00c0*/  LEA R14, R9, R8, 0x5 ;  /* 0x00000008090e7211 */ /* 0x008fe400078e28ff */
[----:B------:R-:W-:Y:S02]  /*00d0*/  ISETP.GE.AND P1, PT, R17, UR8, PT ;  /* 0x0000000811007c0c */ /* 0x000fe4000bf26270 */
[----:B------:R-:W-:Y:S02]  /*00e0*/  ISETP.GE.AND P2, PT, R19, UR8, PT ;  /* 0x0000000813007c0c */ /* 0x000fe4000bf46270 */
[----:B------:R-:W-:-:S02]  /*00f0*/  ISETP.GE.AND P4, PT, R21, UR8, PT ;  /* 0x0000000815007c0c */ /* 0x000fc4000bf86270 */
[C---:B------:R-:W-:Y:S02]  /*0100*/  ISETP.GE.OR P0, PT, R14.reuse, UR9, P0 ;  /* 0x000000090e007c0c */ /* 0x040fe40008706670 */
[C---:B------:R-:W-:Y:S02]  /*0110*/  ISETP.GE.OR P1, PT, R14.reuse, UR9, P1 ;  /* 0x000000090e007c0c */ /* 0x040fe40008f26670 */
[C---:B------:R-:W-:Y:S02]  /*0120*/  ISETP.GE.OR P2, PT, R14.reuse, UR9, P2 ;  /* 0x000000090e007c0c */ /* 0x040fe40009746670 */
[----:B------:R-:W-:-:S07]  /*0130*/  ISETP.GE.OR P4, PT, R14, UR9, P4 ;  /* 0x000000090e007c0c */ /* 0x000fce000a786670 */
[----:B------:R-:W0:Y:S01]  /*0140*/  @!P0 LDC.64 R12, c[0x0][0x380] ;  /* 0x0000e000ff0c8b82 */ /* 0x000e220000000a00 */
[----:B------:R-:W-:-:S07]  /*0150*/  @!P0 IMAD R15, R15, UR9, R14 ;  /* 0x000000090f0f8c24 */ /* 0x000fce000f8e020e */
[----:B------:R-:W1:Y:S08]  /*0160*/  @!P1 LDC.64 R6, c[0x0][0x380] ;  /* 0x0000e000ff069b82 */ /* 0x000e700000000a00 */
[----:B------:R-:W3:Y:S08]  /*0170*/  @!P2 LDC.64 R4, c[0x0][0x380] ;  /* 0x0000e000ff04ab82 */ /* 0x000ef00000000a00 */
[----:B------:R-:W4:Y:S01]  /*0180*/  @!P4 LDC.64 R2, c[0x0][0x380] ;  /* 0x0000e000ff02cb82 */ /* 0x000f220000000a00 */
[----:B------:R-:W-:-:S02]  /*0190*/  @!P1 IMAD R17, R17, UR9, R14 ;  /* 0x0000000911119c24 */ /* 0x000fc4000f8e020e */
[--C-:B------:R-:W-:Y:S02]  /*01a0*/  @!P2 IMAD R19, R19, UR9, R14.reuse ;  /* 0x000000091313ac24 */ /* 0x100fe4000f8e020e */
[----:B------:R-:W-:Y:S02]  /*01b0*/  @!P4 IMAD R21, R21, UR9, R14 ;  /* 0x000000091515cc24 */ /* 0x000fe4000f8e020e */
[----:B0-----:R-:W-:-:S04]  /*01c0*/  @!P0 IMAD.WIDE R12, R15, 0x2, R12 ;  /* 0x000000020f0c8825 */ /* 0x001fc800078e020c */
[----:B-1----:R-:W-:Y:S01]  /*01d0*/  @!P1 IMAD.WIDE R6, R17, 0x2, R6 ;  /* 0x0000000211069825 */ /* 0x002fe200078e0206 */
[----:B--2---:R0:W2:Y:S03]  /*01e0*/  @!P0 LDG.E.U16.CONSTANT R10, desc[UR6][R12.64] ;  /* 0x000000060c0a8981 */ /* 0x0040a6000c1e9500 */
[----:B---3--:R-:W-:Y:S01]  /*01f0*/  @!P2 IMAD.WIDE R4, R19, 0x2, R4 ;  /* 0x000000021304a825 */ /* 0x008fe200078e0204 */
[----:B------:R1:W3:Y:S04]  /*0200*/  @!P1 LDG.E.U16.CONSTANT R14, desc[UR6][R6.64] ;  /* 0x00000006060e9981 */ /* 0x0002e8000c1e9500 */
[----:B------:R5:W3:Y:S01]  /*0210*/  @!P2 LDG.E.U16.CONSTANT R16, desc[UR6][R4.64] ;  /* 0x000000060410a981 */ /* 0x000ae2000c1e9500 */
[----:B----4-:R-:W-:-:S05]  /*0220*/  @!P4 IMAD.WIDE R2, R21, 0x2, R2 ;  /* 0x000000021502c825 */ /* 0x010fca00078e0202 */
[----:B------:R-:W4:Y:S01]  /*0230*/  @!P4 LDG.E.U16.CONSTANT R18, desc[UR6][R2.64] ;  /* 0x000000060212c981 */ /* 0x000f22000c1e9500 */
[----:B------:R-:W1:Y:S01]  /*0240*/  S2UR UR5, SR_CgaCtaId ;  /* 0x00000000000579c3 */ /* 0x000e620000008800 */
[----:B------:R-:W-:Y:S01]  /*0250*/  UMOV UR4, 0x400 ;  /* 0x0000040000047882 */ /* 0x000fe20000000000 */
[----:B0-----:R-:W-:Y:S01]  /*0260*/  IMAD R12, R9, 0x20, R0 ;  /* 0x00000020090c7824 */ /* 0x001fe200078e0200 */
[----:B------:R-:W-:Y:S01]  /*0270*/  LEA R11, R11, R8, 0x5 ;  /* 0x000000080b0b7211 */ /* 0x000fe200078e28ff */
[----:B-1----:R-:W-:-:S06]  /*0280*/  ULEA UR4, UR5, UR4, 0x18 ;  /* 0x0000000405047291 */ /* 0x002fcc000f8ec0ff */
[----:B------:R-:W-:-:S05]  /*0290*/  LEA R13, R8, UR4, 0x1 ;  /* 0x00000004080d7c11 */ /* 0x000fca000f8e08ff */
[--C-:B------:R-:W-:Y:S01]  /*02a0*/  IMAD R9, R0, 0x42, R13.reuse ;  /* 0x0000004200097824 */ /* 0x100fe200078e020d */
[----:B------:R-:W-:Y:S02]  /*02b0*/  ISETP.GE.AND P3, PT, R11, UR8, PT ;  /* 0x000000080b007c0c */ /* 0x000fe4000bf66270 */
[C---:B------:R-:W-:Y:S02]  /*02c0*/  IADD3 R20, PT, PT, R12.reuse, 0x8, RZ ;  /* 0x000000080c147810 */ /* 0x040fe40007ffe0ff */
[C---:B------:R-:W-:Y:S02]  /*02d0*/  IADD3 R22, PT, PT, R12.reuse, 0x10, RZ ;  /* 0x000000100c167810 */ /* 0x040fe40007ffe0ff */
[----:B------:R-:W-:Y:S02]  /*02e0*/  ISETP.GE.OR P6, PT, R12, UR9, P3 ;  /* 0x000000090c007c0c */ /* 0x000fe40009fc6670 */
[----:B------:R-:W-:Y:S01]  /*02f0*/  ISETP.GE.OR P5, PT, R20, UR9, P3 ;  /* 0x0000000914007c0c */ /* 0x000fe20009fa6670 */
[----:B------:R-:W-:-:S05]  /*0300*/  IMAD R13, R8, 0x40, R13 ;  /* 0x00000040080d7824 */ /* 0x000fca00078e020d */
[----:B------:R-:W-:-:S05]  /*0310*/  LEA R13, R0, R13, 0x1 ;  /* 0x0000000d000d7211 */ /* 0x000fca00078e08ff */
[----:B------:R-:W0:Y:S08]  /*0320*/  @!P6 LDC.64 R6, c[0x0][0x388] ;  /* 0x0000e200ff06eb82 */ /* 0x000e300000000a00 */
[----:B-----5:R-:W1:Y:S01]  /*0330*/  @!P5 LDC.64 R4, c[0x0][0x388] ;  /* 0x0000e200ff04db82 */ /* 0x020e620000000a00 */
[C---:B------:R-:W-:Y:S01]  /*0340*/  IADD3 R0, PT, PT, R12.reuse, 0x18, RZ ;  /* 0x000000180c007810 */ /* 0x040fe20007ffe0ff */
[----:B------:R-:W-:-:S02]  /*0350*/  @!P6 IMAD R15, R12, UR8, R11 ;  /* 0x000000080c0fec24 */ /* 0x000fc4000f8e020b */
[----:B------:R-:W-:Y:S02]  /*0360*/  @!P5 IMAD R19, R20, UR8, R11 ;  /* 0x000000081413dc24 */ /* 0x000fe4000f8e020b */
[----:B0-----:R-:W-:-:S04]  /*0370*/  @!P6 IMAD.WIDE R6, R15, 0x2, R6 ;  /* 0x000000020f06e825 */ /* 0x001fc800078e0206 */
[----:B-1----:R-:W-:Y:S01]  /*0380*/  @!P5 IMAD.WIDE R4, R19, 0x2, R4 ;  /* 0x000000021304d825 */ /* 0x002fe200078e0204 */
[----:B--2---:R-:W-:Y:S04]  /*0390*/  @!P0 STS.U16 [R9], R10 ;  /* 0x0000000a09008388 */ /* 0x004fe80000000400 */
[----:B---3--:R-:W-:Y:S04]  /*03a0*/  @!P1 STS.U16 [R9+0x210], R14 ;  /* 0x0002100e09009388 */ /* 0x008fe80000000400 */
[----:B------:R-:W-:Y:S04]  /*03b0*/  @!P2 STS.U16 [R9+0x420], R16 ;  /* 0x000420100900a388 */ /* 0x000fe80000000400 */
[----:B----4-:R0:W-:Y:S01]  /*03c0*/  @!P4 STS.U16 [R9+0x630], R18 ;  /* 0x000630120900c388 */ /* 0x0101e20000000400 */
[----:B------:R-:W-:Y:S01]  /*03d0*/  BAR.SYNC.DEFER_BLOCKING 0x0 ;  /* 0x0000000000007b1d */ /* 0x000fe20000010000 */
[----:B------:R-:W-:-:S13]  /*03e0*/  ISETP.GE.OR P0, PT, R22, UR9, P3 ;  /* 0x0000000916007c0c */ /* 0x000fda0009f06670 */
[----:B------:R-:W1:Y:S01]  /*03f0*/  @!P0 LDC.64 R2, c[0x0][0x388] ;  /* 0x0000e200ff028b82 */ /* 0x000e620000000a00 */
[----:B------:R-:W2:Y:S04]  /*0400*/  @!P6 LDS.U16 R17, [R13] ;  /* 0x000000000d11e984 */ /* 0x000ea80000000400 */
[----:B------:R-:W3:Y:S04]  /*0410*/  @!P5 LDS.U16 R21, [R13+0x10] ;  /* 0x000010000d15d984 */ /* 0x000ee80000000400 */
[----:B------:R-:W4:Y:S01]  /*0420*/  @!P0 LDS.U16 R23, [R13+0x20] ;  /* 0x000020000d178984 */ /* 0x000f220000000400 */
[----:B------:R-:W-:Y:S01]  /*0430*/  ISETP.GE.OR P3, PT, R0, UR9, P3 ;  /* 0x0000000900007c0c */ /* 0x000fe20009f66670 */
[----:B0-----:R-:W-:-:S04]  /*0440*/  @!P0 IMAD R9, R22, UR8, R11 ;  /* 0x0000000816098c24 */ /* 0x001fc8000f8e020b */
[----:B-1----:R-:W-:Y:S01]  /*0450*/  @!P0 IMAD.WIDE R2, R9, 0x2, R2 ;  /* 0x0000000209028825 */ /* 0x002fe200078e0202 */
[----:B--2---:R0:W-:Y:S04]  /*0460*/  @!P6 STG.E.U16 desc[UR6][R6.64], R17 ;  /* 0x000000110600e986 */ /* 0x0041e8000c101506 */
[----:B---3--:R0:W-:Y:S04]  /*0470*/  @!P5 STG.E.U16 desc[UR6][R4.64], R21 ;  /* 0x000000150400d986 */ /* 0x0081e8000c101506 */
[----:B----4-:R0:W-:Y:S01]  /*0480*/  @!P0 STG.E.U16 desc[UR6][R2.64], R23 ;  /* 0x0000001702008986 */ /* 0x0101e2000c101506 */
[----:B------:R-:W-:Y:S05]  /*0490*/  @P3 EXIT ;  /* 0x000000000000394d */ /* 0x000fea0003800000 */
[----:B------:R-:W1:Y:S01]  /*04a0*/  LDS.U16 R13, [R13+0x30] ;  /* 0x000030000d0d7984 */ /* 0x000e620000000400 */
[----:B0-----:R-:W0:Y:S01]  /*04b0*/  LDC.64 R2, c[0x0][0x388] ;  /* 0x0000e200ff027b82 */ /* 0x001e220000000a00 */
[----:B------:R-:W-:-:S04]  /*04c0*/  IMAD R11, R0, UR8, R11 ;  /* 0x00000008000b7c24 */ /* 0x000fc8000f8e020b */
[----:B0-----:R-:W-:-:S05]  /*04d0*/  IMAD.WIDE R2, R11, 0x2, R2 ;  /* 0x000000020b027825 */ /* 0x001fca00078e0202 */
[----:B-1----:R-:W-:Y:S01]  /*04e0*/  STG.E.U16 desc[UR6][R2.64], R13 ;  /* 0x0000000d02007986 */ /* 0x002fe2000c101506 */
[----:B------:R-:W-:Y:S05]  /*04f0*/  EXIT ;  /* 0x000000000000794d */ /* 0x000fea0003800000 */
.L_x_110:
        /* <DEDUP_REMOVED lines=16> */
.L_x_158:


//--------------------- .text._ZN8pygpukit3ops2nn20transpose_f16_kernelEPK6__halfPS2_ii --------------------------
	.section	.text._ZN8pygpukit3ops2nn20transpose_f16_kernelEPK6__halfPS2_ii,"ax",@progbits
	.align	128
        .global         _ZN8pygpukit3ops2nn20transpose_f16_kernelEPK6__halfPS2_ii
        .type           _ZN8pygpukit3ops2nn20transpose_f16_kernelEPK6__halfPS2_ii,@function
        .size           _ZN8pygpukit3ops2nn20transpose_f16_kernelEPK6__halfPS2_ii,(.L_x_159 - _ZN8pygpukit3ops2nn20transpose_f16_kernelEPK6__halfPS2_ii)
        .other          _ZN8pygpukit3ops2nn20transpose_f16_kernelEPK6__halfPS2_ii,@"STO_CUDA_ENTRY STV_DEFAULT"
_ZN8pygpukit3ops2nn20transpose_f16_kernelEPK6__halfPS2_ii:
.text._ZN8pygpukit3ops2nn20transpose_f16_kernelEPK6__halfPS2_ii:
        /* <DEDUP_REMOVED lines=80> */
.L_x_111:
        /* <DEDUP_REMOVED lines=16> */
.L_x_159:


//--------------------- .text._ZN8pygpukit3ops2nn20transpose_f64_kernelEPKdPdii --------------------------
	.section	.text._ZN8pygpukit3ops2nn20transpose_f64_kernelEPKdPdii,"ax",@progbits
	.align	128
        .global         _ZN8pygpukit3ops2nn20transpose_f64_kernelEPKdPdii
        .type           _ZN8pygpukit3ops2nn20transpose_f64_kernelEPKdPdii,@function
        .size           _ZN8pygpukit3ops2nn20transpose_f64_kernelEPKdPdii,(.L_x_160 - _ZN8pygpukit3ops2nn20transpose_f64_kernelEPKdPdii)
        .other          _ZN8pygpukit3ops2nn20transpose_f64_kernelEPKdPdii,@"STO_CUDA_ENTRY STV_DEFAULT"
_ZN8pygpukit3ops2nn20transpose_f64_kernelEPKdPdii:
.text._ZN8pygpukit3ops2nn20transpose_f64_kernelEPKdPdii:
        /* <DEDUP_REMOVED lines=29> */
[----:B-1----:R-:W-:Y:S02]  /*01d0*/  @!P4 IMAD.WIDE R16, R17, 0x8, R6 ;  /* 0x000000081110c825 */ /* 0x002fe400078e0206 */
[----:B--2---:R-:W2:Y:S02]  /*01e0*/  @!P0 LDG.E.64.CONSTANT R2, desc[UR6][R2.64] ;  /* 0x0000000602028981 */ /* 0x004ea4000c1e9b00 */
[----:B---3--:R-:W-:Y:S02]  /*01f0*/  @!P1 IMAD.WIDE R18, R19, 0x8, R12 ;  /* 0x0000000813129825 */ /* 0x008fe400078e020c */
[----:B------:R-:W3:Y:S04]  /*0200*/  @!P4 LDG.E.64.CONSTANT R16, desc[UR6][R16.64] ;  /* 0x000000061010c981 */ /* 0x000ee8000c1e9b00 */
[----:B------:R0:W5:Y:S01]  /*0210*/  @!P1 LDG.E.64.CONSTANT R6, desc[UR6][R18.64] ;  /* 0x0000000612069981 */ /* 0x000162000c1e9b00 */
[----:B----4-:R-:W-:-:S05]  /*0220*/  @!P2 IMAD.WIDE R10, R21, 0x8, R10 ;  /* 0x00000008150aa825 */ /* 0x010fca00078e020a */
[----:B------:R-:W4:Y:S01]  /*0230*/  @!P2 LDG.E.64.CONSTANT R12, desc[UR6][R10.64] ;  /* 0x000000060a0ca981 */ /* 0x000f22000c1e9b00 */
[----:B------:R-:W1:Y:S01]  /*0240*/  S2UR UR5, SR_CgaCtaId ;  /* 0x00000000000579c3 */ /* 0x000e620000008800 */
[----:B------:R-:W-:Y:S01]  /*0250*/  UMOV UR4, 0x400 ;  /* 0x0000040000047882 */ /* 0x000fe20000000000 */
[----:B------:R-:W-:Y:S01]  /*0260*/  LEA R5, R5, R4, 0x5 ;  /* 0x0000000405057211 */ /* 0x000fe200078e28ff */
[----:B------:R-:W-:Y:S01]  /*0270*/  IMAD R14, R9, 0x20, R0 ;  /* 0x00000020090e7824 */ /* 0x000fe200078e0200 */
[----:B-1----:R-:W-:-:S06]  /*0280*/  ULEA UR4, UR5, UR4, 0x18 ;  /* 0x0000000405047291 */ /* 0x002fcc000f8ec0ff */
[----:B------:R-:W-:-:S05]  /*0290*/  LEA R15, R4, UR4, 0x3 ;  /* 0x00000004040f7c11 */ /* 0x000fca000f8e18ff */
[--C-:B------:R-:W-:Y:S01]  /*02a0*/  IMAD R21, R0, 0x108, R15.reuse ;  /* 0x0000010800157824 */ /* 0x100fe200078e020f */
[----:B------:R-:W-:Y:S02]  /*02b0*/  ISETP.GE.AND P3, PT, R5, UR8, PT ;  /* 0x0000000805007c0c */ /* 0x000fe4000bf66270 */
[C---:B0-----:R-:W-:Y:S02]  /*02c0*/  IADD3 R18, PT, PT, R14.reuse, 0x8, RZ ;  /* 0x000000080e127810 */ /* 0x041fe40007ffe0ff */
[C---:B------:R-:W-:Y:S02]  /*02d0*/  IADD3 R20, PT, PT, R14.reuse, 0x10, RZ ;  /* 0x000000100e147810 */ /* 0x040fe40007ffe0ff */
[----:B------:R-:W-:Y:S02]  /*02e0*/  ISETP.GE.OR P6, PT, R14, UR9, P3 ;  /* 0x000000090e007c0c */ /* 0x000fe40009fc6670 */
[----:B------:R-:W-:Y:S01]  /*02f0*/  ISETP.GE.OR P5, PT, R18, UR9, P3 ;  /* 0x0000000912007c0c */ /* 0x000fe20009fa6670 */
[----:B------:R-:W-:-:S05]  /*0300*/  IMAD R15, R4, 0x100, R15 ;  /* 0x00000100040f7824 */ /* 0x000fca00078e020f */
[----:B------:R-:W-:-:S05]  /*0310*/  LEA R0, R0, R15, 0x3 ;  /* 0x0000000f00007211 */ /* 0x000fca00078e18ff */
[----:B------:R-:W0:Y:S08]  /*0320*/  @!P6 LDC.64 R26, c[0x0][0x388] ;  /* 0x0000e200ff1aeb82 */ /* 0x000e300000000a00 */
[----:B------:R-:W1:Y:S01]  /*0330*/  @!P5 LDC.64 R24, c[0x0][0x388] ;  /* 0x0000e200ff18db82 */ /* 0x000e620000000a00 */
[----:B------:R-:W-:Y:S01]  /*0340*/  IADD3 R4, PT, PT, R14, 0x18, RZ ;  /* 0x000000180e047810 */ /* 0x000fe20007ffe0ff */
[----:B--2---:R-:W-:Y:S04]  /*0350*/  @!P0 STS.64 [R21], R2 ;  /* 0x0000000215008388 */ /* 0x004fe80000000a00 */
[----:B---3--:R-:W-:Y:S04]  /*0360*/  @!P4 STS.64 [R21+0x18c0], R16 ;  /* 0x0018c0101500c388 */ /* 0x008fe80000000a00 */
[----:B-----5:R2:W-:Y:S04]  /*0370*/  @!P1 STS.64 [R21+0x840], R6 ;  /* 0x0008400615009388 */ /* 0x0205e80000000a00 */
[----:B----4-:R3:W-:Y:S01]  /*0380*/  @!P2 STS.64 [R21+0x1080], R12 ;  /* 0x0010800c1500a388 */ /* 0x0107e20000000a00 */
[----:B------:R-:W-:Y:S01]  /*0390*/  BAR.SYNC.DEFER_BLOCKING 0x0 ;  /* 0x0000000000007b1d */ /* 0x000fe20000010000 */
[----:B------:R-:W-:-:S13]  /*03a0*/  ISETP.GE.OR P0, PT, R20, UR9, P3 ;  /* 0x0000000914007c0c */ /* 0x000fda0009f06670 */
[----:B------:R-:W4:Y:S01]  /*03b0*/  @!P0 LDC.64 R22, c[0x0][0x388] ;  /* 0x0000e200ff168b82 */ /* 0x000f220000000a00 */
[----:B------:R-:W5:Y:S04]  /*03c0*/  @!P6 LDS.64 R10, [R0] ;  /* 0x00000000000ae984 */ /* 0x000f680000000a00 */
[----:B------:R-:W5:Y:S04]  /*03d0*/  @!P5 LDS.64 R8, [R0+0x40] ;  /* 0x000040000008d984 */ /* 0x000f680000000a00 */
[----:B------:R-:W5:Y:S01]  /*03e0*/  @!P0 LDS.64 R2, [R0+0x80] ;  /* 0x0000800000028984 */ /* 0x000f620000000a00 */
[----:B------:R-:W-:Y:S01]  /*03f0*/  ISETP.GE.OR P3, PT, R4, UR9, P3 ;  /* 0x0000000904007c0c */ /* 0x000fe20009f66670 */
[----:B--2---:R-:W-:-:S02]  /*0400*/  @!P6 IMAD R7, R14, UR8, R5 ;  /* 0x000000080e07ec24 */ /* 0x004fc4000f8e0205 */
[--C-:B---3--:R-:W-:Y:S02]  /*0410*/  @!P5 IMAD R13, R18, UR8, R5.reuse ;  /* 0x00000008120ddc24 */ /* 0x108fe4000f8e0205 */
[----:B------:R-:W-:Y:S02]  /*0420*/  @!P0 IMAD R15, R20, UR8, R5 ;  /* 0x00000008140f8c24 */ /* 0x000fe4000f8e0205 */
[----:B0-----:R-:W-:-:S04]  /*0430*/  @!P6 IMAD.WIDE R26, R7, 0x8, R26 ;  /* 0x00000008071ae825 */ /* 0x001fc800078e021a */
[----:B-1----:R-:W-:-:S04]  /*0440*/  @!P5 IMAD.WIDE R24, R13, 0x8, R24 ;  /* 0x000000080d18d825 */ /* 0x002fc800078e0218 */
[----:B----4-:R-:W-:Y:S01]  /*0450*/  @!P0 IMAD.WIDE R22, R15, 0x8, R22 ;  /* 0x000000080f168825 */ /* 0x010fe200078e0216 */
[----:B-----5:R0:W-:Y:S04]  /*0460*/  @!P6 STG.E.64 desc[UR6][R26.64], R10 ;  /* 0x0000000a1a00e986 */ /* 0x0201e8000c101b06 */
[----:B------:R0:W-:Y:S04]  /*0470*/  @!P5 STG.E.64 desc[UR6][R24.64], R8 ;  /* 0x000000081800d986 */ /* 0x0001e8000c101b06 */
[----:B------:R0:W-:Y:S01]  /*0480*/  @!P0 STG.E.64 desc[UR6][R22.64], R2 ;  /* 0x0000000216008986 */ /* 0x0001e2000c101b06 */
[----:B------:R-:W-:Y:S05]  /*0490*/  @P3 EXIT ;  /* 0x000000000000394d */ /* 0x000fea0003800000 */
[----:B0-----:R-:W0:Y:S01]  /*04a0*/  LDS.64 R2, [R0+0xc0] ;  /* 0x0000c00000027984 */ /* 0x001e220000000a00 */
[----:B------:R-:W1:Y:S01]  /*04b0*/  LDC.64 R6, c[0x0][0x388] ;  /* 0x0000e200ff067b82 */ /* 0x000e620000000a00 */
[----:B------:R-:W-:-:S04]  /*04c0*/  IMAD R5, R4, UR8, R5 ;  /* 0x0000000804057c24 */ /* 0x000fc8000f8e0205 */
[----:B-1----:R-:W-:-:S05]  /*04d0*/  IMAD.WIDE R4, R5, 0x8, R6 ;  /* 0x0000000805047825 */ /* 0x002fca00078e0206 */
[----:B0-----:R-:W-:Y:S01]  /*04e0*/  STG.E.64 desc[UR6][R4.64], R2 ;  /* 0x0000000204007986 */ /* 0x001fe2000c101b06 */
[----:B------:R-:W-:Y:S05]  /*04f0*/  EXIT ;  /* 0x000000000000794d */ /* 0x000fea0003800000 */
.L_x_112:
        /* <DEDUP_REMOVED lines=16> */
.L_x_160:


//--------------------- .text._ZN8pygpukit3ops2nn20transpose_f32_kernelEPKfPfii --------------------------
	.section	.text._ZN8pygpukit3ops2nn20transpose_f32_kernelEPKfPfii,"ax",@progbits
	.align	128
        .global         _ZN8pygpukit3ops2nn20transpose_f32_kernelEPKfPfii
        .type           _ZN8pygpukit3ops2nn20transpose_f32_kernelEPKfPfii,@function
        .size           _ZN8pygpukit3ops2nn20transpose_f32_kernelEPKfPfii,(.L_x_161 - _ZN8pygpukit3ops2nn20transpose_f32_kernelEPKfPfii)
        .other          _ZN8pygpukit3ops2nn20transpose_f32_kernelEPKfPfii,@"STO_CUDA_ENTRY STV_DEFAULT"
_ZN8pygpukit3ops2nn20transpose_f32_kernelEPKfPfii:
.text._ZN8pygpukit3ops2nn20transpose_f32_kernelEPKfPfii:
        /* <DEDUP_REMOVED lines=30> */
[----:B--2---:R0:W2:Y:S03]  /*01e0*/  @!P0 LDG.E.CONSTANT R10, desc[UR6][R12.64] ;  /* 0x000000060c0a8981 */ /* 0x0040a6000c1e9900 */
[----:B---3--:R-:W-:Y:S01]  /*01f0*/  @!P2 IMAD.WIDE R4, R19, 0x4, R4 ;  /* 0x000000041304a825 */ /* 0x008fe200078e0204 */
[----:B------:R1:W3:Y:S04]  /*0200*/  @!P1 LDG.E.CONSTANT R14, desc[UR6][R6.64] ;  /* 0x00000006060e9981 */ /* 0x0002e8000c1e9900 */
[----:B------:R5:W3:Y:S01]  /*0210*/  @!P2 LDG.E.CONSTANT R16, desc[UR6][R4.64] ;  /* 0x000000060410a981 */ /* 0x000ae2000c1e9900 */
[----:B----4-:R-:W-:-:S05]  /*0220*/  @!P4 IMAD.WIDE R2, R21, 0x4, R2 ;  /* 0x000000041502c825 */ /* 0x010fca00078e0202 */
[----:B------:R-:W4:Y:S01]  /*0230*/  @!P4 LDG.E.CONSTANT R18, desc[UR6][R2.64] ;  /* 0x000000060212c981 */ /* 0x000f22000c1e9900 */
        /* <DEDUP_REMOVED lines=21> */
[----:B--2---:R-:W-:Y:S04]  /*0390*/  @!P0 STS [R9], R10 ;  /* 0x0000000a09008388 */ /* 0x004fe80000000800 */
[----:B---3--:R-:W-:Y:S04]  /*03a0*/  @!P1 STS [R9+0x420], R14 ;  /* 0x0004200e09009388 */ /* 0x008fe80000000800 */
[----:B------:R-:W-:Y:S04]  /*03b0*/  @!P2 STS [R9+0x840], R16 ;  /* 0x000840100900a388 */ /* 0x000fe80000000800 */
[----:B----4-:R0:W-:Y:S01]  /*03c0*/  @!P4 STS [R9+0xc60], R18 ;  /* 0x000c60120900c388 */ /* 0x0101e20000000800 */
[----:B------:R-:W-:Y:S01]  /*03d0*/  BAR.SYNC.DEFER_BLOCKING 0x0 ;  /* 0x0000000000007b1d */ /* 0x000fe20000010000 */
[----:B------:R-:W-:-:S13]  /*03e0*/  ISETP.GE.OR P0, PT, R22, UR9, P3 ;  /* 0x0000000916007c0c */ /* 0x000fda0009f06670 */
[----:B------:R-:W1:Y:S01]  /*03f0*/  @!P0 LDC.64 R2, c[0x0][0x388] ;  /* 0x0000e200ff028b82 */ /* 0x000e620000000a00 */
[----:B------:R-:W2:Y:S04]  /*0400*/  @!P6 LDS R15, [R13] ;  /* 0x000000000d0fe984 */ /* 0x000ea80000000800 */
[----:B------:R-:W3:Y:S04]  /*0410*/  @!P5 LDS R19, [R13+0x20] ;  /* 0x000020000d13d984 */ /* 0x000ee80000000800 */
[----:B------:R-:W4:Y:S01]  /*0420*/  @!P0 LDS R23, [R13+0x40] ;  /* 0x000040000d178984 */ /* 0x000f220000000800 */
[----:B------:R-:W-:Y:S01]  /*0430*/  ISETP.GE.OR P3, PT, R0, UR9, P3 ;  /* 0x0000000900007c0c */ /* 0x000fe20009f66670 */
[----:B0-----:R-:W-:-:S04]  /*0440*/  @!P0 IMAD R9, R22, UR8, R11 ;  /* 0x0000000816098c24 */ /* 0x001fc8000f8e020b */
[----:B-1----:R-:W-:Y:S01]  /*0450*/  @!P0 IMAD.WIDE R2, R9, 0x4, R2 ;  /* 0x0000000409028825 */ /* 0x002fe200078e0202 */
[----:B--2---:R0:W-:Y:S04]  /*0460*/  @!P6 STG.E desc[UR6][R6.64], R15 ;  /* 0x0000000f0600e986 */ /* 0x0041e8000c101906 */
[----:B---3--:R0:W-:Y:S04]  /*0470*/  @!P5 STG.E desc[UR6][R4.64], R19 ;  /* 0x000000130400d986 */ /* 0x0081e8000c101906 */
[----:B----4-:R0:W-:Y:S01]  /*0480*/  @!P0 STG.E desc[UR6][R2.64], R23 ;  /* 0x0000001702008986 */ /* 0x0101e2000c101906 */
[----:B------:R-:W-:Y:S05]  /*0490*/  @P3 EXIT ;  /* 0x000000000000394d */ /* 0x000fea0003800000 */
[----:B------:R-:W1:Y:S01]  /*04a0*/  LDS R13, [R13+0x60] ;  /* 0x000060000d0d7984 */ /* 0x000e620000000800 */
[----:B0-----:R-:W0:Y:S01]  /*04b0*/  LDC.64 R2, c[0x0][0x388] ;  /* 0x0000e200ff027b82 */ /* 0x001e220000000a00 */
[----:B------:R-:W-:-:S04]  /*04c0*/  IMAD R11, R0, UR8, R11 ;  /* 0x00000008000b7c24 */ /* 0x000fc8000f8e020b */
[----:B0-----:R-:W-:-:S05]  /*04d0*/  IMAD.WIDE R2, R11, 0x4, R2 ;  /* 0x000000040b027825 */ /* 0x001fca00078e0202 */
[----:B-1----:R-:W-:Y:S01]  /*04e0*/  STG.E desc[UR6][R2.64], R13 ;  /* 0x0000000d02007986 */ /* 0x002fe2000c101906 */
[----:B------:R-:W-:Y:S05]  /*04f0*/  EXIT ;  /* 0x000000000000794d */ /* 0x000fea0003800000 */
.L_x_113:
        /* <DEDUP_REMOVED lines=16> */
.L_x_161:


//--------------------- .nv.shared.reserved.0     --------------------------
	.section	.nv.shared.reserved.0,"aw",@nobits
	.weak		__nv_reservedSMEM_offset_0_alias
	.size		__nv_reservedSMEM_offset_0_alias, 0, 64
	.other		__nv_reservedSMEM_offset_0_alias,@"STO_CUDA_RESERVED_SHARED STV_DEFAULT"
__nv_reservedSMEM_offset_0_alias:
	.zero		0
	.zero		64


//--------------------- .nv.shared._ZN8pygpukit3ops2nn21transpose_bf16_kernelEPK13__nv_bfloat16PS2_ii --------------------------
	.section	.nv.shared._ZN8pygpukit3ops2nn21transpose_bf16_kernelEPK13__nv_bfloat16PS2_ii,"aw",@nobits
	.sectionflags	@""
	.align	2
.nv.shared._ZN8pygpukit3ops2nn21transpose_bf16_kernelEPK13__nv_bfloat16PS2_ii:
	.zero		3136


//--------------------- .nv.shared._ZN8pygpukit3ops2nn20transpose_f16_kernelEPK6__halfPS2_ii --------------------------
	.section	.nv.shared._ZN8pygpukit3ops2nn20transpose_f16_kernelEPK6__halfPS2_ii,"aw",@nobits
	.sectionflags	@""
	.align	2
.nv.shared._ZN8pygpukit3ops2nn20transpose_f16_kernelEPK6__halfPS2_ii:
	.zero		3136


//--------------------- .nv.shared._ZN8pygpukit3ops2nn20transpose_f64_kernelEPKdPdii --------------------------
	.section	.nv.shared._ZN8pygpukit3ops2nn20transpose_f64_kernelEPKdPdii,"aw",@nobits
	.sectionflags	@""
	.align	8
.nv.shared._ZN8pygpukit3ops2nn20transpose_f64_kernelEPKdPdii:
	.zero		9472


//--------------------- .nv.shared._ZN8pygpukit3ops2nn20transpose_f32_kernelEPKfPfii --------------------------
	.section	.nv.shared._ZN8pygpukit3ops2nn20transpose_f32_kernelEPKfPfii,"aw",@nobits
	.sectionflags	@""
	.align	4
.nv.shared._ZN8pygpukit3ops2nn20transpose_f32_kernelEPKfPfii:
	.zero		5248


//--------------------- .nv.constant0._ZN8pygpukit3ops2nn23scatter_add_bf16_kernelEP13__nv_bfloat16PKlPKS2_m --------------------------
	.section	.nv.constant0._ZN8pygpukit3ops2nn23scatter_add_bf16_kernelEP13__nv_bfloat16PKlPKS2_m,"a",@progbits
	.sectionflags	@""
	.align	4
.nv.constant0._ZN8pygpukit3ops2nn23scatter_add_bf16_kernelEP13__nv_bfloat16PKlPKS2_m:
	.zero		928


//--------------------- .nv.constant0._ZN8pygpukit3ops2nn22scatter_add_f16_kernelEP6__halfPKlPKS2_m --------------------------
	.section	.nv.constant0._ZN8pygpukit3ops2nn22scatter_add_f16_kernelEP6__halfPKlPKS2_m,"a",@progbits
	.sectionflags	@""
	.align	4
.nv.constant0._ZN8pygpukit3ops2nn22scatter_add_f16_kernelEP6__halfPKlPKS2_m:
	.zero		928


//--------------------- .nv.constant0._ZN8pygpukit3ops2nn22scatter_add_f32_kernelEPfPKlPKfm --------------------------
	.section	.nv.constant0._ZN8pygpukit3ops2nn22scatter_add_f32_kernelEPfPKlPKfm,"a",@progbits
	.sectionflags	@""
	.align	4
.nv.constant0._ZN8pygpukit3ops2nn22scatter_add_f32_kernelEPfPKlPKfm:
	.zero		928


//--------------------- .nv.constant0._ZN8pygpukit3ops2nn17arange_i64_kernelEPlllm --------------------------
	.section	.nv.constant0._ZN8pygpukit3ops2nn17arange_i64_kernelEPlllm,"a",@progbits
	.sectionflags	@""
	.align	4
.nv.constant0._ZN8pygpukit3ops2nn17arange_i64_kernelEPlllm:
	.zero		928


//--------------------- .nv.constant0._ZN8pygpukit3ops2nn17arange_i32_kernelEPiiim --------------------------
	.section	.nv.constant0._ZN8pygpukit3ops2nn17arange_i32_kernelEPiiim,"a",@progbits
	.sectionflags	@""
	.align	4
.nv.constant0._ZN8pygpukit3ops2nn17arange_i32_kernelEPiiim:
	.zero		920


//--------------------- .nv.constant0._ZN8pygpukit3ops2nn17arange_f32_kernelEPfffm --------------------------
	.section	.nv.constant0._ZN8pygpukit3ops2nn17arange_f32_kernelEPfffm,"a",@progbits
	.sectionflags	@""
	.align	4
.nv.constant0._ZN8pygpukit3ops2nn17arange_f32_kernelEPfffm:
	.zero		920


//--------------------- .nv.constant0._ZN8pygpukit3ops2nn15copy_i32_kernelEPKiPim --------------------------
	.section	.nv.constant0._ZN8pygpukit3ops2nn15copy_i32_kernelEPKiPim,"a",@progbits
	.sectionflags	@""
	.align	4
.nv.constant0._ZN8pygpukit3ops2nn15copy_i32_kernelEPKiPim:
	.zero		920


//--------------------- .nv.constant0._ZN8pygpukit3ops2nn16copy_bf16_kernelEPK13__nv_bfloat16PS2_m --------------------------
	.section	.nv.constant0._ZN8pygpukit3ops2nn16copy_bf16_kernelEPK13__nv_bfloat16PS2_m,"a",@progbits
	.sectionflags	@""
	.align	4
.nv.constant0._ZN8pygpukit3ops2nn16copy_bf16_kernelEPK13__nv_bfloat16PS2_m:
	.zero		920


//--------------------- .nv.constant0._ZN8pygpukit3ops2nn15copy_f16_kernelEPK6__halfPS2_m --------------------------
	.section	.nv.constant0._ZN8pygpukit3ops2nn15copy_f16_kernelEPK6__halfPS2_m,"a",@progbits
	.sectionflags	@""
	.align	4
.nv.constant0._ZN8pygpukit3ops2nn15copy_f16_kernelEPK6__halfPS2_m:
	.zero		920


//--------------------- .nv.constant0._ZN8pygpukit3ops2nn15copy_f32_kernelEPKfPfm --------------------------
	.section	.nv.constant0._ZN8pygpukit3ops2nn15copy_f32_kernelEPKfPfm,"a",@progbits
	.sectionflags	@""
	.align	4
.nv.constant0._ZN8pygpukit3ops2nn15copy_f32_kernelEPKfPfm:
	.zero		920


//--------------------- .nv.constant0._ZN8pygpukit3ops2nn26transpose_0132_bf16_kernelEPK13__nv_bfloat16PS2_mmmm --------------------------
	.section	.nv.constant0._ZN8pygpukit3ops2nn26transpose_0132_bf16_kernelEPK13__nv_bfloat16PS2_mmmm,"a",@progbits
	.sectionflags	@""
	.align	4
.nv.constant0._ZN8pygpukit3ops2nn26transpose_0132_bf16_kernelEPK13__nv_bfloat16PS2_mmmm:
	.zero		944


//--------------------- .nv.constant0._ZN8pygpukit3ops2nn25transpose_0132_f16_kernelEPK6__halfPS2_mmmm --------------------------
	.section	.nv.constant0._ZN8pygpukit3ops2nn25transpose_0132_f16_kernelEPK6__halfPS2_mmmm,"a",@progbits
	.sectionflags	@""
	.align	4
.nv.constant0._ZN8pygpukit3ops2nn25transpose_0132_f16_kernelEPK6__halfPS2_mmmm:
	.zero		944


//--------------------- .nv.constant0._ZN8pygpukit3ops2nn25transpose_0132_f32_kernelEPKfPfmmmm --------------------------
	.section	.nv.constant0._ZN8pygpukit3ops2nn25transpose_0132_f32_kernelEPKfPfmmmm,"a",@progbits
	.sectionflags	@""
	.align	4
.nv.constant0._ZN8pygpukit3ops2nn25transpose_0132_f32_kernelEPKfPfmmmm:
	.zero		944


//--------------------- .nv.constant0._ZN8pygpukit3ops2nn26transpose_0213_bf16_kernelEPK13__nv_bfloat16PS2_mmmm --------------------------
	.section	.nv.constant0._ZN8pygpukit3ops2nn26transpose_0213_bf16_kernelEPK13__nv_bfloat16PS2_mmmm,"a",@progbits
	.sectionflags	@""
	.align	4
.nv.constant0._ZN8pygpukit3ops2nn26transpose_0213_bf16_kernelEPK13__nv_bfloat16PS2_mmmm:
	.zero		944


//--------------------- .nv.constant0._ZN8pygpukit3ops2nn25transpose_0213_f16_kernelEPK6__halfPS2_mmmm --------------------------
	.section	.nv.constant0._ZN8pygpukit3ops2nn25transpose_0213_f16_kernelEPK6__halfPS2_mmmm,"a",@progbits
	.sectionflags	@""
	.align	4
.nv.constant0._ZN8pygpukit3ops2nn25transpose_0213_f16_kernelEPK6__halfPS2_mmmm:
	.zero		944


//--------------------- .nv.constant0._ZN8pygpukit3ops2nn25transpose_0213_f32_kernelEPKfPfmmmm --------------------------
	.section	.nv.constant0._ZN8pygpukit3ops2nn25transpose_0213_f32_kernelEPKfPfmmmm,"a",@progbits
	.sectionflags	@""
	.align	4
.nv.constant0._ZN8pygpukit3ops2nn25transpose_0213_f32_kernelEPKfPfmmmm:
	.zero		944


//--------------------- .nv.constant0._ZN8pygpukit3ops2nn25transpose_012_bf16_kernelEPK13__nv_bfloat16PS2_mmm --------------------------
	.section	.nv.constant0._ZN8pygpukit3ops2nn25transpose_012_bf16_kernelEPK13__nv_bfloat16PS2_mmm,"a",@progbits
	.sectionflags	@""
	.align	4
.nv.constant0._ZN8pygpukit3ops2nn25transpose_012_bf16_kernelEPK13__nv_bfloat16PS2_mmm:
	.zero		936


//--------------------- .nv.constant0._ZN8pygpukit3ops2nn24transpose_012_f16_kernelEPK6__halfPS2_mmm --------------------------
	.section	.nv.constant0._ZN8pygpukit3ops2nn24transpose_012_f16_kernelEPK6__halfPS2_mmm,"a",@progbits
	.sectionflags	@""
	.align	4
.nv.constant0._ZN8pygpukit3ops2nn24transpose_012_f16_kernelEPK6__halfPS2_mmm:
	.zero		936


//--------------------- .nv.constant0._ZN8pygpukit3ops2nn24transpose_012_f32_kernelEPKfPfmmm --------------------------
	.section	.nv.constant0._ZN8pygpukit3ops2nn24transpose_012_f32_kernelEPKfPfmmm,"a",@progbits
	.sectionflags	@""
	.align	4
.nv.constant0._ZN8pygpukit3ops2nn24transpose_012_f32_kernelEPKfPfmmm:
	.zero		936


//--------------------- .nv.constant0._ZN8pygpukit3ops2nn25transpose_021_bf16_kernelEPK13__nv_bfloat16PS2_mmm --------------------------
	.section	.nv.constant0._ZN8pygpukit3ops2nn25transpose_021_bf16_kernelEPK13__nv_bfloat16PS2_mmm,"a",@progbits
	.sectionflags	@""
	.align	4
.nv.constant0._ZN8pygpukit3ops2nn25transpose_021_bf16_kernelEPK13__nv_bfloat16PS2_mmm:
	.zero		936


//--------------------- .nv.constant0._ZN8pygpukit3ops2nn24transpose_021_f16_kernelEPK6__halfPS2_mmm --------------------------
	.section	.nv.constant0._ZN8pygpukit3ops2nn24transpose_021_f16_kernelEPK6__halfPS2_mmm,"a",@progbits
	.sectionflags	@""
	.align	4
.nv.constant0._ZN8pygpukit3ops2nn24transpose_021_f16_kernelEPK6__halfPS2_mmm:
	.zero		936


//--------------------- .nv.constant0._ZN8pygpukit3ops2nn24transpose_021_f32_kernelEPKfPfmmm --------------------------
	.section	.nv.constant0._ZN8pygpukit3ops2nn24transpose_021_f32_kernelEPKfPfmmm,"a",@progbits
	.sectionflags	@""
	.align	4
.nv.constant0._ZN8pygpukit3ops2nn24transpose_021_f32_kernelEPKfPfmmm:
	.zero		936


//--------------------- .nv.constant0._ZN8pygpukit3ops2nn35repeat_interleave_axis1_bf16_kernelEPK13__nv_bfloat16PS2_mmmm --------------------------
	.section	.nv.constant0._ZN8pygpukit3ops2nn35repeat_interleave_axis1_bf16_kernelEPK13__nv_bfloat16PS2_mmmm,"a",@progbits
	.sectionflags	@""
	.align	4
.nv.constant0._ZN8pygpukit3ops2nn35repeat_interleave_axis1_bf16_kernelEPK13__nv_bfloat16PS2_mmmm:
	.zero		944


//--------------------- .nv.constant0._ZN8pygpukit3ops2nn34repeat_interleave_axis1_f16_kernelEPK6__halfPS2_mmmm --------------------------
	.section	.nv.constant0._ZN8pygpukit3ops2nn34repeat_interleave_axis1_f16_kernelEPK6__halfPS2_mmmm,"a",@progbits
	.sectionflags	@""
	.align	4
.nv.constant0._ZN8pygpukit3ops2nn34repeat_interleave_axis1_f16_kernelEPK6__halfPS2_mmmm:
	.zero		944


//--------------------- .nv.constant0._ZN8pygpukit3ops2nn34repeat_interleave_axis1_f32_kernelEPKfPfmmmm --------------------------
	.section	.nv.constant0._ZN8pygpukit3ops2nn34repeat_interleave_axis1_f32_kernelEPKfPfmmmm,"a",@progbits
	.sectionflags	@""
	.align	4
.nv.constant0._ZN8pygpukit3ops2nn34repeat_interleave_axis1_f32_kernelEPKfPfmmmm:
	.zero		944


//--------------------- .nv.constant0._ZN8pygpukit3ops2nn22concat_axis0_u8_kernelEPKhS3_Phmmm --------------------------
	.section	.nv.constant0._ZN8pygpukit3ops2nn22concat_axis0_u8_kernelEPKhS3_Phmmm,"a",@progbits
	.sectionflags	@""
	.align	4
.nv.constant0._ZN8pygpukit3ops2nn22concat_axis0_u8_kernelEPKhS3_Phmmm:
	.zero		944


//--------------------- .nv.constant0._ZN8pygpukit3ops2nn24concat_axis0_bf16_kernelEPK13__nv_bfloat16S4_PS2_mmm --------------------------
	.section	.nv.constant0._ZN8pygpukit3ops2nn24concat_axis0_bf16_kernelEPK13__nv_bfloat16S4_PS2_mmm,"a",@progbits
	.sectionflags	@""
	.align	4
.nv.constant0._ZN8pygpukit3ops2nn24concat_axis0_bf16_kernelEPK13__nv_bfloat16S4_PS2_mmm:
	.zero		944


//--------------------- .nv.constant0._ZN8pygpukit3ops2nn23concat_axis0_f16_kernelEPK6__halfS4_PS2_mmm --------------------------
	.section	.nv.constant0._ZN8pygpukit3ops2nn23concat_axis0_f16_kernelEPK6__halfS4_PS2_mmm,"a",@progbits
	.sectionflags	@""
	.align	4
.nv.constant0._ZN8pygpukit3ops2nn23concat_axis0_f16_kernelEPK6__halfS4_PS2_mmm:
	.zero		944


//--------------------- .nv.constant0._ZN8pygpukit3ops2nn23concat_axis0_f32_kernelEPKfS3_Pfmmm --------------------------
	.section	.nv.constant0._ZN8pygpukit3ops2nn23concat_axis0_f32_kernelEPKfS3_Pfmmm,"a",@progbits
	.sectionflags	@""
	.align	4
.nv.constant0._ZN8pygpukit3ops2nn23concat_axis0_f32_kernelEPKfS3_Pfmmm:
	.zero		944


//--------------------- .nv.constant0._ZN8pygpukit3ops2nn21transpose_bf16_kernelEPK13__nv_bfloat16PS2_ii --------------------------
	.section	.nv.constant0._ZN8pygpukit3ops2nn21transpose_bf16_kernelEPK13__nv_bfloat16PS2_ii,"a",@progbits
	.sectionflags	@""
	.align	4
.nv.constant0._ZN8pygpukit3ops2nn21transpose_bf16_kernelEPK13__nv_bfloat16PS2_ii:
	.zero		920


//--------------------- .nv.constant0._ZN8pygpukit3ops2nn20transpose_f16_kernelEPK6__halfPS2_ii --------------------------
	.section	.nv.constant0._ZN8pygpukit3ops2nn20transpose_f16_kernelEPK6__halfPS2_ii,"a",@progbits
	.sectionflags	@""
	.align	4
.nv.constant0._ZN8pygpukit3ops2nn20transpose_f16_kernelEPK6__halfPS2_ii:
	.zero		920


//--------------------- .nv.constant0._ZN8pygpukit3ops2nn20transpose_f64_kernelEPKdPdii --------------------------
	.section	.nv.constant0._ZN8pygpukit3ops2nn20transpose_f64_kernelEPKdPdii,"a",@progbits
	.sectionflags	@""
	.align	4
.nv.constant0._ZN8pygpukit3ops2nn20transpose_f64_kernelEPKdPdii:
	.zero		920


//--------------------- .nv.constant0._ZN8pygpukit3ops2nn20transpose_f32_kernelEPKfPfii --------------------------
	.section	.nv.constant0._ZN8pygpukit3ops2nn20transpose_f32_kernelEPKfPfii,"a",@progbits
	.sectionflags	@""
	.align	4
.nv.constant0._ZN8pygpukit3ops2nn20transpose_f32_kernelEPKfPfii:
	.zero		920


//--------------------- SYMBOLS --------------------------

	.type		.nv.reservedSmem.offset0,@object
	.size		.nv.reservedSmem.offset0,0x4
	.type		.nv.reservedSmem.cap,@object
	.size		.nv.reservedSmem.cap,0x4
